//
// Generated by NVIDIA NVVM Compiler
//
// Compiler Build ID: CL-36424714
// Cuda compilation tools, release 13.0, V13.0.88
// Based on NVVM 20.0.0
//

.version 9.0
.target sm_100
.address_size 64

	// .globl	_Z16rpe_v_forward_v2ILj16EEviiiiiiiPKiS1_S1_S1_PKfS3_S3_S3_Pf
// _ZZ16rpe_v_forward_v2ILj16EEviiiiiiiPKiS1_S1_S1_PKfS3_S3_S3_PfE18shared_attn_weight has been demoted
// _ZZ16rpe_v_forward_v2ILj16EEviiiiiiiPKiS1_S1_S1_PKfS3_S3_S3_PfE20shared_value_indices has been demoted
// _ZZ16rpe_v_forward_v2ILj16EEviiiiiiiPKiS1_S1_S1_PKfS3_S3_S3_PfE18shared_quan_relpos has been demoted
// _ZZ16rpe_v_forward_v2ILj32EEviiiiiiiPKiS1_S1_S1_PKfS3_S3_S3_PfE18shared_attn_weight has been demoted
// _ZZ16rpe_v_forward_v2ILj32EEviiiiiiiPKiS1_S1_S1_PKfS3_S3_S3_PfE20shared_value_indices has been demoted
// _ZZ16rpe_v_forward_v2ILj32EEviiiiiiiPKiS1_S1_S1_PKfS3_S3_S3_PfE18shared_quan_relpos has been demoted
// _ZZ16rpe_v_forward_v2ILj64EEviiiiiiiPKiS1_S1_S1_PKfS3_S3_S3_PfE18shared_attn_weight has been demoted
// _ZZ16rpe_v_forward_v2ILj64EEviiiiiiiPKiS1_S1_S1_PKfS3_S3_S3_PfE20shared_value_indices has been demoted
// _ZZ16rpe_v_forward_v2ILj64EEviiiiiiiPKiS1_S1_S1_PKfS3_S3_S3_PfE18shared_quan_relpos has been demoted
// _ZZ16rpe_v_forward_v2ILj128EEviiiiiiiPKiS1_S1_S1_PKfS3_S3_S3_PfE18shared_attn_weight has been demoted
// _ZZ16rpe_v_forward_v2ILj128EEviiiiiiiPKiS1_S1_S1_PKfS3_S3_S3_PfE20shared_value_indices has been demoted
// _ZZ16rpe_v_forward_v2ILj128EEviiiiiiiPKiS1_S1_S1_PKfS3_S3_S3_PfE18shared_quan_relpos has been demoted
// _ZZ16rpe_v_forward_v2ILj200EEviiiiiiiPKiS1_S1_S1_PKfS3_S3_S3_PfE18shared_attn_weight has been demoted
// _ZZ16rpe_v_forward_v2ILj200EEviiiiiiiPKiS1_S1_S1_PKfS3_S3_S3_PfE20shared_value_indices has been demoted
// _ZZ16rpe_v_forward_v2ILj200EEviiiiiiiPKiS1_S1_S1_PKfS3_S3_S3_PfE18shared_quan_relpos has been demoted
// _ZZ17rpe_v_backward_v2ILj16EEviiiiiiiPKiS1_S1_S1_PKfS3_S3_S3_PfS4_S4_S4_E18shared_attn_weight has been demoted
// _ZZ17rpe_v_backward_v2ILj16EEviiiiiiiPKiS1_S1_S1_PKfS3_S3_S3_PfS4_S4_S4_E23shared_grad_attn_weight has been demoted
// _ZZ17rpe_v_backward_v2ILj16EEviiiiiiiPKiS1_S1_S1_PKfS3_S3_S3_PfS4_S4_S4_E20shared_value_indices has been demoted
// _ZZ17rpe_v_backward_v2ILj16EEviiiiiiiPKiS1_S1_S1_PKfS3_S3_S3_PfS4_S4_S4_E18shared_quan_relpos has been demoted
// _ZZ17rpe_v_backward_v2ILj32EEviiiiiiiPKiS1_S1_S1_PKfS3_S3_S3_PfS4_S4_S4_E18shared_attn_weight has been demoted
// _ZZ17rpe_v_backward_v2ILj32EEviiiiiiiPKiS1_S1_S1_PKfS3_S3_S3_PfS4_S4_S4_E23shared_grad_attn_weight has been demoted
// _ZZ17rpe_v_backward_v2ILj32EEviiiiiiiPKiS1_S1_S1_PKfS3_S3_S3_PfS4_S4_S4_E20shared_value_indices has been demoted
// _ZZ17rpe_v_backward_v2ILj32EEviiiiiiiPKiS1_S1_S1_PKfS3_S3_S3_PfS4_S4_S4_E18shared_quan_relpos has been demoted
// _ZZ17rpe_v_backward_v2ILj64EEviiiiiiiPKiS1_S1_S1_PKfS3_S3_S3_PfS4_S4_S4_E18shared_attn_weight has been demoted
// _ZZ17rpe_v_backward_v2ILj64EEviiiiiiiPKiS1_S1_S1_PKfS3_S3_S3_PfS4_S4_S4_E23shared_grad_attn_weight has been demoted
// _ZZ17rpe_v_backward_v2ILj64EEviiiiiiiPKiS1_S1_S1_PKfS3_S3_S3_PfS4_S4_S4_E20shared_value_indices has been demoted
// _ZZ17rpe_v_backward_v2ILj64EEviiiiiiiPKiS1_S1_S1_PKfS3_S3_S3_PfS4_S4_S4_E18shared_quan_relpos has been demoted
// _ZZ17rpe_v_backward_v2ILj128EEviiiiiiiPKiS1_S1_S1_PKfS3_S3_S3_PfS4_S4_S4_E18shared_attn_weight has been demoted
// _ZZ17rpe_v_backward_v2ILj128EEviiiiiiiPKiS1_S1_S1_PKfS3_S3_S3_PfS4_S4_S4_E23shared_grad_attn_weight has been demoted
// _ZZ17rpe_v_backward_v2ILj128EEviiiiiiiPKiS1_S1_S1_PKfS3_S3_S3_PfS4_S4_S4_E20shared_value_indices has been demoted
// _ZZ17rpe_v_backward_v2ILj128EEviiiiiiiPKiS1_S1_S1_PKfS3_S3_S3_PfS4_S4_S4_E18shared_quan_relpos has been demoted
// _ZZ17rpe_v_backward_v2ILj200EEviiiiiiiPKiS1_S1_S1_PKfS3_S3_S3_PfS4_S4_S4_E18shared_attn_weight has been demoted
// _ZZ17rpe_v_backward_v2ILj200EEviiiiiiiPKiS1_S1_S1_PKfS3_S3_S3_PfS4_S4_S4_E23shared_grad_attn_weight has been demoted
// _ZZ17rpe_v_backward_v2ILj200EEviiiiiiiPKiS1_S1_S1_PKfS3_S3_S3_PfS4_S4_S4_E20shared_value_indices has been demoted
// _ZZ17rpe_v_backward_v2ILj200EEviiiiiiiPKiS1_S1_S1_PKfS3_S3_S3_PfS4_S4_S4_E18shared_quan_relpos has been demoted

.visible .entry _Z16rpe_v_forward_v2ILj16EEviiiiiiiPKiS1_S1_S1_PKfS3_S3_S3_Pf(
	.param .u32 _Z16rpe_v_forward_v2ILj16EEviiiiiiiPKiS1_S1_S1_PKfS3_S3_S3_Pf_param_0,
	.param .u32 _Z16rpe_v_forward_v2ILj16EEviiiiiiiPKiS1_S1_S1_PKfS3_S3_S3_Pf_param_1,
	.param .u32 _Z16rpe_v_forward_v2ILj16EEviiiiiiiPKiS1_S1_S1_PKfS3_S3_S3_Pf_param_2,
	.param .u32 _Z16rpe_v_forward_v2ILj16EEviiiiiiiPKiS1_S1_S1_PKfS3_S3_S3_Pf_param_3,
	.param .u32 _Z16rpe_v_forward_v2ILj16EEviiiiiiiPKiS1_S1_S1_PKfS3_S3_S3_Pf_param_4,
	.param .u32 _Z16rpe_v_forward_v2ILj16EEviiiiiiiPKiS1_S1_S1_PKfS3_S3_S3_Pf_param_5,
	.param .u32 _Z16rpe_v_forward_v2ILj16EEviiiiiiiPKiS1_S1_S1_PKfS3_S3_S3_Pf_param_6,
	.param .u64 .ptr .align 1 _Z16rpe_v_forward_v2ILj16EEviiiiiiiPKiS1_S1_S1_PKfS3_S3_S3_Pf_param_7,
	.param .u64 .ptr .align 1 _Z16rpe_v_forward_v2ILj16EEviiiiiiiPKiS1_S1_S1_PKfS3_S3_S3_Pf_param_8,
	.param .u64 .ptr .align 1 _Z16rpe_v_forward_v2ILj16EEviiiiiiiPKiS1_S1_S1_PKfS3_S3_S3_Pf_param_9,
	.param .u64 .ptr .align 1 _Z16rpe_v_forward_v2ILj16EEviiiiiiiPKiS1_S1_S1_PKfS3_S3_S3_Pf_param_10,
	.param .u64 .ptr .align 1 _Z16rpe_v_forward_v2ILj16EEviiiiiiiPKiS1_S1_S1_PKfS3_S3_S3_Pf_param_11,
	.param .u64 .ptr .align 1 _Z16rpe_v_forward_v2ILj16EEviiiiiiiPKiS1_S1_S1_PKfS3_S3_S3_Pf_param_12,
	.param .u64 .ptr .align 1 _Z16rpe_v_forward_v2ILj16EEviiiiiiiPKiS1_S1_S1_PKfS3_S3_S3_Pf_param_13,
	.param .u64 .ptr .align 1 _Z16rpe_v_forward_v2ILj16EEviiiiiiiPKiS1_S1_S1_PKfS3_S3_S3_Pf_param_14,
	.param .u64 .ptr .align 1 _Z16rpe_v_forward_v2ILj16EEviiiiiiiPKiS1_S1_S1_PKfS3_S3_S3_Pf_param_15
)
{
	.reg .pred 	%p<42>;
	.reg .b32 	%r<251>;
	.reg .b32 	%f<129>;
	.reg .b64 	%rd<99>;
	// demoted variable
	.shared .align 4 .b8 _ZZ16rpe_v_forward_v2ILj16EEviiiiiiiPKiS1_S1_S1_PKfS3_S3_S3_PfE18shared_attn_weight[64];
	// demoted variable
	.shared .align 4 .b8 _ZZ16rpe_v_forward_v2ILj16EEviiiiiiiPKiS1_S1_S1_PKfS3_S3_S3_PfE20shared_value_indices[64];
	// demoted variable
	.shared .align 4 .b8 _ZZ16rpe_v_forward_v2ILj16EEviiiiiiiPKiS1_S1_S1_PKfS3_S3_S3_PfE18shared_quan_relpos[64];
	ld.param.u32 	%r82, [_Z16rpe_v_forward_v2ILj16EEviiiiiiiPKiS1_S1_S1_PKfS3_S3_S3_Pf_param_1];
	ld.param.u32 	%r78, [_Z16rpe_v_forward_v2ILj16EEviiiiiiiPKiS1_S1_S1_PKfS3_S3_S3_Pf_param_2];
	ld.param.u32 	%r79, [_Z16rpe_v_forward_v2ILj16EEviiiiiiiPKiS1_S1_S1_PKfS3_S3_S3_Pf_param_4];
	ld.param.u32 	%r80, [_Z16rpe_v_forward_v2ILj16EEviiiiiiiPKiS1_S1_S1_PKfS3_S3_S3_Pf_param_5];
	ld.param.u32 	%r81, [_Z16rpe_v_forward_v2ILj16EEviiiiiiiPKiS1_S1_S1_PKfS3_S3_S3_Pf_param_6];
	ld.param.u64 	%rd19, [_Z16rpe_v_forward_v2ILj16EEviiiiiiiPKiS1_S1_S1_PKfS3_S3_S3_Pf_param_8];
	ld.param.u64 	%rd14, [_Z16rpe_v_forward_v2ILj16EEviiiiiiiPKiS1_S1_S1_PKfS3_S3_S3_Pf_param_9];
	ld.param.u64 	%rd15, [_Z16rpe_v_forward_v2ILj16EEviiiiiiiPKiS1_S1_S1_PKfS3_S3_S3_Pf_param_10];
	ld.param.u64 	%rd16, [_Z16rpe_v_forward_v2ILj16EEviiiiiiiPKiS1_S1_S1_PKfS3_S3_S3_Pf_param_11];
	ld.param.u64 	%rd20, [_Z16rpe_v_forward_v2ILj16EEviiiiiiiPKiS1_S1_S1_PKfS3_S3_S3_Pf_param_12];
	ld.param.u64 	%rd17, [_Z16rpe_v_forward_v2ILj16EEviiiiiiiPKiS1_S1_S1_PKfS3_S3_S3_Pf_param_13];
	ld.param.u64 	%rd21, [_Z16rpe_v_forward_v2ILj16EEviiiiiiiPKiS1_S1_S1_PKfS3_S3_S3_Pf_param_14];
	ld.param.u64 	%rd18, [_Z16rpe_v_forward_v2ILj16EEviiiiiiiPKiS1_S1_S1_PKfS3_S3_S3_Pf_param_15];
	cvta.to.global.u64 	%rd1, %rd19;
	cvta.to.global.u64 	%rd2, %rd21;
	cvta.to.global.u64 	%rd3, %rd20;
	mov.u32 	%r1, %ctaid.x;
	mov.u32 	%r2, %ctaid.y;
	mov.u32 	%r3, %tid.x;
	setp.ge.s32 	%p1, %r1, %r82;
	setp.ge.s32 	%p2, %r2, %r79;
	or.pred  	%p3, %p1, %p2;
	setp.ge.s32 	%p4, %r3, %r80;
	or.pred  	%p5, %p3, %p4;
	@%p5 bra 	$L__BB0_59;
	cvta.to.global.u64 	%rd22, %rd14;
	mul.wide.u32 	%rd23, %r1, 4;
	add.s64 	%rd24, %rd22, %rd23;
	ld.global.u32 	%r4, [%rd24];
	setp.lt.s32 	%p6, %r4, 1;
	mov.b32 	%r240, 0;
	@%p6 bra 	$L__BB0_14;
	and.b32  	%r5, %r4, 15;
	setp.lt.u32 	%p7, %r4, 16;
	mov.b32 	%r230, 0;
	mov.u32 	%r240, %r230;
	@%p7 bra 	$L__BB0_5;
	and.b32  	%r230, %r4, 2147483632;
	neg.s32 	%r241, %r230;
	add.s64 	%rd98, %rd1, 32;
	mov.b32 	%r240, 0;
$L__BB0_4:
	.pragma "nounroll";
	ld.global.u32 	%r87, [%rd98+-32];
	add.s32 	%r88, %r87, %r240;
	ld.global.u32 	%r89, [%rd98+-28];
	add.s32 	%r90, %r89, %r88;
	ld.global.u32 	%r91, [%rd98+-24];
	add.s32 	%r92, %r91, %r90;
	ld.global.u32 	%r93, [%rd98+-20];
	add.s32 	%r94, %r93, %r92;
	ld.global.u32 	%r95, [%rd98+-16];
	add.s32 	%r96, %r95, %r94;
	ld.global.u32 	%r97, [%rd98+-12];
	add.s32 	%r98, %r97, %r96;
	ld.global.u32 	%r99, [%rd98+-8];
	add.s32 	%r100, %r99, %r98;
	ld.global.u32 	%r101, [%rd98+-4];
	add.s32 	%r102, %r101, %r100;
	ld.global.u32 	%r103, [%rd98];
	add.s32 	%r104, %r103, %r102;
	ld.global.u32 	%r105, [%rd98+4];
	add.s32 	%r106, %r105, %r104;
	ld.global.u32 	%r107, [%rd98+8];
	add.s32 	%r108, %r107, %r106;
	ld.global.u32 	%r109, [%rd98+12];
	add.s32 	%r110, %r109, %r108;
	ld.global.u32 	%r111, [%rd98+16];
	add.s32 	%r112, %r111, %r110;
	ld.global.u32 	%r113, [%rd98+20];
	add.s32 	%r114, %r113, %r112;
	ld.global.u32 	%r115, [%rd98+24];
	add.s32 	%r116, %r115, %r114;
	ld.global.u32 	%r117, [%rd98+28];
	add.s32 	%r240, %r117, %r116;
	add.s32 	%r241, %r241, 16;
	add.s64 	%rd98, %rd98, 64;
	setp.eq.s32 	%p8, %r241, 0;
	@%p8 bra 	$L__BB0_5;
	bra.uni 	$L__BB0_4;
$L__BB0_5:
	setp.eq.s32 	%p9, %r5, 0;
	@%p9 bra 	$L__BB0_14;
	and.b32  	%r11, %r4, 7;
	setp.lt.u32 	%p10, %r5, 8;
	@%p10 bra 	$L__BB0_8;
	mul.wide.u32 	%rd25, %r230, 4;
	add.s64 	%rd26, %rd1, %rd25;
	ld.global.u32 	%r119, [%rd26];
	add.s32 	%r120, %r119, %r240;
	ld.global.u32 	%r121, [%rd26+4];
	add.s32 	%r122, %r121, %r120;
	ld.global.u32 	%r123, [%rd26+8];
	add.s32 	%r124, %r123, %r122;
	ld.global.u32 	%r125, [%rd26+12];
	add.s32 	%r126, %r125, %r124;
	ld.global.u32 	%r127, [%rd26+16];
	add.s32 	%r128, %r127, %r126;
	ld.global.u32 	%r129, [%rd26+20];
	add.s32 	%r130, %r129, %r128;
	ld.global.u32 	%r131, [%rd26+24];
	add.s32 	%r132, %r131, %r130;
	ld.global.u32 	%r133, [%rd26+28];
	add.s32 	%r240, %r133, %r132;
	add.s32 	%r230, %r230, 8;
$L__BB0_8:
	setp.eq.s32 	%p11, %r11, 0;
	@%p11 bra 	$L__BB0_14;
	and.b32  	%r17, %r4, 3;
	setp.lt.u32 	%p12, %r11, 4;
	@%p12 bra 	$L__BB0_11;
	mul.wide.u32 	%rd27, %r230, 4;
	add.s64 	%rd28, %rd1, %rd27;
	ld.global.u32 	%r135, [%rd28];
	add.s32 	%r136, %r135, %r240;
	ld.global.u32 	%r137, [%rd28+4];
	add.s32 	%r138, %r137, %r136;
	ld.global.u32 	%r139, [%rd28+8];
	add.s32 	%r140, %r139, %r138;
	ld.global.u32 	%r141, [%rd28+12];
	add.s32 	%r240, %r141, %r140;
	add.s32 	%r230, %r230, 4;
$L__BB0_11:
	setp.eq.s32 	%p13, %r17, 0;
	@%p13 bra 	$L__BB0_14;
	mul.wide.u32 	%rd29, %r230, 4;
	add.s64 	%rd97, %rd1, %rd29;
	neg.s32 	%r238, %r17;
$L__BB0_13:
	.pragma "nounroll";
	ld.global.u32 	%r142, [%rd97];
	add.s32 	%r240, %r142, %r240;
	add.s64 	%rd97, %rd97, 4;
	add.s32 	%r238, %r238, 1;
	setp.ne.s32 	%p14, %r238, 0;
	@%p14 bra 	$L__BB0_13;
$L__BB0_14:
	setp.ge.s32 	%p15, %r3, %r78;
	@%p15 bra 	$L__BB0_17;
	mul.lo.s32 	%r29, %r78, %r1;
	add.s32 	%r30, %r81, -1;
	mov.u32 	%r31, %ntid.x;
	cvta.to.global.u64 	%rd8, %rd16;
	cvta.to.global.u64 	%rd9, %rd17;
	cvta.to.global.u64 	%rd10, %rd15;
	mov.u32 	%r243, %r3;
$L__BB0_16:
	add.s32 	%r143, %r243, %r29;
	mad.lo.s32 	%r144, %r143, %r79, %r2;
	mul.wide.s32 	%rd30, %r144, 4;
	add.s64 	%rd31, %rd8, %rd30;
	ld.global.f32 	%f38, [%rd31];
	shl.b32 	%r145, %r243, 2;
	mov.u32 	%r146, _ZZ16rpe_v_forward_v2ILj16EEviiiiiiiPKiS1_S1_S1_PKfS3_S3_S3_PfE18shared_attn_weight;
	add.s32 	%r147, %r146, %r145;
	st.shared.f32 	[%r147], %f38;
	mul.wide.s32 	%rd32, %r143, 4;
	add.s64 	%rd33, %rd9, %rd32;
	ld.global.f32 	%f39, [%rd33];
	cvt.rmi.f32.f32 	%f40, %f39;
	cvt.rzi.s32.f32 	%r148, %f40;
	max.s32 	%r149, %r148, 0;
	min.s32 	%r150, %r149, %r30;
	mov.u32 	%r151, _ZZ16rpe_v_forward_v2ILj16EEviiiiiiiPKiS1_S1_S1_PKfS3_S3_S3_PfE18shared_quan_relpos;
	add.s32 	%r152, %r151, %r145;
	st.shared.u32 	[%r152], %r150;
	add.s64 	%rd34, %rd10, %rd32;
	ld.global.u32 	%r153, [%rd34];
	setp.eq.s32 	%p16, %r153, -1;
	add.s32 	%r154, %r153, %r240;
	selp.b32 	%r155, -1, %r154, %p16;
	mov.u32 	%r156, _ZZ16rpe_v_forward_v2ILj16EEviiiiiiiPKiS1_S1_S1_PKfS3_S3_S3_PfE20shared_value_indices;
	add.s32 	%r157, %r156, %r145;
	st.shared.u32 	[%r157], %r155;
	add.s32 	%r243, %r243, %r31;
	setp.lt.s32 	%p17, %r243, %r78;
	@%p17 bra 	$L__BB0_16;
$L__BB0_17:
	bar.sync 	0;
	mul.lo.s32 	%r158, %r79, %r1;
	mad.lo.s32 	%r38, %r80, %r2, %r3;
	mad.lo.s32 	%r159, %r158, %r80, %r38;
	cvta.to.global.u64 	%rd35, %rd18;
	mul.wide.u32 	%rd36, %r159, 4;
	add.s64 	%rd13, %rd35, %rd36;
	setp.lt.s32 	%p18, %r78, 1;
	mov.f32 	%f108, 0f00000000;
	@%p18 bra 	$L__BB0_58;
	mul.lo.s32 	%r39, %r80, %r79;
	and.b32  	%r40, %r78, 7;
	setp.lt.u32 	%p19, %r78, 8;
	mov.f32 	%f108, 0f00000000;
	mov.b32 	%r249, 0;
	@%p19 bra 	$L__BB0_37;
	and.b32  	%r249, %r78, 2147483640;
	mov.u32 	%r164, _ZZ16rpe_v_forward_v2ILj16EEviiiiiiiPKiS1_S1_S1_PKfS3_S3_S3_PfE20shared_value_indices;
	add.s32 	%r246, %r164, 16;
	mov.u32 	%r165, _ZZ16rpe_v_forward_v2ILj16EEviiiiiiiPKiS1_S1_S1_PKfS3_S3_S3_PfE18shared_attn_weight;
	add.s32 	%r245, %r165, 16;
	mov.u32 	%r166, _ZZ16rpe_v_forward_v2ILj16EEviiiiiiiPKiS1_S1_S1_PKfS3_S3_S3_PfE18shared_quan_relpos;
	add.s32 	%r244, %r166, 16;
	neg.s32 	%r247, %r249;
	mov.f32 	%f108, 0f00000000;
$L__BB0_20:
	.pragma "nounroll";
	ld.shared.u32 	%r47, [%r246+-16];
	setp.eq.s32 	%p20, %r47, -1;
	@%p20 bra 	$L__BB0_22;
	ld.shared.f32 	%f45, [%r245+-16];
	mad.lo.s32 	%r167, %r39, %r47, %r38;
	mul.wide.s32 	%rd37, %r167, 4;
	add.s64 	%rd38, %rd3, %rd37;
	ld.global.f32 	%f46, [%rd38];
	ld.shared.u32 	%r168, [%r244+-16];
	mad.lo.s32 	%r169, %r39, %r168, %r38;
	mul.wide.s32 	%rd39, %r169, 4;
	add.s64 	%rd40, %rd2, %rd39;
	ld.global.f32 	%f47, [%rd40];
	add.f32 	%f48, %f46, %f47;
	fma.rn.f32 	%f108, %f45, %f48, %f108;
$L__BB0_22:
	ld.shared.u32 	%r48, [%r246+-12];
	setp.eq.s32 	%p21, %r48, -1;
	@%p21 bra 	$L__BB0_24;
	ld.shared.f32 	%f49, [%r245+-12];
	mad.lo.s32 	%r170, %r39, %r48, %r38;
	mul.wide.s32 	%rd41, %r170, 4;
	add.s64 	%rd42, %rd3, %rd41;
	ld.global.f32 	%f50, [%rd42];
	ld.shared.u32 	%r171, [%r244+-12];
	mad.lo.s32 	%r172, %r39, %r171, %r38;
	mul.wide.s32 	%rd43, %r172, 4;
	add.s64 	%rd44, %rd2, %rd43;
	ld.global.f32 	%f51, [%rd44];
	add.f32 	%f52, %f50, %f51;
	fma.rn.f32 	%f108, %f49, %f52, %f108;
$L__BB0_24:
	ld.shared.u32 	%r49, [%r246+-8];
	setp.eq.s32 	%p22, %r49, -1;
	@%p22 bra 	$L__BB0_26;
	ld.shared.f32 	%f53, [%r245+-8];
	mad.lo.s32 	%r173, %r39, %r49, %r38;
	mul.wide.s32 	%rd45, %r173, 4;
	add.s64 	%rd46, %rd3, %rd45;
	ld.global.f32 	%f54, [%rd46];
	ld.shared.u32 	%r174, [%r244+-8];
	mad.lo.s32 	%r175, %r39, %r174, %r38;
	mul.wide.s32 	%rd47, %r175, 4;
	add.s64 	%rd48, %rd2, %rd47;
	ld.global.f32 	%f55, [%rd48];
	add.f32 	%f56, %f54, %f55;
	fma.rn.f32 	%f108, %f53, %f56, %f108;
$L__BB0_26:
	ld.shared.u32 	%r50, [%r246+-4];
	setp.eq.s32 	%p23, %r50, -1;
	@%p23 bra 	$L__BB0_28;
	ld.shared.f32 	%f57, [%r245+-4];
	mad.lo.s32 	%r176, %r39, %r50, %r38;
	mul.wide.s32 	%rd49, %r176, 4;
	add.s64 	%rd50, %rd3, %rd49;
	ld.global.f32 	%f58, [%rd50];
	ld.shared.u32 	%r177, [%r244+-4];
	mad.lo.s32 	%r178, %r39, %r177, %r38;
	mul.wide.s32 	%rd51, %r178, 4;
	add.s64 	%rd52, %rd2, %rd51;
	ld.global.f32 	%f59, [%rd52];
	add.f32 	%f60, %f58, %f59;
	fma.rn.f32 	%f108, %f57, %f60, %f108;
$L__BB0_28:
	ld.shared.u32 	%r51, [%r246];
	setp.eq.s32 	%p24, %r51, -1;
	@%p24 bra 	$L__BB0_30;
	ld.shared.f32 	%f61, [%r245];
	mad.lo.s32 	%r179, %r39, %r51, %r38;
	mul.wide.s32 	%rd53, %r179, 4;
	add.s64 	%rd54, %rd3, %rd53;
	ld.global.f32 	%f62, [%rd54];
	ld.shared.u32 	%r180, [%r244];
	mad.lo.s32 	%r181, %r39, %r180, %r38;
	mul.wide.s32 	%rd55, %r181, 4;
	add.s64 	%rd56, %rd2, %rd55;
	ld.global.f32 	%f63, [%rd56];
	add.f32 	%f64, %f62, %f63;
	fma.rn.f32 	%f108, %f61, %f64, %f108;
$L__BB0_30:
	ld.shared.u32 	%r52, [%r246+4];
	setp.eq.s32 	%p25, %r52, -1;
	@%p25 bra 	$L__BB0_32;
	ld.shared.f32 	%f65, [%r245+4];
	mad.lo.s32 	%r182, %r39, %r52, %r38;
	mul.wide.s32 	%rd57, %r182, 4;
	add.s64 	%rd58, %rd3, %rd57;
	ld.global.f32 	%f66, [%rd58];
	ld.shared.u32 	%r183, [%r244+4];
	mad.lo.s32 	%r184, %r39, %r183, %r38;
	mul.wide.s32 	%rd59, %r184, 4;
	add.s64 	%rd60, %rd2, %rd59;
	ld.global.f32 	%f67, [%rd60];
	add.f32 	%f68, %f66, %f67;
	fma.rn.f32 	%f108, %f65, %f68, %f108;
$L__BB0_32:
	ld.shared.u32 	%r53, [%r246+8];
	setp.eq.s32 	%p26, %r53, -1;
	@%p26 bra 	$L__BB0_34;
	ld.shared.f32 	%f69, [%r245+8];
	mad.lo.s32 	%r185, %r39, %r53, %r38;
	mul.wide.s32 	%rd61, %r185, 4;
	add.s64 	%rd62, %rd3, %rd61;
	ld.global.f32 	%f70, [%rd62];
	ld.shared.u32 	%r186, [%r244+8];
	mad.lo.s32 	%r187, %r39, %r186, %r38;
	mul.wide.s32 	%rd63, %r187, 4;
	add.s64 	%rd64, %rd2, %rd63;
	ld.global.f32 	%f71, [%rd64];
	add.f32 	%f72, %f70, %f71;
	fma.rn.f32 	%f108, %f69, %f72, %f108;
$L__BB0_34:
	ld.shared.u32 	%r54, [%r246+12];
	setp.eq.s32 	%p27, %r54, -1;
	@%p27 bra 	$L__BB0_36;
	ld.shared.f32 	%f73, [%r245+12];
	mad.lo.s32 	%r188, %r39, %r54, %r38;
	mul.wide.s32 	%rd65, %r188, 4;
	add.s64 	%rd66, %rd3, %rd65;
	ld.global.f32 	%f74, [%rd66];
	ld.shared.u32 	%r189, [%r244+12];
	mad.lo.s32 	%r190, %r39, %r189, %r38;
	mul.wide.s32 	%rd67, %r190, 4;
	add.s64 	%rd68, %rd2, %rd67;
	ld.global.f32 	%f75, [%rd68];
	add.f32 	%f76, %f74, %f75;
	fma.rn.f32 	%f108, %f73, %f76, %f108;
$L__BB0_36:
	add.s32 	%r247, %r247, 8;
	add.s32 	%r246, %r246, 32;
	add.s32 	%r245, %r245, 32;
	add.s32 	%r244, %r244, 32;
	setp.ne.s32 	%p28, %r247, 0;
	@%p28 bra 	$L__BB0_20;
$L__BB0_37:
	setp.eq.s32 	%p29, %r40, 0;
	@%p29 bra 	$L__BB0_58;
	and.b32  	%r60, %r78, 3;
	setp.lt.u32 	%p30, %r40, 4;
	@%p30 bra 	$L__BB0_48;
	shl.b32 	%r191, %r249, 2;
	mov.u32 	%r192, _ZZ16rpe_v_forward_v2ILj16EEviiiiiiiPKiS1_S1_S1_PKfS3_S3_S3_PfE20shared_value_indices;
	add.s32 	%r61, %r192, %r191;
	ld.shared.u32 	%r62, [%r61];
	setp.eq.s32 	%p31, %r62, -1;
	mov.u32 	%r193, _ZZ16rpe_v_forward_v2ILj16EEviiiiiiiPKiS1_S1_S1_PKfS3_S3_S3_PfE18shared_attn_weight;
	add.s32 	%r63, %r193, %r191;
	mov.u32 	%r194, _ZZ16rpe_v_forward_v2ILj16EEviiiiiiiPKiS1_S1_S1_PKfS3_S3_S3_PfE18shared_quan_relpos;
	add.s32 	%r64, %r194, %r191;
	@%p31 bra 	$L__BB0_41;
	ld.shared.f32 	%f78, [%r63];
	mad.lo.s32 	%r195, %r39, %r62, %r38;
	mul.wide.s32 	%rd69, %r195, 4;
	add.s64 	%rd70, %rd3, %rd69;
	ld.global.f32 	%f79, [%rd70];
	ld.shared.u32 	%r196, [%r64];
	mad.lo.s32 	%r197, %r39, %r196, %r38;
	mul.wide.s32 	%rd71, %r197, 4;
	add.s64 	%rd72, %rd2, %rd71;
	ld.global.f32 	%f80, [%rd72];
	add.f32 	%f81, %f79, %f80;
	fma.rn.f32 	%f108, %f78, %f81, %f108;
$L__BB0_41:
	ld.shared.u32 	%r65, [%r61+4];
	setp.eq.s32 	%p32, %r65, -1;
	@%p32 bra 	$L__BB0_43;
	ld.shared.f32 	%f82, [%r63+4];
	mad.lo.s32 	%r198, %r39, %r65, %r38;
	mul.wide.s32 	%rd73, %r198, 4;
	add.s64 	%rd74, %rd3, %rd73;
	ld.global.f32 	%f83, [%rd74];
	ld.shared.u32 	%r199, [%r64+4];
	mad.lo.s32 	%r200, %r39, %r199, %r38;
	mul.wide.s32 	%rd75, %r200, 4;
	add.s64 	%rd76, %rd2, %rd75;
	ld.global.f32 	%f84, [%rd76];
	add.f32 	%f85, %f83, %f84;
	fma.rn.f32 	%f108, %f82, %f85, %f108;
$L__BB0_43:
	ld.shared.u32 	%r66, [%r61+8];
	setp.eq.s32 	%p33, %r66, -1;
	@%p33 bra 	$L__BB0_45;
	ld.shared.f32 	%f86, [%r63+8];
	mad.lo.s32 	%r201, %r39, %r66, %r38;
	mul.wide.s32 	%rd77, %r201, 4;
	add.s64 	%rd78, %rd3, %rd77;
	ld.global.f32 	%f87, [%rd78];
	ld.shared.u32 	%r202, [%r64+8];
	mad.lo.s32 	%r203, %r39, %r202, %r38;
	mul.wide.s32 	%rd79, %r203, 4;
	add.s64 	%rd80, %rd2, %rd79;
	ld.global.f32 	%f88, [%rd80];
	add.f32 	%f89, %f87, %f88;
	fma.rn.f32 	%f108, %f86, %f89, %f108;
$L__BB0_45:
	ld.shared.u32 	%r67, [%r61+12];
	setp.eq.s32 	%p34, %r67, -1;
	@%p34 bra 	$L__BB0_47;
	ld.shared.f32 	%f90, [%r63+12];
	mad.lo.s32 	%r204, %r39, %r67, %r38;
	mul.wide.s32 	%rd81, %r204, 4;
	add.s64 	%rd82, %rd3, %rd81;
	ld.global.f32 	%f91, [%rd82];
	ld.shared.u32 	%r205, [%r64+12];
	mad.lo.s32 	%r206, %r39, %r205, %r38;
	mul.wide.s32 	%rd83, %r206, 4;
	add.s64 	%rd84, %rd2, %rd83;
	ld.global.f32 	%f92, [%rd84];
	add.f32 	%f93, %f91, %f92;
	fma.rn.f32 	%f108, %f90, %f93, %f108;
$L__BB0_47:
	add.s32 	%r249, %r249, 4;
$L__BB0_48:
	setp.eq.s32 	%p35, %r60, 0;
	@%p35 bra 	$L__BB0_58;
	setp.eq.s32 	%p36, %r60, 1;
	@%p36 bra 	$L__BB0_55;
	shl.b32 	%r207, %r249, 2;
	mov.u32 	%r208, _ZZ16rpe_v_forward_v2ILj16EEviiiiiiiPKiS1_S1_S1_PKfS3_S3_S3_PfE20shared_value_indices;
	add.s32 	%r70, %r208, %r207;
	ld.shared.u32 	%r71, [%r70];
	setp.eq.s32 	%p37, %r71, -1;
	mov.u32 	%r209, _ZZ16rpe_v_forward_v2ILj16EEviiiiiiiPKiS1_S1_S1_PKfS3_S3_S3_PfE18shared_attn_weight;
	add.s32 	%r72, %r209, %r207;
	mov.u32 	%r210, _ZZ16rpe_v_forward_v2ILj16EEviiiiiiiPKiS1_S1_S1_PKfS3_S3_S3_PfE18shared_quan_relpos;
	add.s32 	%r73, %r210, %r207;
	@%p37 bra 	$L__BB0_52;
	ld.shared.f32 	%f95, [%r72];
	mad.lo.s32 	%r211, %r39, %r71, %r38;
	mul.wide.s32 	%rd85, %r211, 4;
	add.s64 	%rd86, %rd3, %rd85;
	ld.global.f32 	%f96, [%rd86];
	ld.shared.u32 	%r212, [%r73];
	mad.lo.s32 	%r213, %r39, %r212, %r38;
	mul.wide.s32 	%rd87, %r213, 4;
	add.s64 	%rd88, %rd2, %rd87;
	ld.global.f32 	%f97, [%rd88];
	add.f32 	%f98, %f96, %f97;
	fma.rn.f32 	%f108, %f95, %f98, %f108;
$L__BB0_52:
	ld.shared.u32 	%r74, [%r70+4];
	setp.eq.s32 	%p38, %r74, -1;
	@%p38 bra 	$L__BB0_54;
	ld.shared.f32 	%f99, [%r72+4];
	mad.lo.s32 	%r214, %r39, %r74, %r38;
	mul.wide.s32 	%rd89, %r214, 4;
	add.s64 	%rd90, %rd3, %rd89;
	ld.global.f32 	%f100, [%rd90];
	ld.shared.u32 	%r215, [%r73+4];
	mad.lo.s32 	%r216, %r39, %r215, %r38;
	mul.wide.s32 	%rd91, %r216, 4;
	add.s64 	%rd92, %rd2, %rd91;
	ld.global.f32 	%f101, [%rd92];
	add.f32 	%f102, %f100, %f101;
	fma.rn.f32 	%f108, %f99, %f102, %f108;
$L__BB0_54:
	add.s32 	%r249, %r249, 2;
$L__BB0_55:
	and.b32  	%r217, %r78, 1;
	setp.eq.b32 	%p39, %r217, 1;
	not.pred 	%p40, %p39;
	@%p40 bra 	$L__BB0_58;
	shl.b32 	%r218, %r249, 2;
	mov.u32 	%r219, _ZZ16rpe_v_forward_v2ILj16EEviiiiiiiPKiS1_S1_S1_PKfS3_S3_S3_PfE20shared_value_indices;
	add.s32 	%r220, %r219, %r218;
	ld.shared.u32 	%r77, [%r220];
	setp.eq.s32 	%p41, %r77, -1;
	@%p41 bra 	$L__BB0_58;
	mov.u32 	%r222, _ZZ16rpe_v_forward_v2ILj16EEviiiiiiiPKiS1_S1_S1_PKfS3_S3_S3_PfE18shared_attn_weight;
	add.s32 	%r223, %r222, %r218;
	ld.shared.f32 	%f103, [%r223];
	mad.lo.s32 	%r224, %r39, %r77, %r38;
	mul.wide.s32 	%rd93, %r224, 4;
	add.s64 	%rd94, %rd3, %rd93;
	ld.global.f32 	%f104, [%rd94];
	mov.u32 	%r225, _ZZ16rpe_v_forward_v2ILj16EEviiiiiiiPKiS1_S1_S1_PKfS3_S3_S3_PfE18shared_quan_relpos;
	add.s32 	%r226, %r225, %r218;
	ld.shared.u32 	%r227, [%r226];
	mad.lo.s32 	%r228, %r39, %r227, %r38;
	mul.wide.s32 	%rd95, %r228, 4;
	add.s64 	%rd96, %rd2, %rd95;
	ld.global.f32 	%f105, [%rd96];
	add.f32 	%f106, %f104, %f105;
	fma.rn.f32 	%f108, %f103, %f106, %f108;
$L__BB0_58:
	st.global.f32 	[%rd13], %f108;
$L__BB0_59:
	ret;

}
	// .globl	_Z16rpe_v_forward_v2ILj32EEviiiiiiiPKiS1_S1_S1_PKfS3_S3_S3_Pf
.visible .entry _Z16rpe_v_forward_v2ILj32EEviiiiiiiPKiS1_S1_S1_PKfS3_S3_S3_Pf(
	.param .u32 _Z16rpe_v_forward_v2ILj32EEviiiiiiiPKiS1_S1_S1_PKfS3_S3_S3_Pf_param_0,
	.param .u32 _Z16rpe_v_forward_v2ILj32EEviiiiiiiPKiS1_S1_S1_PKfS3_S3_S3_Pf_param_1,
	.param .u32 _Z16rpe_v_forward_v2ILj32EEviiiiiiiPKiS1_S1_S1_PKfS3_S3_S3_Pf_param_2,
	.param .u32 _Z16rpe_v_forward_v2ILj32EEviiiiiiiPKiS1_S1_S1_PKfS3_S3_S3_Pf_param_3,
	.param .u32 _Z16rpe_v_forward_v2ILj32EEviiiiiiiPKiS1_S1_S1_PKfS3_S3_S3_Pf_param_4,
	.param .u32 _Z16rpe_v_forward_v2ILj32EEviiiiiiiPKiS1_S1_S1_PKfS3_S3_S3_Pf_param_5,
	.param .u32 _Z16rpe_v_forward_v2ILj32EEviiiiiiiPKiS1_S1_S1_PKfS3_S3_S3_Pf_param_6,
	.param .u64 .ptr .align 1 _Z16rpe_v_forward_v2ILj32EEviiiiiiiPKiS1_S1_S1_PKfS3_S3_S3_Pf_param_7,
	.param .u64 .ptr .align 1 _Z16rpe_v_forward_v2ILj32EEviiiiiiiPKiS1_S1_S1_PKfS3_S3_S3_Pf_param_8,
	.param .u64 .ptr .align 1 _Z16rpe_v_forward_v2ILj32EEviiiiiiiPKiS1_S1_S1_PKfS3_S3_S3_Pf_param_9,
	.param .u64 .ptr .align 1 _Z16rpe_v_forward_v2ILj32EEviiiiiiiPKiS1_S1_S1_PKfS3_S3_S3_Pf_param_10,
	.param .u64 .ptr .align 1 _Z16rpe_v_forward_v2ILj32EEviiiiiiiPKiS1_S1_S1_PKfS3_S3_S3_Pf_param_11,
	.param .u64 .ptr .align 1 _Z16rpe_v_forward_v2ILj32EEviiiiiiiPKiS1_S1_S1_PKfS3_S3_S3_Pf_param_12,
	.param .u64 .ptr .align 1 _Z16rpe_v_forward_v2ILj32EEviiiiiiiPKiS1_S1_S1_PKfS3_S3_S3_Pf_param_13,
	.param .u64 .ptr .align 1 _Z16rpe_v_forward_v2ILj32EEviiiiiiiPKiS1_S1_S1_PKfS3_S3_S3_Pf_param_14,
	.param .u64 .ptr .align 1 _Z16rpe_v_forward_v2ILj32EEviiiiiiiPKiS1_S1_S1_PKfS3_S3_S3_Pf_param_15
)
{
	.reg .pred 	%p<42>;
	.reg .b32 	%r<251>;
	.reg .b32 	%f<129>;
	.reg .b64 	%rd<99>;
	// demoted variable
	.shared .align 4 .b8 _ZZ16rpe_v_forward_v2ILj32EEviiiiiiiPKiS1_S1_S1_PKfS3_S3_S3_PfE18shared_attn_weight[128];
	// demoted variable
	.shared .align 4 .b8 _ZZ16rpe_v_forward_v2ILj32EEviiiiiiiPKiS1_S1_S1_PKfS3_S3_S3_PfE20shared_value_indices[128];
	// demoted variable
	.shared .align 4 .b8 _ZZ16rpe_v_forward_v2ILj32EEviiiiiiiPKiS1_S1_S1_PKfS3_S3_S3_PfE18shared_quan_relpos[128];
	ld.param.u32 	%r82, [_Z16rpe_v_forward_v2ILj32EEviiiiiiiPKiS1_S1_S1_PKfS3_S3_S3_Pf_param_1];
	ld.param.u32 	%r78, [_Z16rpe_v_forward_v2ILj32EEviiiiiiiPKiS1_S1_S1_PKfS3_S3_S3_Pf_param_2];
	ld.param.u32 	%r79, [_Z16rpe_v_forward_v2ILj32EEviiiiiiiPKiS1_S1_S1_PKfS3_S3_S3_Pf_param_4];
	ld.param.u32 	%r80, [_Z16rpe_v_forward_v2ILj32EEviiiiiiiPKiS1_S1_S1_PKfS3_S3_S3_Pf_param_5];
	ld.param.u32 	%r81, [_Z16rpe_v_forward_v2ILj32EEviiiiiiiPKiS1_S1_S1_PKfS3_S3_S3_Pf_param_6];
	ld.param.u64 	%rd19, [_Z16rpe_v_forward_v2ILj32EEviiiiiiiPKiS1_S1_S1_PKfS3_S3_S3_Pf_param_8];
	ld.param.u64 	%rd14, [_Z16rpe_v_forward_v2ILj32EEviiiiiiiPKiS1_S1_S1_PKfS3_S3_S3_Pf_param_9];
	ld.param.u64 	%rd15, [_Z16rpe_v_forward_v2ILj32EEviiiiiiiPKiS1_S1_S1_PKfS3_S3_S3_Pf_param_10];
	ld.param.u64 	%rd16, [_Z16rpe_v_forward_v2ILj32EEviiiiiiiPKiS1_S1_S1_PKfS3_S3_S3_Pf_param_11];
	ld.param.u64 	%rd20, [_Z16rpe_v_forward_v2ILj32EEviiiiiiiPKiS1_S1_S1_PKfS3_S3_S3_Pf_param_12];
	ld.param.u64 	%rd17, [_Z16rpe_v_forward_v2ILj32EEviiiiiiiPKiS1_S1_S1_PKfS3_S3_S3_Pf_param_13];
	ld.param.u64 	%rd21, [_Z16rpe_v_forward_v2ILj32EEviiiiiiiPKiS1_S1_S1_PKfS3_S3_S3_Pf_param_14];
	ld.param.u64 	%rd18, [_Z16rpe_v_forward_v2ILj32EEviiiiiiiPKiS1_S1_S1_PKfS3_S3_S3_Pf_param_15];
	cvta.to.global.u64 	%rd1, %rd19;
	cvta.to.global.u64 	%rd2, %rd21;
	cvta.to.global.u64 	%rd3, %rd20;
	mov.u32 	%r1, %ctaid.x;
	mov.u32 	%r2, %ctaid.y;
	mov.u32 	%r3, %tid.x;
	setp.ge.s32 	%p1, %r1, %r82;
	setp.ge.s32 	%p2, %r2, %r79;
	or.pred  	%p3, %p1, %p2;
	setp.ge.s32 	%p4, %r3, %r80;
	or.pred  	%p5, %p3, %p4;
	@%p5 bra 	$L__BB1_59;
	cvta.to.global.u64 	%rd22, %rd14;
	mul.wide.u32 	%rd23, %r1, 4;
	add.s64 	%rd24, %rd22, %rd23;
	ld.global.u32 	%r4, [%rd24];
	setp.lt.s32 	%p6, %r4, 1;
	mov.b32 	%r240, 0;
	@%p6 bra 	$L__BB1_14;
	and.b32  	%r5, %r4, 15;
	setp.lt.u32 	%p7, %r4, 16;
	mov.b32 	%r230, 0;
	mov.u32 	%r240, %r230;
	@%p7 bra 	$L__BB1_5;
	and.b32  	%r230, %r4, 2147483632;
	neg.s32 	%r241, %r230;
	add.s64 	%rd98, %rd1, 32;
	mov.b32 	%r240, 0;
$L__BB1_4:
	.pragma "nounroll";
	ld.global.u32 	%r87, [%rd98+-32];
	add.s32 	%r88, %r87, %r240;
	ld.global.u32 	%r89, [%rd98+-28];
	add.s32 	%r90, %r89, %r88;
	ld.global.u32 	%r91, [%rd98+-24];
	add.s32 	%r92, %r91, %r90;
	ld.global.u32 	%r93, [%rd98+-20];
	add.s32 	%r94, %r93, %r92;
	ld.global.u32 	%r95, [%rd98+-16];
	add.s32 	%r96, %r95, %r94;
	ld.global.u32 	%r97, [%rd98+-12];
	add.s32 	%r98, %r97, %r96;
	ld.global.u32 	%r99, [%rd98+-8];
	add.s32 	%r100, %r99, %r98;
	ld.global.u32 	%r101, [%rd98+-4];
	add.s32 	%r102, %r101, %r100;
	ld.global.u32 	%r103, [%rd98];
	add.s32 	%r104, %r103, %r102;
	ld.global.u32 	%r105, [%rd98+4];
	add.s32 	%r106, %r105, %r104;
	ld.global.u32 	%r107, [%rd98+8];
	add.s32 	%r108, %r107, %r106;
	ld.global.u32 	%r109, [%rd98+12];
	add.s32 	%r110, %r109, %r108;
	ld.global.u32 	%r111, [%rd98+16];
	add.s32 	%r112, %r111, %r110;
	ld.global.u32 	%r113, [%rd98+20];
	add.s32 	%r114, %r113, %r112;
	ld.global.u32 	%r115, [%rd98+24];
	add.s32 	%r116, %r115, %r114;
	ld.global.u32 	%r117, [%rd98+28];
	add.s32 	%r240, %r117, %r116;
	add.s32 	%r241, %r241, 16;
	add.s64 	%rd98, %rd98, 64;
	setp.eq.s32 	%p8, %r241, 0;
	@%p8 bra 	$L__BB1_5;
	bra.uni 	$L__BB1_4;
$L__BB1_5:
	setp.eq.s32 	%p9, %r5, 0;
	@%p9 bra 	$L__BB1_14;
	and.b32  	%r11, %r4, 7;
	setp.lt.u32 	%p10, %r5, 8;
	@%p10 bra 	$L__BB1_8;
	mul.wide.u32 	%rd25, %r230, 4;
	add.s64 	%rd26, %rd1, %rd25;
	ld.global.u32 	%r119, [%rd26];
	add.s32 	%r120, %r119, %r240;
	ld.global.u32 	%r121, [%rd26+4];
	add.s32 	%r122, %r121, %r120;
	ld.global.u32 	%r123, [%rd26+8];
	add.s32 	%r124, %r123, %r122;
	ld.global.u32 	%r125, [%rd26+12];
	add.s32 	%r126, %r125, %r124;
	ld.global.u32 	%r127, [%rd26+16];
	add.s32 	%r128, %r127, %r126;
	ld.global.u32 	%r129, [%rd26+20];
	add.s32 	%r130, %r129, %r128;
	ld.global.u32 	%r131, [%rd26+24];
	add.s32 	%r132, %r131, %r130;
	ld.global.u32 	%r133, [%rd26+28];
	add.s32 	%r240, %r133, %r132;
	add.s32 	%r230, %r230, 8;
$L__BB1_8:
	setp.eq.s32 	%p11, %r11, 0;
	@%p11 bra 	$L__BB1_14;
	and.b32  	%r17, %r4, 3;
	setp.lt.u32 	%p12, %r11, 4;
	@%p12 bra 	$L__BB1_11;
	mul.wide.u32 	%rd27, %r230, 4;
	add.s64 	%rd28, %rd1, %rd27;
	ld.global.u32 	%r135, [%rd28];
	add.s32 	%r136, %r135, %r240;
	ld.global.u32 	%r137, [%rd28+4];
	add.s32 	%r138, %r137, %r136;
	ld.global.u32 	%r139, [%rd28+8];
	add.s32 	%r140, %r139, %r138;
	ld.global.u32 	%r141, [%rd28+12];
	add.s32 	%r240, %r141, %r140;
	add.s32 	%r230, %r230, 4;
$L__BB1_11:
	setp.eq.s32 	%p13, %r17, 0;
	@%p13 bra 	$L__BB1_14;
	mul.wide.u32 	%rd29, %r230, 4;
	add.s64 	%rd97, %rd1, %rd29;
	neg.s32 	%r238, %r17;
$L__BB1_13:
	.pragma "nounroll";
	ld.global.u32 	%r142, [%rd97];
	add.s32 	%r240, %r142, %r240;
	add.s64 	%rd97, %rd97, 4;
	add.s32 	%r238, %r238, 1;
	setp.ne.s32 	%p14, %r238, 0;
	@%p14 bra 	$L__BB1_13;
$L__BB1_14:
	setp.ge.s32 	%p15, %r3, %r78;
	@%p15 bra 	$L__BB1_17;
	mul.lo.s32 	%r29, %r78, %r1;
	add.s32 	%r30, %r81, -1;
	mov.u32 	%r31, %ntid.x;
	cvta.to.global.u64 	%rd8, %rd16;
	cvta.to.global.u64 	%rd9, %rd17;
	cvta.to.global.u64 	%rd10, %rd15;
	mov.u32 	%r243, %r3;
$L__BB1_16:
	add.s32 	%r143, %r243, %r29;
	mad.lo.s32 	%r144, %r143, %r79, %r2;
	mul.wide.s32 	%rd30, %r144, 4;
	add.s64 	%rd31, %rd8, %rd30;
	ld.global.f32 	%f38, [%rd31];
	shl.b32 	%r145, %r243, 2;
	mov.u32 	%r146, _ZZ16rpe_v_forward_v2ILj32EEviiiiiiiPKiS1_S1_S1_PKfS3_S3_S3_PfE18shared_attn_weight;
	add.s32 	%r147, %r146, %r145;
	st.shared.f32 	[%r147], %f38;
	mul.wide.s32 	%rd32, %r143, 4;
	add.s64 	%rd33, %rd9, %rd32;
	ld.global.f32 	%f39, [%rd33];
	cvt.rmi.f32.f32 	%f40, %f39;
	cvt.rzi.s32.f32 	%r148, %f40;
	max.s32 	%r149, %r148, 0;
	min.s32 	%r150, %r149, %r30;
	mov.u32 	%r151, _ZZ16rpe_v_forward_v2ILj32EEviiiiiiiPKiS1_S1_S1_PKfS3_S3_S3_PfE18shared_quan_relpos;
	add.s32 	%r152, %r151, %r145;
	st.shared.u32 	[%r152], %r150;
	add.s64 	%rd34, %rd10, %rd32;
	ld.global.u32 	%r153, [%rd34];
	setp.eq.s32 	%p16, %r153, -1;
	add.s32 	%r154, %r153, %r240;
	selp.b32 	%r155, -1, %r154, %p16;
	mov.u32 	%r156, _ZZ16rpe_v_forward_v2ILj32EEviiiiiiiPKiS1_S1_S1_PKfS3_S3_S3_PfE20shared_value_indices;
	add.s32 	%r157, %r156, %r145;
	st.shared.u32 	[%r157], %r155;
	add.s32 	%r243, %r243, %r31;
	setp.lt.s32 	%p17, %r243, %r78;
	@%p17 bra 	$L__BB1_16;
$L__BB1_17:
	bar.sync 	0;
	mul.lo.s32 	%r158, %r79, %r1;
	mad.lo.s32 	%r38, %r80, %r2, %r3;
	mad.lo.s32 	%r159, %r158, %r80, %r38;
	cvta.to.global.u64 	%rd35, %rd18;
	mul.wide.u32 	%rd36, %r159, 4;
	add.s64 	%rd13, %rd35, %rd36;
	setp.lt.s32 	%p18, %r78, 1;
	mov.f32 	%f108, 0f00000000;
	@%p18 bra 	$L__BB1_58;
	mul.lo.s32 	%r39, %r80, %r79;
	and.b32  	%r40, %r78, 7;
	setp.lt.u32 	%p19, %r78, 8;
	mov.f32 	%f108, 0f00000000;
	mov.b32 	%r249, 0;
	@%p19 bra 	$L__BB1_37;
	and.b32  	%r249, %r78, 2147483640;
	mov.u32 	%r164, _ZZ16rpe_v_forward_v2ILj32EEviiiiiiiPKiS1_S1_S1_PKfS3_S3_S3_PfE20shared_value_indices;
	add.s32 	%r246, %r164, 16;
	mov.u32 	%r165, _ZZ16rpe_v_forward_v2ILj32EEviiiiiiiPKiS1_S1_S1_PKfS3_S3_S3_PfE18shared_attn_weight;
	add.s32 	%r245, %r165, 16;
	mov.u32 	%r166, _ZZ16rpe_v_forward_v2ILj32EEviiiiiiiPKiS1_S1_S1_PKfS3_S3_S3_PfE18shared_quan_relpos;
	add.s32 	%r244, %r166, 16;
	neg.s32 	%r247, %r249;
	mov.f32 	%f108, 0f00000000;
$L__BB1_20:
	.pragma "nounroll";
	ld.shared.u32 	%r47, [%r246+-16];
	setp.eq.s32 	%p20, %r47, -1;
	@%p20 bra 	$L__BB1_22;
	ld.shared.f32 	%f45, [%r245+-16];
	mad.lo.s32 	%r167, %r39, %r47, %r38;
	mul.wide.s32 	%rd37, %r167, 4;
	add.s64 	%rd38, %rd3, %rd37;
	ld.global.f32 	%f46, [%rd38];
	ld.shared.u32 	%r168, [%r244+-16];
	mad.lo.s32 	%r169, %r39, %r168, %r38;
	mul.wide.s32 	%rd39, %r169, 4;
	add.s64 	%rd40, %rd2, %rd39;
	ld.global.f32 	%f47, [%rd40];
	add.f32 	%f48, %f46, %f47;
	fma.rn.f32 	%f108, %f45, %f48, %f108;
$L__BB1_22:
	ld.shared.u32 	%r48, [%r246+-12];
	setp.eq.s32 	%p21, %r48, -1;
	@%p21 bra 	$L__BB1_24;
	ld.shared.f32 	%f49, [%r245+-12];
	mad.lo.s32 	%r170, %r39, %r48, %r38;
	mul.wide.s32 	%rd41, %r170, 4;
	add.s64 	%rd42, %rd3, %rd41;
	ld.global.f32 	%f50, [%rd42];
	ld.shared.u32 	%r171, [%r244+-12];
	mad.lo.s32 	%r172, %r39, %r171, %r38;
	mul.wide.s32 	%rd43, %r172, 4;
	add.s64 	%rd44, %rd2, %rd43;
	ld.global.f32 	%f51, [%rd44];
	add.f32 	%f52, %f50, %f51;
	fma.rn.f32 	%f108, %f49, %f52, %f108;
$L__BB1_24:
	ld.shared.u32 	%r49, [%r246+-8];
	setp.eq.s32 	%p22, %r49, -1;
	@%p22 bra 	$L__BB1_26;
	ld.shared.f32 	%f53, [%r245+-8];
	mad.lo.s32 	%r173, %r39, %r49, %r38;
	mul.wide.s32 	%rd45, %r173, 4;
	add.s64 	%rd46, %rd3, %rd45;
	ld.global.f32 	%f54, [%rd46];
	ld.shared.u32 	%r174, [%r244+-8];
	mad.lo.s32 	%r175, %r39, %r174, %r38;
	mul.wide.s32 	%rd47, %r175, 4;
	add.s64 	%rd48, %rd2, %rd47;
	ld.global.f32 	%f55, [%rd48];
	add.f32 	%f56, %f54, %f55;
	fma.rn.f32 	%f108, %f53, %f56, %f108;
$L__BB1_26:
	ld.shared.u32 	%r50, [%r246+-4];
	setp.eq.s32 	%p23, %r50, -1;
	@%p23 bra 	$L__BB1_28;
	ld.shared.f32 	%f57, [%r245+-4];
	mad.lo.s32 	%r176, %r39, %r50, %r38;
	mul.wide.s32 	%rd49, %r176, 4;
	add.s64 	%rd50, %rd3, %rd49;
	ld.global.f32 	%f58, [%rd50];
	ld.shared.u32 	%r177, [%r244+-4];
	mad.lo.s32 	%r178, %r39, %r177, %r38;
	mul.wide.s32 	%rd51, %r178, 4;
	add.s64 	%rd52, %rd2, %rd51;
	ld.global.f32 	%f59, [%rd52];
	add.f32 	%f60, %f58, %f59;
	fma.rn.f32 	%f108, %f57, %f60, %f108;
$L__BB1_28:
	ld.shared.u32 	%r51, [%r246];
	setp.eq.s32 	%p24, %r51, -1;
	@%p24 bra 	$L__BB1_30;
	ld.shared.f32 	%f61, [%r245];
	mad.lo.s32 	%r179, %r39, %r51, %r38;
	mul.wide.s32 	%rd53, %r179, 4;
	add.s64 	%rd54, %rd3, %rd53;
	ld.global.f32 	%f62, [%rd54];
	ld.shared.u32 	%r180, [%r244];
	mad.lo.s32 	%r181, %r39, %r180, %r38;
	mul.wide.s32 	%rd55, %r181, 4;
	add.s64 	%rd56, %rd2, %rd55;
	ld.global.f32 	%f63, [%rd56];
	add.f32 	%f64, %f62, %f63;
	fma.rn.f32 	%f108, %f61, %f64, %f108;
$L__BB1_30:
	ld.shared.u32 	%r52, [%r246+4];
	setp.eq.s32 	%p25, %r52, -1;
	@%p25 bra 	$L__BB1_32;
	ld.shared.f32 	%f65, [%r245+4];
	mad.lo.s32 	%r182, %r39, %r52, %r38;
	mul.wide.s32 	%rd57, %r182, 4;
	add.s64 	%rd58, %rd3, %rd57;
	ld.global.f32 	%f66, [%rd58];
	ld.shared.u32 	%r183, [%r244+4];
	mad.lo.s32 	%r184, %r39, %r183, %r38;
	mul.wide.s32 	%rd59, %r184, 4;
	add.s64 	%rd60, %rd2, %rd59;
	ld.global.f32 	%f67, [%rd60];
	add.f32 	%f68, %f66, %f67;
	fma.rn.f32 	%f108, %f65, %f68, %f108;
$L__BB1_32:
	ld.shared.u32 	%r53, [%r246+8];
	setp.eq.s32 	%p26, %r53, -1;
	@%p26 bra 	$L__BB1_34;
	ld.shared.f32 	%f69, [%r245+8];
	mad.lo.s32 	%r185, %r39, %r53, %r38;
	mul.wide.s32 	%rd61, %r185, 4;
	add.s64 	%rd62, %rd3, %rd61;
	ld.global.f32 	%f70, [%rd62];
	ld.shared.u32 	%r186, [%r244+8];
	mad.lo.s32 	%r187, %r39, %r186, %r38;
	mul.wide.s32 	%rd63, %r187, 4;
	add.s64 	%rd64, %rd2, %rd63;
	ld.global.f32 	%f71, [%rd64];
	add.f32 	%f72, %f70, %f71;
	fma.rn.f32 	%f108, %f69, %f72, %f108;
$L__BB1_34:
	ld.shared.u32 	%r54, [%r246+12];
	setp.eq.s32 	%p27, %r54, -1;
	@%p27 bra 	$L__BB1_36;
	ld.shared.f32 	%f73, [%r245+12];
	mad.lo.s32 	%r188, %r39, %r54, %r38;
	mul.wide.s32 	%rd65, %r188, 4;
	add.s64 	%rd66, %rd3, %rd65;
	ld.global.f32 	%f74, [%rd66];
	ld.shared.u32 	%r189, [%r244+12];
	mad.lo.s32 	%r190, %r39, %r189, %r38;
	mul.wide.s32 	%rd67, %r190, 4;
	add.s64 	%rd68, %rd2, %rd67;
	ld.global.f32 	%f75, [%rd68];
	add.f32 	%f76, %f74, %f75;
	fma.rn.f32 	%f108, %f73, %f76, %f108;
$L__BB1_36:
	add.s32 	%r247, %r247, 8;
	add.s32 	%r246, %r246, 32;
	add.s32 	%r245, %r245, 32;
	add.s32 	%r244, %r244, 32;
	setp.ne.s32 	%p28, %r247, 0;
	@%p28 bra 	$L__BB1_20;
$L__BB1_37:
	setp.eq.s32 	%p29, %r40, 0;
	@%p29 bra 	$L__BB1_58;
	and.b32  	%r60, %r78, 3;
	setp.lt.u32 	%p30, %r40, 4;
	@%p30 bra 	$L__BB1_48;
	shl.b32 	%r191, %r249, 2;
	mov.u32 	%r192, _ZZ16rpe_v_forward_v2ILj32EEviiiiiiiPKiS1_S1_S1_PKfS3_S3_S3_PfE20shared_value_indices;
	add.s32 	%r61, %r192, %r191;
	ld.shared.u32 	%r62, [%r61];
	setp.eq.s32 	%p31, %r62, -1;
	mov.u32 	%r193, _ZZ16rpe_v_forward_v2ILj32EEviiiiiiiPKiS1_S1_S1_PKfS3_S3_S3_PfE18shared_attn_weight;
	add.s32 	%r63, %r193, %r191;
	mov.u32 	%r194, _ZZ16rpe_v_forward_v2ILj32EEviiiiiiiPKiS1_S1_S1_PKfS3_S3_S3_PfE18shared_quan_relpos;
	add.s32 	%r64, %r194, %r191;
	@%p31 bra 	$L__BB1_41;
	ld.shared.f32 	%f78, [%r63];
	mad.lo.s32 	%r195, %r39, %r62, %r38;
	mul.wide.s32 	%rd69, %r195, 4;
	add.s64 	%rd70, %rd3, %rd69;
	ld.global.f32 	%f79, [%rd70];
	ld.shared.u32 	%r196, [%r64];
	mad.lo.s32 	%r197, %r39, %r196, %r38;
	mul.wide.s32 	%rd71, %r197, 4;
	add.s64 	%rd72, %rd2, %rd71;
	ld.global.f32 	%f80, [%rd72];
	add.f32 	%f81, %f79, %f80;
	fma.rn.f32 	%f108, %f78, %f81, %f108;
$L__BB1_41:
	ld.shared.u32 	%r65, [%r61+4];
	setp.eq.s32 	%p32, %r65, -1;
	@%p32 bra 	$L__BB1_43;
	ld.shared.f32 	%f82, [%r63+4];
	mad.lo.s32 	%r198, %r39, %r65, %r38;
	mul.wide.s32 	%rd73, %r198, 4;
	add.s64 	%rd74, %rd3, %rd73;
	ld.global.f32 	%f83, [%rd74];
	ld.shared.u32 	%r199, [%r64+4];
	mad.lo.s32 	%r200, %r39, %r199, %r38;
	mul.wide.s32 	%rd75, %r200, 4;
	add.s64 	%rd76, %rd2, %rd75;
	ld.global.f32 	%f84, [%rd76];
	add.f32 	%f85, %f83, %f84;
	fma.rn.f32 	%f108, %f82, %f85, %f108;
$L__BB1_43:
	ld.shared.u32 	%r66, [%r61+8];
	setp.eq.s32 	%p33, %r66, -1;
	@%p33 bra 	$L__BB1_45;
	ld.shared.f32 	%f86, [%r63+8];
	mad.lo.s32 	%r201, %r39, %r66, %r38;
	mul.wide.s32 	%rd77, %r201, 4;
	add.s64 	%rd78, %rd3, %rd77;
	ld.global.f32 	%f87, [%rd78];
	ld.shared.u32 	%r202, [%r64+8];
	mad.lo.s32 	%r203, %r39, %r202, %r38;
	mul.wide.s32 	%rd79, %r203, 4;
	add.s64 	%rd80, %rd2, %rd79;
	ld.global.f32 	%f88, [%rd80];
	add.f32 	%f89, %f87, %f88;
	fma.rn.f32 	%f108, %f86, %f89, %f108;
$L__BB1_45:
	ld.shared.u32 	%r67, [%r61+12];
	setp.eq.s32 	%p34, %r67, -1;
	@%p34 bra 	$L__BB1_47;
	ld.shared.f32 	%f90, [%r63+12];
	mad.lo.s32 	%r204, %r39, %r67, %r38;
	mul.wide.s32 	%rd81, %r204, 4;
	add.s64 	%rd82, %rd3, %rd81;
	ld.global.f32 	%f91, [%rd82];
	ld.shared.u32 	%r205, [%r64+12];
	mad.lo.s32 	%r206, %r39, %r205, %r38;
	mul.wide.s32 	%rd83, %r206, 4;
	add.s64 	%rd84, %rd2, %rd83;
	ld.global.f32 	%f92, [%rd84];
	add.f32 	%f93, %f91, %f92;
	fma.rn.f32 	%f108, %f90, %f93, %f108;
$L__BB1_47:
	add.s32 	%r249, %r249, 4;
$L__BB1_48:
	setp.eq.s32 	%p35, %r60, 0;
	@%p35 bra 	$L__BB1_58;
	setp.eq.s32 	%p36, %r60, 1;
	@%p36 bra 	$L__BB1_55;
	shl.b32 	%r207, %r249, 2;
	mov.u32 	%r208, _ZZ16rpe_v_forward_v2ILj32EEviiiiiiiPKiS1_S1_S1_PKfS3_S3_S3_PfE20shared_value_indices;
	add.s32 	%r70, %r208, %r207;
	ld.shared.u32 	%r71, [%r70];
	setp.eq.s32 	%p37, %r71, -1;
	mov.u32 	%r209, _ZZ16rpe_v_forward_v2ILj32EEviiiiiiiPKiS1_S1_S1_PKfS3_S3_S3_PfE18shared_attn_weight;
	add.s32 	%r72, %r209, %r207;
	mov.u32 	%r210, _ZZ16rpe_v_forward_v2ILj32EEviiiiiiiPKiS1_S1_S1_PKfS3_S3_S3_PfE18shared_quan_relpos;
	add.s32 	%r73, %r210, %r207;
	@%p37 bra 	$L__BB1_52;
	ld.shared.f32 	%f95, [%r72];
	mad.lo.s32 	%r211, %r39, %r71, %r38;
	mul.wide.s32 	%rd85, %r211, 4;
	add.s64 	%rd86, %rd3, %rd85;
	ld.global.f32 	%f96, [%rd86];
	ld.shared.u32 	%r212, [%r73];
	mad.lo.s32 	%r213, %r39, %r212, %r38;
	mul.wide.s32 	%rd87, %r213, 4;
	add.s64 	%rd88, %rd2, %rd87;
	ld.global.f32 	%f97, [%rd88];
	add.f32 	%f98, %f96, %f97;
	fma.rn.f32 	%f108, %f95, %f98, %f108;
$L__BB1_52:
	ld.shared.u32 	%r74, [%r70+4];
	setp.eq.s32 	%p38, %r74, -1;
	@%p38 bra 	$L__BB1_54;
	ld.shared.f32 	%f99, [%r72+4];
	mad.lo.s32 	%r214, %r39, %r74, %r38;
	mul.wide.s32 	%rd89, %r214, 4;
	add.s64 	%rd90, %rd3, %rd89;
	ld.global.f32 	%f100, [%rd90];
	ld.shared.u32 	%r215, [%r73+4];
	mad.lo.s32 	%r216, %r39, %r215, %r38;
	mul.wide.s32 	%rd91, %r216, 4;
	add.s64 	%rd92, %rd2, %rd91;
	ld.global.f32 	%f101, [%rd92];
	add.f32 	%f102, %f100, %f101;
	fma.rn.f32 	%f108, %f99, %f102, %f108;
$L__BB1_54:
	add.s32 	%r249, %r249, 2;
$L__BB1_55:
	and.b32  	%r217, %r78, 1;
	setp.eq.b32 	%p39, %r217, 1;
	not.pred 	%p40, %p39;
	@%p40 bra 	$L__BB1_58;
	shl.b32 	%r218, %r249, 2;
	mov.u32 	%r219, _ZZ16rpe_v_forward_v2ILj32EEviiiiiiiPKiS1_S1_S1_PKfS3_S3_S3_PfE20shared_value_indices;
	add.s32 	%r220, %r219, %r218;
	ld.shared.u32 	%r77, [%r220];
	setp.eq.s32 	%p41, %r77, -1;
	@%p41 bra 	$L__BB1_58;
	mov.u32 	%r222, _ZZ16rpe_v_forward_v2ILj32EEviiiiiiiPKiS1_S1_S1_PKfS3_S3_S3_PfE18shared_attn_weight;
	add.s32 	%r223, %r222, %r218;
	ld.shared.f32 	%f103, [%r223];
	mad.lo.s32 	%r224, %r39, %r77, %r38;
	mul.wide.s32 	%rd93, %r224, 4;
	add.s64 	%rd94, %rd3, %rd93;
	ld.global.f32 	%f104, [%rd94];
	mov.u32 	%r225, _ZZ16rpe_v_forward_v2ILj32EEviiiiiiiPKiS1_S1_S1_PKfS3_S3_S3_PfE18shared_quan_relpos;
	add.s32 	%r226, %r225, %r218;
	ld.shared.u32 	%r227, [%r226];
	mad.lo.s32 	%r228, %r39, %r227, %r38;
	mul.wide.s32 	%rd95, %r228, 4;
	add.s64 	%rd96, %rd2, %rd95;
	ld.global.f32 	%f105, [%rd96];
	add.f32 	%f106, %f104, %f105;
	fma.rn.f32 	%f108, %f103, %f106, %f108;
$L__BB1_58:
	st.global.f32 	[%rd13], %f108;
$L__BB1_59:
	ret;

}
	// .globl	_Z16rpe_v_forward_v2ILj64EEviiiiiiiPKiS1_S1_S1_PKfS3_S3_S3_Pf
.visible .entry _Z16rpe_v_forward_v2ILj64EEviiiiiiiPKiS1_S1_S1_PKfS3_S3_S3_Pf(
	.param .u32 _Z16rpe_v_forward_v2ILj64EEviiiiiiiPKiS1_S1_S1_PKfS3_S3_S3_Pf_param_0,
	.param .u32 _Z16rpe_v_forward_v2ILj64EEviiiiiiiPKiS1_S1_S1_PKfS3_S3_S3_Pf_param_1,
	.param .u32 _Z16rpe_v_forward_v2ILj64EEviiiiiiiPKiS1_S1_S1_PKfS3_S3_S3_Pf_param_2,
	.param .u32 _Z16rpe_v_forward_v2ILj64EEviiiiiiiPKiS1_S1_S1_PKfS3_S3_S3_Pf_param_3,
	.param .u32 _Z16rpe_v_forward_v2ILj64EEviiiiiiiPKiS1_S1_S1_PKfS3_S3_S3_Pf_param_4,
	.param .u32 _Z16rpe_v_forward_v2ILj64EEviiiiiiiPKiS1_S1_S1_PKfS3_S3_S3_Pf_param_5,
	.param .u32 _Z16rpe_v_forward_v2ILj64EEviiiiiiiPKiS1_S1_S1_PKfS3_S3_S3_Pf_param_6,
	.param .u64 .ptr .align 1 _Z16rpe_v_forward_v2ILj64EEviiiiiiiPKiS1_S1_S1_PKfS3_S3_S3_Pf_param_7,
	.param .u64 .ptr .align 1 _Z16rpe_v_forward_v2ILj64EEviiiiiiiPKiS1_S1_S1_PKfS3_S3_S3_Pf_param_8,
	.param .u64 .ptr .align 1 _Z16rpe_v_forward_v2ILj64EEviiiiiiiPKiS1_S1_S1_PKfS3_S3_S3_Pf_param_9,
	.param .u64 .ptr .align 1 _Z16rpe_v_forward_v2ILj64EEviiiiiiiPKiS1_S1_S1_PKfS3_S3_S3_Pf_param_10,
	.param .u64 .ptr .align 1 _Z16rpe_v_forward_v2ILj64EEviiiiiiiPKiS1_S1_S1_PKfS3_S3_S3_Pf_param_11,
	.param .u64 .ptr .align 1 _Z16rpe_v_forward_v2ILj64EEviiiiiiiPKiS1_S1_S1_PKfS3_S3_S3_Pf_param_12,
	.param .u64 .ptr .align 1 _Z16rpe_v_forward_v2ILj64EEviiiiiiiPKiS1_S1_S1_PKfS3_S3_S3_Pf_param_13,
	.param .u64 .ptr .align 1 _Z16rpe_v_forward_v2ILj64EEviiiiiiiPKiS1_S1_S1_PKfS3_S3_S3_Pf_param_14,
	.param .u64 .ptr .align 1 _Z16rpe_v_forward_v2ILj64EEviiiiiiiPKiS1_S1_S1_PKfS3_S3_S3_Pf_param_15
)
{
	.reg .pred 	%p<42>;
	.reg .b32 	%r<251>;
	.reg .b32 	%f<129>;
	.reg .b64 	%rd<99>;
	// demoted variable
	.shared .align 4 .b8 _ZZ16rpe_v_forward_v2ILj64EEviiiiiiiPKiS1_S1_S1_PKfS3_S3_S3_PfE18shared_attn_weight[256];
	// demoted variable
	.shared .align 4 .b8 _ZZ16rpe_v_forward_v2ILj64EEviiiiiiiPKiS1_S1_S1_PKfS3_S3_S3_PfE20shared_value_indices[256];
	// demoted variable
	.shared .align 4 .b8 _ZZ16rpe_v_forward_v2ILj64EEviiiiiiiPKiS1_S1_S1_PKfS3_S3_S3_PfE18shared_quan_relpos[256];
	ld.param.u32 	%r82, [_Z16rpe_v_forward_v2ILj64EEviiiiiiiPKiS1_S1_S1_PKfS3_S3_S3_Pf_param_1];
	ld.param.u32 	%r78, [_Z16rpe_v_forward_v2ILj64EEviiiiiiiPKiS1_S1_S1_PKfS3_S3_S3_Pf_param_2];
	ld.param.u32 	%r79, [_Z16rpe_v_forward_v2ILj64EEviiiiiiiPKiS1_S1_S1_PKfS3_S3_S3_Pf_param_4];
	ld.param.u32 	%r80, [_Z16rpe_v_forward_v2ILj64EEviiiiiiiPKiS1_S1_S1_PKfS3_S3_S3_Pf_param_5];
	ld.param.u32 	%r81, [_Z16rpe_v_forward_v2ILj64EEviiiiiiiPKiS1_S1_S1_PKfS3_S3_S3_Pf_param_6];
	ld.param.u64 	%rd19, [_Z16rpe_v_forward_v2ILj64EEviiiiiiiPKiS1_S1_S1_PKfS3_S3_S3_Pf_param_8];
	ld.param.u64 	%rd14, [_Z16rpe_v_forward_v2ILj64EEviiiiiiiPKiS1_S1_S1_PKfS3_S3_S3_Pf_param_9];
	ld.param.u64 	%rd15, [_Z16rpe_v_forward_v2ILj64EEviiiiiiiPKiS1_S1_S1_PKfS3_S3_S3_Pf_param_10];
	ld.param.u64 	%rd16, [_Z16rpe_v_forward_v2ILj64EEviiiiiiiPKiS1_S1_S1_PKfS3_S3_S3_Pf_param_11];
	ld.param.u64 	%rd20, [_Z16rpe_v_forward_v2ILj64EEviiiiiiiPKiS1_S1_S1_PKfS3_S3_S3_Pf_param_12];
	ld.param.u64 	%rd17, [_Z16rpe_v_forward_v2ILj64EEviiiiiiiPKiS1_S1_S1_PKfS3_S3_S3_Pf_param_13];
	ld.param.u64 	%rd21, [_Z16rpe_v_forward_v2ILj64EEviiiiiiiPKiS1_S1_S1_PKfS3_S3_S3_Pf_param_14];
	ld.param.u64 	%rd18, [_Z16rpe_v_forward_v2ILj64EEviiiiiiiPKiS1_S1_S1_PKfS3_S3_S3_Pf_param_15];
	cvta.to.global.u64 	%rd1, %rd19;
	cvta.to.global.u64 	%rd2, %rd21;
	cvta.to.global.u64 	%rd3, %rd20;
	mov.u32 	%r1, %ctaid.x;
	mov.u32 	%r2, %ctaid.y;
	mov.u32 	%r3, %tid.x;
	setp.ge.s32 	%p1, %r1, %r82;
	setp.ge.s32 	%p2, %r2, %r79;
	or.pred  	%p3, %p1, %p2;
	setp.ge.s32 	%p4, %r3, %r80;
	or.pred  	%p5, %p3, %p4;
	@%p5 bra 	$L__BB2_59;
	cvta.to.global.u64 	%rd22, %rd14;
	mul.wide.u32 	%rd23, %r1, 4;
	add.s64 	%rd24, %rd22, %rd23;
	ld.global.u32 	%r4, [%rd24];
	setp.lt.s32 	%p6, %r4, 1;
	mov.b32 	%r240, 0;
	@%p6 bra 	$L__BB2_14;
	and.b32  	%r5, %r4, 15;
	setp.lt.u32 	%p7, %r4, 16;
	mov.b32 	%r230, 0;
	mov.u32 	%r240, %r230;
	@%p7 bra 	$L__BB2_5;
	and.b32  	%r230, %r4, 2147483632;
	neg.s32 	%r241, %r230;
	add.s64 	%rd98, %rd1, 32;
	mov.b32 	%r240, 0;
$L__BB2_4:
	.pragma "nounroll";
	ld.global.u32 	%r87, [%rd98+-32];
	add.s32 	%r88, %r87, %r240;
	ld.global.u32 	%r89, [%rd98+-28];
	add.s32 	%r90, %r89, %r88;
	ld.global.u32 	%r91, [%rd98+-24];
	add.s32 	%r92, %r91, %r90;
	ld.global.u32 	%r93, [%rd98+-20];
	add.s32 	%r94, %r93, %r92;
	ld.global.u32 	%r95, [%rd98+-16];
	add.s32 	%r96, %r95, %r94;
	ld.global.u32 	%r97, [%rd98+-12];
	add.s32 	%r98, %r97, %r96;
	ld.global.u32 	%r99, [%rd98+-8];
	add.s32 	%r100, %r99, %r98;
	ld.global.u32 	%r101, [%rd98+-4];
	add.s32 	%r102, %r101, %r100;
	ld.global.u32 	%r103, [%rd98];
	add.s32 	%r104, %r103, %r102;
	ld.global.u32 	%r105, [%rd98+4];
	add.s32 	%r106, %r105, %r104;
	ld.global.u32 	%r107, [%rd98+8];
	add.s32 	%r108, %r107, %r106;
	ld.global.u32 	%r109, [%rd98+12];
	add.s32 	%r110, %r109, %r108;
	ld.global.u32 	%r111, [%rd98+16];
	add.s32 	%r112, %r111, %r110;
	ld.global.u32 	%r113, [%rd98+20];
	add.s32 	%r114, %r113, %r112;
	ld.global.u32 	%r115, [%rd98+24];
	add.s32 	%r116, %r115, %r114;
	ld.global.u32 	%r117, [%rd98+28];
	add.s32 	%r240, %r117, %r116;
	add.s32 	%r241, %r241, 16;
	add.s64 	%rd98, %rd98, 64;
	setp.eq.s32 	%p8, %r241, 0;
	@%p8 bra 	$L__BB2_5;
	bra.uni 	$L__BB2_4;
$L__BB2_5:
	setp.eq.s32 	%p9, %r5, 0;
	@%p9 bra 	$L__BB2_14;
	and.b32  	%r11, %r4, 7;
	setp.lt.u32 	%p10, %r5, 8;
	@%p10 bra 	$L__BB2_8;
	mul.wide.u32 	%rd25, %r230, 4;
	add.s64 	%rd26, %rd1, %rd25;
	ld.global.u32 	%r119, [%rd26];
	add.s32 	%r120, %r119, %r240;
	ld.global.u32 	%r121, [%rd26+4];
	add.s32 	%r122, %r121, %r120;
	ld.global.u32 	%r123, [%rd26+8];
	add.s32 	%r124, %r123, %r122;
	ld.global.u32 	%r125, [%rd26+12];
	add.s32 	%r126, %r125, %r124;
	ld.global.u32 	%r127, [%rd26+16];
	add.s32 	%r128, %r127, %r126;
	ld.global.u32 	%r129, [%rd26+20];
	add.s32 	%r130, %r129, %r128;
	ld.global.u32 	%r131, [%rd26+24];
	add.s32 	%r132, %r131, %r130;
	ld.global.u32 	%r133, [%rd26+28];
	add.s32 	%r240, %r133, %r132;
	add.s32 	%r230, %r230, 8;
$L__BB2_8:
	setp.eq.s32 	%p11, %r11, 0;
	@%p11 bra 	$L__BB2_14;
	and.b32  	%r17, %r4, 3;
	setp.lt.u32 	%p12, %r11, 4;
	@%p12 bra 	$L__BB2_11;
	mul.wide.u32 	%rd27, %r230, 4;
	add.s64 	%rd28, %rd1, %rd27;
	ld.global.u32 	%r135, [%rd28];
	add.s32 	%r136, %r135, %r240;
	ld.global.u32 	%r137, [%rd28+4];
	add.s32 	%r138, %r137, %r136;
	ld.global.u32 	%r139, [%rd28+8];
	add.s32 	%r140, %r139, %r138;
	ld.global.u32 	%r141, [%rd28+12];
	add.s32 	%r240, %r141, %r140;
	add.s32 	%r230, %r230, 4;
$L__BB2_11:
	setp.eq.s32 	%p13, %r17, 0;
	@%p13 bra 	$L__BB2_14;
	mul.wide.u32 	%rd29, %r230, 4;
	add.s64 	%rd97, %rd1, %rd29;
	neg.s32 	%r238, %r17;
$L__BB2_13:
	.pragma "nounroll";
	ld.global.u32 	%r142, [%rd97];
	add.s32 	%r240, %r142, %r240;
	add.s64 	%rd97, %rd97, 4;
	add.s32 	%r238, %r238, 1;
	setp.ne.s32 	%p14, %r238, 0;
	@%p14 bra 	$L__BB2_13;
$L__BB2_14:
	setp.ge.s32 	%p15, %r3, %r78;
	@%p15 bra 	$L__BB2_17;
	mul.lo.s32 	%r29, %r78, %r1;
	add.s32 	%r30, %r81, -1;
	mov.u32 	%r31, %ntid.x;
	cvta.to.global.u64 	%rd8, %rd16;
	cvta.to.global.u64 	%rd9, %rd17;
	cvta.to.global.u64 	%rd10, %rd15;
	mov.u32 	%r243, %r3;
$L__BB2_16:
	add.s32 	%r143, %r243, %r29;
	mad.lo.s32 	%r144, %r143, %r79, %r2;
	mul.wide.s32 	%rd30, %r144, 4;
	add.s64 	%rd31, %rd8, %rd30;
	ld.global.f32 	%f38, [%rd31];
	shl.b32 	%r145, %r243, 2;
	mov.u32 	%r146, _ZZ16rpe_v_forward_v2ILj64EEviiiiiiiPKiS1_S1_S1_PKfS3_S3_S3_PfE18shared_attn_weight;
	add.s32 	%r147, %r146, %r145;
	st.shared.f32 	[%r147], %f38;
	mul.wide.s32 	%rd32, %r143, 4;
	add.s64 	%rd33, %rd9, %rd32;
	ld.global.f32 	%f39, [%rd33];
	cvt.rmi.f32.f32 	%f40, %f39;
	cvt.rzi.s32.f32 	%r148, %f40;
	max.s32 	%r149, %r148, 0;
	min.s32 	%r150, %r149, %r30;
	mov.u32 	%r151, _ZZ16rpe_v_forward_v2ILj64EEviiiiiiiPKiS1_S1_S1_PKfS3_S3_S3_PfE18shared_quan_relpos;
	add.s32 	%r152, %r151, %r145;
	st.shared.u32 	[%r152], %r150;
	add.s64 	%rd34, %rd10, %rd32;
	ld.global.u32 	%r153, [%rd34];
	setp.eq.s32 	%p16, %r153, -1;
	add.s32 	%r154, %r153, %r240;
	selp.b32 	%r155, -1, %r154, %p16;
	mov.u32 	%r156, _ZZ16rpe_v_forward_v2ILj64EEviiiiiiiPKiS1_S1_S1_PKfS3_S3_S3_PfE20shared_value_indices;
	add.s32 	%r157, %r156, %r145;
	st.shared.u32 	[%r157], %r155;
	add.s32 	%r243, %r243, %r31;
	setp.lt.s32 	%p17, %r243, %r78;
	@%p17 bra 	$L__BB2_16;
$L__BB2_17:
	bar.sync 	0;
	mul.lo.s32 	%r158, %r79, %r1;
	mad.lo.s32 	%r38, %r80, %r2, %r3;
	mad.lo.s32 	%r159, %r158, %r80, %r38;
	cvta.to.global.u64 	%rd35, %rd18;
	mul.wide.u32 	%rd36, %r159, 4;
	add.s64 	%rd13, %rd35, %rd36;
	setp.lt.s32 	%p18, %r78, 1;
	mov.f32 	%f108, 0f00000000;
	@%p18 bra 	$L__BB2_58;
	mul.lo.s32 	%r39, %r80, %r79;
	and.b32  	%r40, %r78, 7;
	setp.lt.u32 	%p19, %r78, 8;
	mov.f32 	%f108, 0f00000000;
	mov.b32 	%r249, 0;
	@%p19 bra 	$L__BB2_37;
	and.b32  	%r249, %r78, 2147483640;
	mov.u32 	%r164, _ZZ16rpe_v_forward_v2ILj64EEviiiiiiiPKiS1_S1_S1_PKfS3_S3_S3_PfE20shared_value_indices;
	add.s32 	%r246, %r164, 16;
	mov.u32 	%r165, _ZZ16rpe_v_forward_v2ILj64EEviiiiiiiPKiS1_S1_S1_PKfS3_S3_S3_PfE18shared_attn_weight;
	add.s32 	%r245, %r165, 16;
	mov.u32 	%r166, _ZZ16rpe_v_forward_v2ILj64EEviiiiiiiPKiS1_S1_S1_PKfS3_S3_S3_PfE18shared_quan_relpos;
	add.s32 	%r244, %r166, 16;
	neg.s32 	%r247, %r249;
	mov.f32 	%f108, 0f00000000;
$L__BB2_20:
	.pragma "nounroll";
	ld.shared.u32 	%r47, [%r246+-16];
	setp.eq.s32 	%p20, %r47, -1;
	@%p20 bra 	$L__BB2_22;
	ld.shared.f32 	%f45, [%r245+-16];
	mad.lo.s32 	%r167, %r39, %r47, %r38;
	mul.wide.s32 	%rd37, %r167, 4;
	add.s64 	%rd38, %rd3, %rd37;
	ld.global.f32 	%f46, [%rd38];
	ld.shared.u32 	%r168, [%r244+-16];
	mad.lo.s32 	%r169, %r39, %r168, %r38;
	mul.wide.s32 	%rd39, %r169, 4;
	add.s64 	%rd40, %rd2, %rd39;
	ld.global.f32 	%f47, [%rd40];
	add.f32 	%f48, %f46, %f47;
	fma.rn.f32 	%f108, %f45, %f48, %f108;
$L__BB2_22:
	ld.shared.u32 	%r48, [%r246+-12];
	setp.eq.s32 	%p21, %r48, -1;
	@%p21 bra 	$L__BB2_24;
	ld.shared.f32 	%f49, [%r245+-12];
	mad.lo.s32 	%r170, %r39, %r48, %r38;
	mul.wide.s32 	%rd41, %r170, 4;
	add.s64 	%rd42, %rd3, %rd41;
	ld.global.f32 	%f50, [%rd42];
	ld.shared.u32 	%r171, [%r244+-12];
	mad.lo.s32 	%r172, %r39, %r171, %r38;
	mul.wide.s32 	%rd43, %r172, 4;
	add.s64 	%rd44, %rd2, %rd43;
	ld.global.f32 	%f51, [%rd44];
	add.f32 	%f52, %f50, %f51;
	fma.rn.f32 	%f108, %f49, %f52, %f108;
$L__BB2_24:
	ld.shared.u32 	%r49, [%r246+-8];
	setp.eq.s32 	%p22, %r49, -1;
	@%p22 bra 	$L__BB2_26;
	ld.shared.f32 	%f53, [%r245+-8];
	mad.lo.s32 	%r173, %r39, %r49, %r38;
	mul.wide.s32 	%rd45, %r173, 4;
	add.s64 	%rd46, %rd3, %rd45;
	ld.global.f32 	%f54, [%rd46];
	ld.shared.u32 	%r174, [%r244+-8];
	mad.lo.s32 	%r175, %r39, %r174, %r38;
	mul.wide.s32 	%rd47, %r175, 4;
	add.s64 	%rd48, %rd2, %rd47;
	ld.global.f32 	%f55, [%rd48];
	add.f32 	%f56, %f54, %f55;
	fma.rn.f32 	%f108, %f53, %f56, %f108;
$L__BB2_26:
	ld.shared.u32 	%r50, [%r246+-4];
	setp.eq.s32 	%p23, %r50, -1;
	@%p23 bra 	$L__BB2_28;
	ld.shared.f32 	%f57, [%r245+-4];
	mad.lo.s32 	%r176, %r39, %r50, %r38;
	mul.wide.s32 	%rd49, %r176, 4;
	add.s64 	%rd50, %rd3, %rd49;
	ld.global.f32 	%f58, [%rd50];
	ld.shared.u32 	%r177, [%r244+-4];
	mad.lo.s32 	%r178, %r39, %r177, %r38;
	mul.wide.s32 	%rd51, %r178, 4;
	add.s64 	%rd52, %rd2, %rd51;
	ld.global.f32 	%f59, [%rd52];
	add.f32 	%f60, %f58, %f59;
	fma.rn.f32 	%f108, %f57, %f60, %f108;
$L__BB2_28:
	ld.shared.u32 	%r51, [%r246];
	setp.eq.s32 	%p24, %r51, -1;
	@%p24 bra 	$L__BB2_30;
	ld.shared.f32 	%f61, [%r245];
	mad.lo.s32 	%r179, %r39, %r51, %r38;
	mul.wide.s32 	%rd53, %r179, 4;
	add.s64 	%rd54, %rd3, %rd53;
	ld.global.f32 	%f62, [%rd54];
	ld.shared.u32 	%r180, [%r244];
	mad.lo.s32 	%r181, %r39, %r180, %r38;
	mul.wide.s32 	%rd55, %r181, 4;
	add.s64 	%rd56, %rd2, %rd55;
	ld.global.f32 	%f63, [%rd56];
	add.f32 	%f64, %f62, %f63;
	fma.rn.f32 	%f108, %f61, %f64, %f108;
$L__BB2_30:
	ld.shared.u32 	%r52, [%r246+4];
	setp.eq.s32 	%p25, %r52, -1;
	@%p25 bra 	$L__BB2_32;
	ld.shared.f32 	%f65, [%r245+4];
	mad.lo.s32 	%r182, %r39, %r52, %r38;
	mul.wide.s32 	%rd57, %r182, 4;
	add.s64 	%rd58, %rd3, %rd57;
	ld.global.f32 	%f66, [%rd58];
	ld.shared.u32 	%r183, [%r244+4];
	mad.lo.s32 	%r184, %r39, %r183, %r38;
	mul.wide.s32 	%rd59, %r184, 4;
	add.s64 	%rd60, %rd2, %rd59;
	ld.global.f32 	%f67, [%rd60];
	add.f32 	%f68, %f66, %f67;
	fma.rn.f32 	%f108, %f65, %f68, %f108;
$L__BB2_32:
	ld.shared.u32 	%r53, [%r246+8];
	setp.eq.s32 	%p26, %r53, -1;
	@%p26 bra 	$L__BB2_34;
	ld.shared.f32 	%f69, [%r245+8];
	mad.lo.s32 	%r185, %r39, %r53, %r38;
	mul.wide.s32 	%rd61, %r185, 4;
	add.s64 	%rd62, %rd3, %rd61;
	ld.global.f32 	%f70, [%rd62];
	ld.shared.u32 	%r186, [%r244+8];
	mad.lo.s32 	%r187, %r39, %r186, %r38;
	mul.wide.s32 	%rd63, %r187, 4;
	add.s64 	%rd64, %rd2, %rd63;
	ld.global.f32 	%f71, [%rd64];
	add.f32 	%f72, %f70, %f71;
	fma.rn.f32 	%f108, %f69, %f72, %f108;
$L__BB2_34:
	ld.shared.u32 	%r54, [%r246+12];
	setp.eq.s32 	%p27, %r54, -1;
	@%p27 bra 	$L__BB2_36;
	ld.shared.f32 	%f73, [%r245+12];
	mad.lo.s32 	%r188, %r39, %r54, %r38;
	mul.wide.s32 	%rd65, %r188, 4;
	add.s64 	%rd66, %rd3, %rd65;
	ld.global.f32 	%f74, [%rd66];
	ld.shared.u32 	%r189, [%r244+12];
	mad.lo.s32 	%r190, %r39, %r189, %r38;
	mul.wide.s32 	%rd67, %r190, 4;
	add.s64 	%rd68, %rd2, %rd67;
	ld.global.f32 	%f75, [%rd68];
	add.f32 	%f76, %f74, %f75;
	fma.rn.f32 	%f108, %f73, %f76, %f108;
$L__BB2_36:
	add.s32 	%r247, %r247, 8;
	add.s32 	%r246, %r246, 32;
	add.s32 	%r245, %r245, 32;
	add.s32 	%r244, %r244, 32;
	setp.ne.s32 	%p28, %r247, 0;
	@%p28 bra 	$L__BB2_20;
$L__BB2_37:
	setp.eq.s32 	%p29, %r40, 0;
	@%p29 bra 	$L__BB2_58;
	and.b32  	%r60, %r78, 3;
	setp.lt.u32 	%p30, %r40, 4;
	@%p30 bra 	$L__BB2_48;
	shl.b32 	%r191, %r249, 2;
	mov.u32 	%r192, _ZZ16rpe_v_forward_v2ILj64EEviiiiiiiPKiS1_S1_S1_PKfS3_S3_S3_PfE20shared_value_indices;
	add.s32 	%r61, %r192, %r191;
	ld.shared.u32 	%r62, [%r61];
	setp.eq.s32 	%p31, %r62, -1;
	mov.u32 	%r193, _ZZ16rpe_v_forward_v2ILj64EEviiiiiiiPKiS1_S1_S1_PKfS3_S3_S3_PfE18shared_attn_weight;
	add.s32 	%r63, %r193, %r191;
	mov.u32 	%r194, _ZZ16rpe_v_forward_v2ILj64EEviiiiiiiPKiS1_S1_S1_PKfS3_S3_S3_PfE18shared_quan_relpos;
	add.s32 	%r64, %r194, %r191;
	@%p31 bra 	$L__BB2_41;
	ld.shared.f32 	%f78, [%r63];
	mad.lo.s32 	%r195, %r39, %r62, %r38;
	mul.wide.s32 	%rd69, %r195, 4;
	add.s64 	%rd70, %rd3, %rd69;
	ld.global.f32 	%f79, [%rd70];
	ld.shared.u32 	%r196, [%r64];
	mad.lo.s32 	%r197, %r39, %r196, %r38;
	mul.wide.s32 	%rd71, %r197, 4;
	add.s64 	%rd72, %rd2, %rd71;
	ld.global.f32 	%f80, [%rd72];
	add.f32 	%f81, %f79, %f80;
	fma.rn.f32 	%f108, %f78, %f81, %f108;
$L__BB2_41:
	ld.shared.u32 	%r65, [%r61+4];
	setp.eq.s32 	%p32, %r65, -1;
	@%p32 bra 	$L__BB2_43;
	ld.shared.f32 	%f82, [%r63+4];
	mad.lo.s32 	%r198, %r39, %r65, %r38;
	mul.wide.s32 	%rd73, %r198, 4;
	add.s64 	%rd74, %rd3, %rd73;
	ld.global.f32 	%f83, [%rd74];
	ld.shared.u32 	%r199, [%r64+4];
	mad.lo.s32 	%r200, %r39, %r199, %r38;
	mul.wide.s32 	%rd75, %r200, 4;
	add.s64 	%rd76, %rd2, %rd75;
	ld.global.f32 	%f84, [%rd76];
	add.f32 	%f85, %f83, %f84;
	fma.rn.f32 	%f108, %f82, %f85, %f108;
$L__BB2_43:
	ld.shared.u32 	%r66, [%r61+8];
	setp.eq.s32 	%p33, %r66, -1;
	@%p33 bra 	$L__BB2_45;
	ld.shared.f32 	%f86, [%r63+8];
	mad.lo.s32 	%r201, %r39, %r66, %r38;
	mul.wide.s32 	%rd77, %r201, 4;
	add.s64 	%rd78, %rd3, %rd77;
	ld.global.f32 	%f87, [%rd78];
	ld.shared.u32 	%r202, [%r64+8];
	mad.lo.s32 	%r203, %r39, %r202, %r38;
	mul.wide.s32 	%rd79, %r203, 4;
	add.s64 	%rd80, %rd2, %rd79;
	ld.global.f32 	%f88, [%rd80];
	add.f32 	%f89, %f87, %f88;
	fma.rn.f32 	%f108, %f86, %f89, %f108;
$L__BB2_45:
	ld.shared.u32 	%r67, [%r61+12];
	setp.eq.s32 	%p34, %r67, -1;
	@%p34 bra 	$L__BB2_47;
	ld.shared.f32 	%f90, [%r63+12];
	mad.lo.s32 	%r204, %r39, %r67, %r38;
	mul.wide.s32 	%rd81, %r204, 4;
	add.s64 	%rd82, %rd3, %rd81;
	ld.global.f32 	%f91, [%rd82];
	ld.shared.u32 	%r205, [%r64+12];
	mad.lo.s32 	%r206, %r39, %r205, %r38;
	mul.wide.s32 	%rd83, %r206, 4;
	add.s64 	%rd84, %rd2, %rd83;
	ld.global.f32 	%f92, [%rd84];
	add.f32 	%f93, %f91, %f92;
	fma.rn.f32 	%f108, %f90, %f93, %f108;
$L__BB2_47:
	add.s32 	%r249, %r249, 4;
$L__BB2_48:
	setp.eq.s32 	%p35, %r60, 0;
	@%p35 bra 	$L__BB2_58;
	setp.eq.s32 	%p36, %r60, 1;
	@%p36 bra 	$L__BB2_55;
	shl.b32 	%r207, %r249, 2;
	mov.u32 	%r208, _ZZ16rpe_v_forward_v2ILj64EEviiiiiiiPKiS1_S1_S1_PKfS3_S3_S3_PfE20shared_value_indices;
	add.s32 	%r70, %r208, %r207;
	ld.shared.u32 	%r71, [%r70];
	setp.eq.s32 	%p37, %r71, -1;
	mov.u32 	%r209, _ZZ16rpe_v_forward_v2ILj64EEviiiiiiiPKiS1_S1_S1_PKfS3_S3_S3_PfE18shared_attn_weight;
	add.s32 	%r72, %r209, %r207;
	mov.u32 	%r210, _ZZ16rpe_v_forward_v2ILj64EEviiiiiiiPKiS1_S1_S1_PKfS3_S3_S3_PfE18shared_quan_relpos;
	add.s32 	%r73, %r210, %r207;
	@%p37 bra 	$L__BB2_52;
	ld.shared.f32 	%f95, [%r72];
	mad.lo.s32 	%r211, %r39, %r71, %r38;
	mul.wide.s32 	%rd85, %r211, 4;
	add.s64 	%rd86, %rd3, %rd85;
	ld.global.f32 	%f96, [%rd86];
	ld.shared.u32 	%r212, [%r73];
	mad.lo.s32 	%r213, %r39, %r212, %r38;
	mul.wide.s32 	%rd87, %r213, 4;
	add.s64 	%rd88, %rd2, %rd87;
	ld.global.f32 	%f97, [%rd88];
	add.f32 	%f98, %f96, %f97;
	fma.rn.f32 	%f108, %f95, %f98, %f108;
$L__BB2_52:
	ld.shared.u32 	%r74, [%r70+4];
	setp.eq.s32 	%p38, %r74, -1;
	@%p38 bra 	$L__BB2_54;
	ld.shared.f32 	%f99, [%r72+4];
	mad.lo.s32 	%r214, %r39, %r74, %r38;
	mul.wide.s32 	%rd89, %r214, 4;
	add.s64 	%rd90, %rd3, %rd89;
	ld.global.f32 	%f100, [%rd90];
	ld.shared.u32 	%r215, [%r73+4];
	mad.lo.s32 	%r216, %r39, %r215, %r38;
	mul.wide.s32 	%rd91, %r216, 4;
	add.s64 	%rd92, %rd2, %rd91;
	ld.global.f32 	%f101, [%rd92];
	add.f32 	%f102, %f100, %f101;
	fma.rn.f32 	%f108, %f99, %f102, %f108;
$L__BB2_54:
	add.s32 	%r249, %r249, 2;
$L__BB2_55:
	and.b32  	%r217, %r78, 1;
	setp.eq.b32 	%p39, %r217, 1;
	not.pred 	%p40, %p39;
	@%p40 bra 	$L__BB2_58;
	shl.b32 	%r218, %r249, 2;
	mov.u32 	%r219, _ZZ16rpe_v_forward_v2ILj64EEviiiiiiiPKiS1_S1_S1_PKfS3_S3_S3_PfE20shared_value_indices;
	add.s32 	%r220, %r219, %r218;
	ld.shared.u32 	%r77, [%r220];
	setp.eq.s32 	%p41, %r77, -1;
	@%p41 bra 	$L__BB2_58;
	mov.u32 	%r222, _ZZ16rpe_v_forward_v2ILj64EEviiiiiiiPKiS1_S1_S1_PKfS3_S3_S3_PfE18shared_attn_weight;
	add.s32 	%r223, %r222, %r218;
	ld.shared.f32 	%f103, [%r223];
	mad.lo.s32 	%r224, %r39, %r77, %r38;
	mul.wide.s32 	%rd93, %r224, 4;
	add.s64 	%rd94, %rd3, %rd93;
	ld.global.f32 	%f104, [%rd94];
	mov.u32 	%r225, _ZZ16rpe_v_forward_v2ILj64EEviiiiiiiPKiS1_S1_S1_PKfS3_S3_S3_PfE18shared_quan_relpos;
	add.s32 	%r226, %r225, %r218;
	ld.shared.u32 	%r227, [%r226];
	mad.lo.s32 	%r228, %r39, %r227, %r38;
	mul.wide.s32 	%rd95, %r228, 4;
	add.s64 	%rd96, %rd2, %rd95;
	ld.global.f32 	%f105, [%rd96];
	add.f32 	%f106, %f104, %f105;
	fma.rn.f32 	%f108, %f103, %f106, %f108;
$L__BB2_58:
	st.global.f32 	[%rd13], %f108;
$L__BB2_59:
	ret;

}
	// .globl	_Z16rpe_v_forward_v2ILj128EEviiiiiiiPKiS1_S1_S1_PKfS3_S3_S3_Pf
.visible .entry _Z16rpe_v_forward_v2ILj128EEviiiiiiiPKiS1_S1_S1_PKfS3_S3_S3_Pf(
	.param .u32 _Z16rpe_v_forward_v2ILj128EEviiiiiiiPKiS1_S1_S1_PKfS3_S3_S3_Pf_param_0,
	.param .u32 _Z16rpe_v_forward_v2ILj128EEviiiiiiiPKiS1_S1_S1_PKfS3_S3_S3_Pf_param_1,
	.param .u32 _Z16rpe_v_forward_v2ILj128EEviiiiiiiPKiS1_S1_S1_PKfS3_S3_S3_Pf_param_2,
	.param .u32 _Z16rpe_v_forward_v2ILj128EEviiiiiiiPKiS1_S1_S1_PKfS3_S3_S3_Pf_param_3,
	.param .u32 _Z16rpe_v_forward_v2ILj128EEviiiiiiiPKiS1_S1_S1_PKfS3_S3_S3_Pf_param_4,
	.param .u32 _Z16rpe_v_forward_v2ILj128EEviiiiiiiPKiS1_S1_S1_PKfS3_S3_S3_Pf_param_5,
	.param .u32 _Z16rpe_v_forward_v2ILj128EEviiiiiiiPKiS1_S1_S1_PKfS3_S3_S3_Pf_param_6,
	.param .u64 .ptr .align 1 _Z16rpe_v_forward_v2ILj128EEviiiiiiiPKiS1_S1_S1_PKfS3_S3_S3_Pf_param_7,
	.param .u64 .ptr .align 1 _Z16rpe_v_forward_v2ILj128EEviiiiiiiPKiS1_S1_S1_PKfS3_S3_S3_Pf_param_8,
	.param .u64 .ptr .align 1 _Z16rpe_v_forward_v2ILj128EEviiiiiiiPKiS1_S1_S1_PKfS3_S3_S3_Pf_param_9,
	.param .u64 .ptr .align 1 _Z16rpe_v_forward_v2ILj128EEviiiiiiiPKiS1_S1_S1_PKfS3_S3_S3_Pf_param_10,
	.param .u64 .ptr .align 1 _Z16rpe_v_forward_v2ILj128EEviiiiiiiPKiS1_S1_S1_PKfS3_S3_S3_Pf_param_11,
	.param .u64 .ptr .align 1 _Z16rpe_v_forward_v2ILj128EEviiiiiiiPKiS1_S1_S1_PKfS3_S3_S3_Pf_param_12,
	.param .u64 .ptr .align 1 _Z16rpe_v_forward_v2ILj128EEviiiiiiiPKiS1_S1_S1_PKfS3_S3_S3_Pf_param_13,
	.param .u64 .ptr .align 1 _Z16rpe_v_forward_v2ILj128EEviiiiiiiPKiS1_S1_S1_PKfS3_S3_S3_Pf_param_14,
	.param .u64 .ptr .align 1 _Z16rpe_v_forward_v2ILj128EEviiiiiiiPKiS1_S1_S1_PKfS3_S3_S3_Pf_param_15
)
{
	.reg .pred 	%p<42>;
	.reg .b32 	%r<251>;
	.reg .b32 	%f<129>;
	.reg .b64 	%rd<99>;
	// demoted variable
	.shared .align 4 .b8 _ZZ16rpe_v_forward_v2ILj128EEviiiiiiiPKiS1_S1_S1_PKfS3_S3_S3_PfE18shared_attn_weight[512];
	// demoted variable
	.shared .align 4 .b8 _ZZ16rpe_v_forward_v2ILj128EEviiiiiiiPKiS1_S1_S1_PKfS3_S3_S3_PfE20shared_value_indices[512];
	// demoted variable
	.shared .align 4 .b8 _ZZ16rpe_v_forward_v2ILj128EEviiiiiiiPKiS1_S1_S1_PKfS3_S3_S3_PfE18shared_quan_relpos[512];
	ld.param.u32 	%r82, [_Z16rpe_v_forward_v2ILj128EEviiiiiiiPKiS1_S1_S1_PKfS3_S3_S3_Pf_param_1];
	ld.param.u32 	%r78, [_Z16rpe_v_forward_v2ILj128EEviiiiiiiPKiS1_S1_S1_PKfS3_S3_S3_Pf_param_2];
	ld.param.u32 	%r79, [_Z16rpe_v_forward_v2ILj128EEviiiiiiiPKiS1_S1_S1_PKfS3_S3_S3_Pf_param_4];
	ld.param.u32 	%r80, [_Z16rpe_v_forward_v2ILj128EEviiiiiiiPKiS1_S1_S1_PKfS3_S3_S3_Pf_param_5];
	ld.param.u32 	%r81, [_Z16rpe_v_forward_v2ILj128EEviiiiiiiPKiS1_S1_S1_PKfS3_S3_S3_Pf_param_6];
	ld.param.u64 	%rd19, [_Z16rpe_v_forward_v2ILj128EEviiiiiiiPKiS1_S1_S1_PKfS3_S3_S3_Pf_param_8];
	ld.param.u64 	%rd14, [_Z16rpe_v_forward_v2ILj128EEviiiiiiiPKiS1_S1_S1_PKfS3_S3_S3_Pf_param_9];
	ld.param.u64 	%rd15, [_Z16rpe_v_forward_v2ILj128EEviiiiiiiPKiS1_S1_S1_PKfS3_S3_S3_Pf_param_10];
	ld.param.u64 	%rd16, [_Z16rpe_v_forward_v2ILj128EEviiiiiiiPKiS1_S1_S1_PKfS3_S3_S3_Pf_param_11];
	ld.param.u64 	%rd20, [_Z16rpe_v_forward_v2ILj128EEviiiiiiiPKiS1_S1_S1_PKfS3_S3_S3_Pf_param_12];
	ld.param.u64 	%rd17, [_Z16rpe_v_forward_v2ILj128EEviiiiiiiPKiS1_S1_S1_PKfS3_S3_S3_Pf_param_13];
	ld.param.u64 	%rd21, [_Z16rpe_v_forward_v2ILj128EEviiiiiiiPKiS1_S1_S1_PKfS3_S3_S3_Pf_param_14];
	ld.param.u64 	%rd18, [_Z16rpe_v_forward_v2ILj128EEviiiiiiiPKiS1_S1_S1_PKfS3_S3_S3_Pf_param_15];
	cvta.to.global.u64 	%rd1, %rd19;
	cvta.to.global.u64 	%rd2, %rd21;
	cvta.to.global.u64 	%rd3, %rd20;
	mov.u32 	%r1, %ctaid.x;
	mov.u32 	%r2, %ctaid.y;
	mov.u32 	%r3, %tid.x;
	setp.ge.s32 	%p1, %r1, %r82;
	setp.ge.s32 	%p2, %r2, %r79;
	or.pred  	%p3, %p1, %p2;
	setp.ge.s32 	%p4, %r3, %r80;
	or.pred  	%p5, %p3, %p4;
	@%p5 bra 	$L__BB3_59;
	cvta.to.global.u64 	%rd22, %rd14;
	mul.wide.u32 	%rd23, %r1, 4;
	add.s64 	%rd24, %rd22, %rd23;
	ld.global.u32 	%r4, [%rd24];
	setp.lt.s32 	%p6, %r4, 1;
	mov.b32 	%r240, 0;
	@%p6 bra 	$L__BB3_14;
	and.b32  	%r5, %r4, 15;
	setp.lt.u32 	%p7, %r4, 16;
	mov.b32 	%r230, 0;
	mov.u32 	%r240, %r230;
	@%p7 bra 	$L__BB3_5;
	and.b32  	%r230, %r4, 2147483632;
	neg.s32 	%r241, %r230;
	add.s64 	%rd98, %rd1, 32;
	mov.b32 	%r240, 0;
$L__BB3_4:
	.pragma "nounroll";
	ld.global.u32 	%r87, [%rd98+-32];
	add.s32 	%r88, %r87, %r240;
	ld.global.u32 	%r89, [%rd98+-28];
	add.s32 	%r90, %r89, %r88;
	ld.global.u32 	%r91, [%rd98+-24];
	add.s32 	%r92, %r91, %r90;
	ld.global.u32 	%r93, [%rd98+-20];
	add.s32 	%r94, %r93, %r92;
	ld.global.u32 	%r95, [%rd98+-16];
	add.s32 	%r96, %r95, %r94;
	ld.global.u32 	%r97, [%rd98+-12];
	add.s32 	%r98, %r97, %r96;
	ld.global.u32 	%r99, [%rd98+-8];
	add.s32 	%r100, %r99, %r98;
	ld.global.u32 	%r101, [%rd98+-4];
	add.s32 	%r102, %r101, %r100;
	ld.global.u32 	%r103, [%rd98];
	add.s32 	%r104, %r103, %r102;
	ld.global.u32 	%r105, [%rd98+4];
	add.s32 	%r106, %r105, %r104;
	ld.global.u32 	%r107, [%rd98+8];
	add.s32 	%r108, %r107, %r106;
	ld.global.u32 	%r109, [%rd98+12];
	add.s32 	%r110, %r109, %r108;
	ld.global.u32 	%r111, [%rd98+16];
	add.s32 	%r112, %r111, %r110;
	ld.global.u32 	%r113, [%rd98+20];
	add.s32 	%r114, %r113, %r112;
	ld.global.u32 	%r115, [%rd98+24];
	add.s32 	%r116, %r115, %r114;
	ld.global.u32 	%r117, [%rd98+28];
	add.s32 	%r240, %r117, %r116;
	add.s32 	%r241, %r241, 16;
	add.s64 	%rd98, %rd98, 64;
	setp.eq.s32 	%p8, %r241, 0;
	@%p8 bra 	$L__BB3_5;
	bra.uni 	$L__BB3_4;
$L__BB3_5:
	setp.eq.s32 	%p9, %r5, 0;
	@%p9 bra 	$L__BB3_14;
	and.b32  	%r11, %r4, 7;
	setp.lt.u32 	%p10, %r5, 8;
	@%p10 bra 	$L__BB3_8;
	mul.wide.u32 	%rd25, %r230, 4;
	add.s64 	%rd26, %rd1, %rd25;
	ld.global.u32 	%r119, [%rd26];
	add.s32 	%r120, %r119, %r240;
	ld.global.u32 	%r121, [%rd26+4];
	add.s32 	%r122, %r121, %r120;
	ld.global.u32 	%r123, [%rd26+8];
	add.s32 	%r124, %r123, %r122;
	ld.global.u32 	%r125, [%rd26+12];
	add.s32 	%r126, %r125, %r124;
	ld.global.u32 	%r127, [%rd26+16];
	add.s32 	%r128, %r127, %r126;
	ld.global.u32 	%r129, [%rd26+20];
	add.s32 	%r130, %r129, %r128;
	ld.global.u32 	%r131, [%rd26+24];
	add.s32 	%r132, %r131, %r130;
	ld.global.u32 	%r133, [%rd26+28];
	add.s32 	%r240, %r133, %r132;
	add.s32 	%r230, %r230, 8;
$L__BB3_8:
	setp.eq.s32 	%p11, %r11, 0;
	@%p11 bra 	$L__BB3_14;
	and.b32  	%r17, %r4, 3;
	setp.lt.u32 	%p12, %r11, 4;
	@%p12 bra 	$L__BB3_11;
	mul.wide.u32 	%rd27, %r230, 4;
	add.s64 	%rd28, %rd1, %rd27;
	ld.global.u32 	%r135, [%rd28];
	add.s32 	%r136, %r135, %r240;
	ld.global.u32 	%r137, [%rd28+4];
	add.s32 	%r138, %r137, %r136;
	ld.global.u32 	%r139, [%rd28+8];
	add.s32 	%r140, %r139, %r138;
	ld.global.u32 	%r141, [%rd28+12];
	add.s32 	%r240, %r141, %r140;
	add.s32 	%r230, %r230, 4;
$L__BB3_11:
	setp.eq.s32 	%p13, %r17, 0;
	@%p13 bra 	$L__BB3_14;
	mul.wide.u32 	%rd29, %r230, 4;
	add.s64 	%rd97, %rd1, %rd29;
	neg.s32 	%r238, %r17;
$L__BB3_13:
	.pragma "nounroll";
	ld.global.u32 	%r142, [%rd97];
	add.s32 	%r240, %r142, %r240;
	add.s64 	%rd97, %rd97, 4;
	add.s32 	%r238, %r238, 1;
	setp.ne.s32 	%p14, %r238, 0;
	@%p14 bra 	$L__BB3_13;
$L__BB3_14:
	setp.ge.s32 	%p15, %r3, %r78;
	@%p15 bra 	$L__BB3_17;
	mul.lo.s32 	%r29, %r78, %r1;
	add.s32 	%r30, %r81, -1;
	mov.u32 	%r31, %ntid.x;
	cvta.to.global.u64 	%rd8, %rd16;
	cvta.to.global.u64 	%rd9, %rd17;
	cvta.to.global.u64 	%rd10, %rd15;
	mov.u32 	%r243, %r3;
$L__BB3_16:
	add.s32 	%r143, %r243, %r29;
	mad.lo.s32 	%r144, %r143, %r79, %r2;
	mul.wide.s32 	%rd30, %r144, 4;
	add.s64 	%rd31, %rd8, %rd30;
	ld.global.f32 	%f38, [%rd31];
	shl.b32 	%r145, %r243, 2;
	mov.u32 	%r146, _ZZ16rpe_v_forward_v2ILj128EEviiiiiiiPKiS1_S1_S1_PKfS3_S3_S3_PfE18shared_attn_weight;
	add.s32 	%r147, %r146, %r145;
	st.shared.f32 	[%r147], %f38;
	mul.wide.s32 	%rd32, %r143, 4;
	add.s64 	%rd33, %rd9, %rd32;
	ld.global.f32 	%f39, [%rd33];
	cvt.rmi.f32.f32 	%f40, %f39;
	cvt.rzi.s32.f32 	%r148, %f40;
	max.s32 	%r149, %r148, 0;
	min.s32 	%r150, %r149, %r30;
	mov.u32 	%r151, _ZZ16rpe_v_forward_v2ILj128EEviiiiiiiPKiS1_S1_S1_PKfS3_S3_S3_PfE18shared_quan_relpos;
	add.s32 	%r152, %r151, %r145;
	st.shared.u32 	[%r152], %r150;
	add.s64 	%rd34, %rd10, %rd32;
	ld.global.u32 	%r153, [%rd34];
	setp.eq.s32 	%p16, %r153, -1;
	add.s32 	%r154, %r153, %r240;
	selp.b32 	%r155, -1, %r154, %p16;
	mov.u32 	%r156, _ZZ16rpe_v_forward_v2ILj128EEviiiiiiiPKiS1_S1_S1_PKfS3_S3_S3_PfE20shared_value_indices;
	add.s32 	%r157, %r156, %r145;
	st.shared.u32 	[%r157], %r155;
	add.s32 	%r243, %r243, %r31;
	setp.lt.s32 	%p17, %r243, %r78;
	@%p17 bra 	$L__BB3_16;
$L__BB3_17:
	bar.sync 	0;
	mul.lo.s32 	%r158, %r79, %r1;
	mad.lo.s32 	%r38, %r80, %r2, %r3;
	mad.lo.s32 	%r159, %r158, %r80, %r38;
	cvta.to.global.u64 	%rd35, %rd18;
	mul.wide.u32 	%rd36, %r159, 4;
	add.s64 	%rd13, %rd35, %rd36;
	setp.lt.s32 	%p18, %r78, 1;
	mov.f32 	%f108, 0f00000000;
	@%p18 bra 	$L__BB3_58;
	mul.lo.s32 	%r39, %r80, %r79;
	and.b32  	%r40, %r78, 7;
	setp.lt.u32 	%p19, %r78, 8;
	mov.f32 	%f108, 0f00000000;
	mov.b32 	%r249, 0;
	@%p19 bra 	$L__BB3_37;
	and.b32  	%r249, %r78, 2147483640;
	mov.u32 	%r164, _ZZ16rpe_v_forward_v2ILj128EEviiiiiiiPKiS1_S1_S1_PKfS3_S3_S3_PfE20shared_value_indices;
	add.s32 	%r246, %r164, 16;
	mov.u32 	%r165, _ZZ16rpe_v_forward_v2ILj128EEviiiiiiiPKiS1_S1_S1_PKfS3_S3_S3_PfE18shared_attn_weight;
	add.s32 	%r245, %r165, 16;
	mov.u32 	%r166, _ZZ16rpe_v_forward_v2ILj128EEviiiiiiiPKiS1_S1_S1_PKfS3_S3_S3_PfE18shared_quan_relpos;
	add.s32 	%r244, %r166, 16;
	neg.s32 	%r247, %r249;
	mov.f32 	%f108, 0f00000000;
$L__BB3_20:
	.pragma "nounroll";
	ld.shared.u32 	%r47, [%r246+-16];
	setp.eq.s32 	%p20, %r47, -1;
	@%p20 bra 	$L__BB3_22;
	ld.shared.f32 	%f45, [%r245+-16];
	mad.lo.s32 	%r167, %r39, %r47, %r38;
	mul.wide.s32 	%rd37, %r167, 4;
	add.s64 	%rd38, %rd3, %rd37;
	ld.global.f32 	%f46, [%rd38];
	ld.shared.u32 	%r168, [%r244+-16];
	mad.lo.s32 	%r169, %r39, %r168, %r38;
	mul.wide.s32 	%rd39, %r169, 4;
	add.s64 	%rd40, %rd2, %rd39;
	ld.global.f32 	%f47, [%rd40];
	add.f32 	%f48, %f46, %f47;
	fma.rn.f32 	%f108, %f45, %f48, %f108;
$L__BB3_22:
	ld.shared.u32 	%r48, [%r246+-12];
	setp.eq.s32 	%p21, %r48, -1;
	@%p21 bra 	$L__BB3_24;
	ld.shared.f32 	%f49, [%r245+-12];
	mad.lo.s32 	%r170, %r39, %r48, %r38;
	mul.wide.s32 	%rd41, %r170, 4;
	add.s64 	%rd42, %rd3, %rd41;
	ld.global.f32 	%f50, [%rd42];
	ld.shared.u32 	%r171, [%r244+-12];
	mad.lo.s32 	%r172, %r39, %r171, %r38;
	mul.wide.s32 	%rd43, %r172, 4;
	add.s64 	%rd44, %rd2, %rd43;
	ld.global.f32 	%f51, [%rd44];
	add.f32 	%f52, %f50, %f51;
	fma.rn.f32 	%f108, %f49, %f52, %f108;
$L__BB3_24:
	ld.shared.u32 	%r49, [%r246+-8];
	setp.eq.s32 	%p22, %r49, -1;
	@%p22 bra 	$L__BB3_26;
	ld.shared.f32 	%f53, [%r245+-8];
	mad.lo.s32 	%r173, %r39, %r49, %r38;
	mul.wide.s32 	%rd45, %r173, 4;
	add.s64 	%rd46, %rd3, %rd45;
	ld.global.f32 	%f54, [%rd46];
	ld.shared.u32 	%r174, [%r244+-8];
	mad.lo.s32 	%r175, %r39, %r174, %r38;
	mul.wide.s32 	%rd47, %r175, 4;
	add.s64 	%rd48, %rd2, %rd47;
	ld.global.f32 	%f55, [%rd48];
	add.f32 	%f56, %f54, %f55;
	fma.rn.f32 	%f108, %f53, %f56, %f108;
$L__BB3_26:
	ld.shared.u32 	%r50, [%r246+-4];
	setp.eq.s32 	%p23, %r50, -1;
	@%p23 bra 	$L__BB3_28;
	ld.shared.f32 	%f57, [%r245+-4];
	mad.lo.s32 	%r176, %r39, %r50, %r38;
	mul.wide.s32 	%rd49, %r176, 4;
	add.s64 	%rd50, %rd3, %rd49;
	ld.global.f32 	%f58, [%rd50];
	ld.shared.u32 	%r177, [%r244+-4];
	mad.lo.s32 	%r178, %r39, %r177, %r38;
	mul.wide.s32 	%rd51, %r178, 4;
	add.s64 	%rd52, %rd2, %rd51;
	ld.global.f32 	%f59, [%rd52];
	add.f32 	%f60, %f58, %f59;
	fma.rn.f32 	%f108, %f57, %f60, %f108;
$L__BB3_28:
	ld.shared.u32 	%r51, [%r246];
	setp.eq.s32 	%p24, %r51, -1;
	@%p24 bra 	$L__BB3_30;
	ld.shared.f32 	%f61, [%r245];
	mad.lo.s32 	%r179, %r39, %r51, %r38;
	mul.wide.s32 	%rd53, %r179, 4;
	add.s64 	%rd54, %rd3, %rd53;
	ld.global.f32 	%f62, [%rd54];
	ld.shared.u32 	%r180, [%r244];
	mad.lo.s32 	%r181, %r39, %r180, %r38;
	mul.wide.s32 	%rd55, %r181, 4;
	add.s64 	%rd56, %rd2, %rd55;
	ld.global.f32 	%f63, [%rd56];
	add.f32 	%f64, %f62, %f63;
	fma.rn.f32 	%f108, %f61, %f64, %f108;
$L__BB3_30:
	ld.shared.u32 	%r52, [%r246+4];
	setp.eq.s32 	%p25, %r52, -1;
	@%p25 bra 	$L__BB3_32;
	ld.shared.f32 	%f65, [%r245+4];
	mad.lo.s32 	%r182, %r39, %r52, %r38;
	mul.wide.s32 	%rd57, %r182, 4;
	add.s64 	%rd58, %rd3, %rd57;
	ld.global.f32 	%f66, [%rd58];
	ld.shared.u32 	%r183, [%r244+4];
	mad.lo.s32 	%r184, %r39, %r183, %r38;
	mul.wide.s32 	%rd59, %r184, 4;
	add.s64 	%rd60, %rd2, %rd59;
	ld.global.f32 	%f67, [%rd60];
	add.f32 	%f68, %f66, %f67;
	fma.rn.f32 	%f108, %f65, %f68, %f108;
$L__BB3_32:
	ld.shared.u32 	%r53, [%r246+8];
	setp.eq.s32 	%p26, %r53, -1;
	@%p26 bra 	$L__BB3_34;
	ld.shared.f32 	%f69, [%r245+8];
	mad.lo.s32 	%r185, %r39, %r53, %r38;
	mul.wide.s32 	%rd61, %r185, 4;
	add.s64 	%rd62, %rd3, %rd61;
	ld.global.f32 	%f70, [%rd62];
	ld.shared.u32 	%r186, [%r244+8];
	mad.lo.s32 	%r187, %r39, %r186, %r38;
	mul.wide.s32 	%rd63, %r187, 4;
	add.s64 	%rd64, %rd2, %rd63;
	ld.global.f32 	%f71, [%rd64];
	add.f32 	%f72, %f70, %f71;
	fma.rn.f32 	%f108, %f69, %f72, %f108;
$L__BB3_34:
	ld.shared.u32 	%r54, [%r246+12];
	setp.eq.s32 	%p27, %r54, -1;
	@%p27 bra 	$L__BB3_36;
	ld.shared.f32 	%f73, [%r245+12];
	mad.lo.s32 	%r188, %r39, %r54, %r38;
	mul.wide.s32 	%rd65, %r188, 4;
	add.s64 	%rd66, %rd3, %rd65;
	ld.global.f32 	%f74, [%rd66];
	ld.shared.u32 	%r189, [%r244+12];
	mad.lo.s32 	%r190, %r39, %r189, %r38;
	mul.wide.s32 	%rd67, %r190, 4;
	add.s64 	%rd68, %rd2, %rd67;
	ld.global.f32 	%f75, [%rd68];
	add.f32 	%f76, %f74, %f75;
	fma.rn.f32 	%f108, %f73, %f76, %f108;
$L__BB3_36:
	add.s32 	%r247, %r247, 8;
	add.s32 	%r246, %r246, 32;
	add.s32 	%r245, %r245, 32;
	add.s32 	%r244, %r244, 32;
	setp.ne.s32 	%p28, %r247, 0;
	@%p28 bra 	$L__BB3_20;
$L__BB3_37:
	setp.eq.s32 	%p29, %r40, 0;
	@%p29 bra 	$L__BB3_58;
	and.b32  	%r60, %r78, 3;
	setp.lt.u32 	%p30, %r40, 4;
	@%p30 bra 	$L__BB3_48;
	shl.b32 	%r191, %r249, 2;
	mov.u32 	%r192, _ZZ16rpe_v_forward_v2ILj128EEviiiiiiiPKiS1_S1_S1_PKfS3_S3_S3_PfE20shared_value_indices;
	add.s32 	%r61, %r192, %r191;
	ld.shared.u32 	%r62, [%r61];
	setp.eq.s32 	%p31, %r62, -1;
	mov.u32 	%r193, _ZZ16rpe_v_forward_v2ILj128EEviiiiiiiPKiS1_S1_S1_PKfS3_S3_S3_PfE18shared_attn_weight;
	add.s32 	%r63, %r193, %r191;
	mov.u32 	%r194, _ZZ16rpe_v_forward_v2ILj128EEviiiiiiiPKiS1_S1_S1_PKfS3_S3_S3_PfE18shared_quan_relpos;
	add.s32 	%r64, %r194, %r191;
	@%p31 bra 	$L__BB3_41;
	ld.shared.f32 	%f78, [%r63];
	mad.lo.s32 	%r195, %r39, %r62, %r38;
	mul.wide.s32 	%rd69, %r195, 4;
	add.s64 	%rd70, %rd3, %rd69;
	ld.global.f32 	%f79, [%rd70];
	ld.shared.u32 	%r196, [%r64];
	mad.lo.s32 	%r197, %r39, %r196, %r38;
	mul.wide.s32 	%rd71, %r197, 4;
	add.s64 	%rd72, %rd2, %rd71;
	ld.global.f32 	%f80, [%rd72];
	add.f32 	%f81, %f79, %f80;
	fma.rn.f32 	%f108, %f78, %f81, %f108;
$L__BB3_41:
	ld.shared.u32 	%r65, [%r61+4];
	setp.eq.s32 	%p32, %r65, -1;
	@%p32 bra 	$L__BB3_43;
	ld.shared.f32 	%f82, [%r63+4];
	mad.lo.s32 	%r198, %r39, %r65, %r38;
	mul.wide.s32 	%rd73, %r198, 4;
	add.s64 	%rd74, %rd3, %rd73;
	ld.global.f32 	%f83, [%rd74];
	ld.shared.u32 	%r199, [%r64+4];
	mad.lo.s32 	%r200, %r39, %r199, %r38;
	mul.wide.s32 	%rd75, %r200, 4;
	add.s64 	%rd76, %rd2, %rd75;
	ld.global.f32 	%f84, [%rd76];
	add.f32 	%f85, %f83, %f84;
	fma.rn.f32 	%f108, %f82, %f85, %f108;
$L__BB3_43:
	ld.shared.u32 	%r66, [%r61+8];
	setp.eq.s32 	%p33, %r66, -1;
	@%p33 bra 	$L__BB3_45;
	ld.shared.f32 	%f86, [%r63+8];
	mad.lo.s32 	%r201, %r39, %r66, %r38;
	mul.wide.s32 	%rd77, %r201, 4;
	add.s64 	%rd78, %rd3, %rd77;
	ld.global.f32 	%f87, [%rd78];
	ld.shared.u32 	%r202, [%r64+8];
	mad.lo.s32 	%r203, %r39, %r202, %r38;
	mul.wide.s32 	%rd79, %r203, 4;
	add.s64 	%rd80, %rd2, %rd79;
	ld.global.f32 	%f88, [%rd80];
	add.f32 	%f89, %f87, %f88;
	fma.rn.f32 	%f108, %f86, %f89, %f108;
$L__BB3_45:
	ld.shared.u32 	%r67, [%r61+12];
	setp.eq.s32 	%p34, %r67, -1;
	@%p34 bra 	$L__BB3_47;
	ld.shared.f32 	%f90, [%r63+12];
	mad.lo.s32 	%r204, %r39, %r67, %r38;
	mul.wide.s32 	%rd81, %r204, 4;
	add.s64 	%rd82, %rd3, %rd81;
	ld.global.f32 	%f91, [%rd82];
	ld.shared.u32 	%r205, [%r64+12];
	mad.lo.s32 	%r206, %r39, %r205, %r38;
	mul.wide.s32 	%rd83, %r206, 4;
	add.s64 	%rd84, %rd2, %rd83;
	ld.global.f32 	%f92, [%rd84];
	add.f32 	%f93, %f91, %f92;
	fma.rn.f32 	%f108, %f90, %f93, %f108;
$L__BB3_47:
	add.s32 	%r249, %r249, 4;
$L__BB3_48:
	setp.eq.s32 	%p35, %r60, 0;
	@%p35 bra 	$L__BB3_58;
	setp.eq.s32 	%p36, %r60, 1;
	@%p36 bra 	$L__BB3_55;
	shl.b32 	%r207, %r249, 2;
	mov.u32 	%r208, _ZZ16rpe_v_forward_v2ILj128EEviiiiiiiPKiS1_S1_S1_PKfS3_S3_S3_PfE20shared_value_indices;
	add.s32 	%r70, %r208, %r207;
	ld.shared.u32 	%r71, [%r70];
	setp.eq.s32 	%p37, %r71, -1;
	mov.u32 	%r209, _ZZ16rpe_v_forward_v2ILj128EEviiiiiiiPKiS1_S1_S1_PKfS3_S3_S3_PfE18shared_attn_weight;
	add.s32 	%r72, %r209, %r207;
	mov.u32 	%r210, _ZZ16rpe_v_forward_v2ILj128EEviiiiiiiPKiS1_S1_S1_PKfS3_S3_S3_PfE18shared_quan_relpos;
	add.s32 	%r73, %r210, %r207;
	@%p37 bra 	$L__BB3_52;
	ld.shared.f32 	%f95, [%r72];
	mad.lo.s32 	%r211, %r39, %r71, %r38;
	mul.wide.s32 	%rd85, %r211, 4;
	add.s64 	%rd86, %rd3, %rd85;
	ld.global.f32 	%f96, [%rd86];
	ld.shared.u32 	%r212, [%r73];
	mad.lo.s32 	%r213, %r39, %r212, %r38;
	mul.wide.s32 	%rd87, %r213, 4;
	add.s64 	%rd88, %rd2, %rd87;
	ld.global.f32 	%f97, [%rd88];
	add.f32 	%f98, %f96, %f97;
	fma.rn.f32 	%f108, %f95, %f98, %f108;
$L__BB3_52:
	ld.shared.u32 	%r74, [%r70+4];
	setp.eq.s32 	%p38, %r74, -1;
	@%p38 bra 	$L__BB3_54;
	ld.shared.f32 	%f99, [%r72+4];
	mad.lo.s32 	%r214, %r39, %r74, %r38;
	mul.wide.s32 	%rd89, %r214, 4;
	add.s64 	%rd90, %rd3, %rd89;
	ld.global.f32 	%f100, [%rd90];
	ld.shared.u32 	%r215, [%r73+4];
	mad.lo.s32 	%r216, %r39, %r215, %r38;
	mul.wide.s32 	%rd91, %r216, 4;
	add.s64 	%rd92, %rd2, %rd91;
	ld.global.f32 	%f101, [%rd92];
	add.f32 	%f102, %f100, %f101;
	fma.rn.f32 	%f108, %f99, %f102, %f108;
$L__BB3_54:
	add.s32 	%r249, %r249, 2;
$L__BB3_55:
	and.b32  	%r217, %r78, 1;
	setp.eq.b32 	%p39, %r217, 1;
	not.pred 	%p40, %p39;
	@%p40 bra 	$L__BB3_58;
	shl.b32 	%r218, %r249, 2;
	mov.u32 	%r219, _ZZ16rpe_v_forward_v2ILj128EEviiiiiiiPKiS1_S1_S1_PKfS3_S3_S3_PfE20shared_value_indices;
	add.s32 	%r220, %r219, %r218;
	ld.shared.u32 	%r77, [%r220];
	setp.eq.s32 	%p41, %r77, -1;
	@%p41 bra 	$L__BB3_58;
	mov.u32 	%r222, _ZZ16rpe_v_forward_v2ILj128EEviiiiiiiPKiS1_S1_S1_PKfS3_S3_S3_PfE18shared_attn_weight;
	add.s32 	%r223, %r222, %r218;
	ld.shared.f32 	%f103, [%r223];
	mad.lo.s32 	%r224, %r39, %r77, %r38;
	mul.wide.s32 	%rd93, %r224, 4;
	add.s64 	%rd94, %rd3, %rd93;
	ld.global.f32 	%f104, [%rd94];
	mov.u32 	%r225, _ZZ16rpe_v_forward_v2ILj128EEviiiiiiiPKiS1_S1_S1_PKfS3_S3_S3_PfE18shared_quan_relpos;
	add.s32 	%r226, %r225, %r218;
	ld.shared.u32 	%r227, [%r226];
	mad.lo.s32 	%r228, %r39, %r227, %r38;
	mul.wide.s32 	%rd95, %r228, 4;
	add.s64 	%rd96, %rd2, %rd95;
	ld.global.f32 	%f105, [%rd96];
	add.f32 	%f106, %f104, %f105;
	fma.rn.f32 	%f108, %f103, %f106, %f108;
$L__BB3_58:
	st.global.f32 	[%rd13], %f108;
$L__BB3_59:
	ret;

}
	// .globl	_Z16rpe_v_forward_v2ILj200EEviiiiiiiPKiS1_S1_S1_PKfS3_S3_S3_Pf
.visible .entry _Z16rpe_v_forward_v2ILj200EEviiiiiiiPKiS1_S1_S1_PKfS3_S3_S3_Pf(
	.param .u32 _Z16rpe_v_forward_v2ILj200EEviiiiiiiPKiS1_S1_S1_PKfS3_S3_S3_Pf_param_0,
	.param .u32 _Z16rpe_v_forward_v2ILj200EEviiiiiiiPKiS1_S1_S1_PKfS3_S3_S3_Pf_param_1,
	.param .u32 _Z16rpe_v_forward_v2ILj200EEviiiiiiiPKiS1_S1_S1_PKfS3_S3_S3_Pf_param_2,
	.param .u32 _Z16rpe_v_forward_v2ILj200EEviiiiiiiPKiS1_S1_S1_PKfS3_S3_S3_Pf_param_3,
	.param .u32 _Z16rpe_v_forward_v2ILj200EEviiiiiiiPKiS1_S1_S1_PKfS3_S3_S3_Pf_param_4,
	.param .u32 _Z16rpe_v_forward_v2ILj200EEviiiiiiiPKiS1_S1_S1_PKfS3_S3_S3_Pf_param_5,
	.param .u32 _Z16rpe_v_forward_v2ILj200EEviiiiiiiPKiS1_S1_S1_PKfS3_S3_S3_Pf_param_6,
	.param .u64 .ptr .align 1 _Z16rpe_v_forward_v2ILj200EEviiiiiiiPKiS1_S1_S1_PKfS3_S3_S3_Pf_param_7,
	.param .u64 .ptr .align 1 _Z16rpe_v_forward_v2ILj200EEviiiiiiiPKiS1_S1_S1_PKfS3_S3_S3_Pf_param_8,
	.param .u64 .ptr .align 1 _Z16rpe_v_forward_v2ILj200EEviiiiiiiPKiS1_S1_S1_PKfS3_S3_S3_Pf_param_9,
	.param .u64 .ptr .align 1 _Z16rpe_v_forward_v2ILj200EEviiiiiiiPKiS1_S1_S1_PKfS3_S3_S3_Pf_param_10,
	.param .u64 .ptr .align 1 _Z16rpe_v_forward_v2ILj200EEviiiiiiiPKiS1_S1_S1_PKfS3_S3_S3_Pf_param_11,
	.param .u64 .ptr .align 1 _Z16rpe_v_forward_v2ILj200EEviiiiiiiPKiS1_S1_S1_PKfS3_S3_S3_Pf_param_12,
	.param .u64 .ptr .align 1 _Z16rpe_v_forward_v2ILj200EEviiiiiiiPKiS1_S1_S1_PKfS3_S3_S3_Pf_param_13,
	.param .u64 .ptr .align 1 _Z16rpe_v_forward_v2ILj200EEviiiiiiiPKiS1_S1_S1_PKfS3_S3_S3_Pf_param_14,
	.param .u64 .ptr .align 1 _Z16rpe_v_forward_v2ILj200EEviiiiiiiPKiS1_S1_S1_PKfS3_S3_S3_Pf_param_15
)
{
	.reg .pred 	%p<42>;
	.reg .b32 	%r<251>;
	.reg .b32 	%f<129>;
	.reg .b64 	%rd<99>;
	// demoted variable
	.shared .align 4 .b8 _ZZ16rpe_v_forward_v2ILj200EEviiiiiiiPKiS1_S1_S1_PKfS3_S3_S3_PfE18shared_attn_weight[800];
	// demoted variable
	.shared .align 4 .b8 _ZZ16rpe_v_forward_v2ILj200EEviiiiiiiPKiS1_S1_S1_PKfS3_S3_S3_PfE20shared_value_indices[800];
	// demoted variable
	.shared .align 4 .b8 _ZZ16rpe_v_forward_v2ILj200EEviiiiiiiPKiS1_S1_S1_PKfS3_S3_S3_PfE18shared_quan_relpos[800];
	ld.param.u32 	%r82, [_Z16rpe_v_forward_v2ILj200EEviiiiiiiPKiS1_S1_S1_PKfS3_S3_S3_Pf_param_1];
	ld.param.u32 	%r78, [_Z16rpe_v_forward_v2ILj200EEviiiiiiiPKiS1_S1_S1_PKfS3_S3_S3_Pf_param_2];
	ld.param.u32 	%r79, [_Z16rpe_v_forward_v2ILj200EEviiiiiiiPKiS1_S1_S1_PKfS3_S3_S3_Pf_param_4];
	ld.param.u32 	%r80, [_Z16rpe_v_forward_v2ILj200EEviiiiiiiPKiS1_S1_S1_PKfS3_S3_S3_Pf_param_5];
	ld.param.u32 	%r81, [_Z16rpe_v_forward_v2ILj200EEviiiiiiiPKiS1_S1_S1_PKfS3_S3_S3_Pf_param_6];
	ld.param.u64 	%rd19, [_Z16rpe_v_forward_v2ILj200EEviiiiiiiPKiS1_S1_S1_PKfS3_S3_S3_Pf_param_8];
	ld.param.u64 	%rd14, [_Z16rpe_v_forward_v2ILj200EEviiiiiiiPKiS1_S1_S1_PKfS3_S3_S3_Pf_param_9];
	ld.param.u64 	%rd15, [_Z16rpe_v_forward_v2ILj200EEviiiiiiiPKiS1_S1_S1_PKfS3_S3_S3_Pf_param_10];
	ld.param.u64 	%rd16, [_Z16rpe_v_forward_v2ILj200EEviiiiiiiPKiS1_S1_S1_PKfS3_S3_S3_Pf_param_11];
	ld.param.u64 	%rd20, [_Z16rpe_v_forward_v2ILj200EEviiiiiiiPKiS1_S1_S1_PKfS3_S3_S3_Pf_param_12];
	ld.param.u64 	%rd17, [_Z16rpe_v_forward_v2ILj200EEviiiiiiiPKiS1_S1_S1_PKfS3_S3_S3_Pf_param_13];
	ld.param.u64 	%rd21, [_Z16rpe_v_forward_v2ILj200EEviiiiiiiPKiS1_S1_S1_PKfS3_S3_S3_Pf_param_14];
	ld.param.u64 	%rd18, [_Z16rpe_v_forward_v2ILj200EEviiiiiiiPKiS1_S1_S1_PKfS3_S3_S3_Pf_param_15];
	cvta.to.global.u64 	%rd1, %rd19;
	cvta.to.global.u64 	%rd2, %rd21;
	cvta.to.global.u64 	%rd3, %rd20;
	mov.u32 	%r1, %ctaid.x;
	mov.u32 	%r2, %ctaid.y;
	mov.u32 	%r3, %tid.x;
	setp.ge.s32 	%p1, %r1, %r82;
	setp.ge.s32 	%p2, %r2, %r79;
	or.pred  	%p3, %p1, %p2;
	setp.ge.s32 	%p4, %r3, %r80;
	or.pred  	%p5, %p3, %p4;
	@%p5 bra 	$L__BB4_59;
	cvta.to.global.u64 	%rd22, %rd14;
	mul.wide.u32 	%rd23, %r1, 4;
	add.s64 	%rd24, %rd22, %rd23;
	ld.global.u32 	%r4, [%rd24];
	setp.lt.s32 	%p6, %r4, 1;
	mov.b32 	%r240, 0;
	@%p6 bra 	$L__BB4_14;
	and.b32  	%r5, %r4, 15;
	setp.lt.u32 	%p7, %r4, 16;
	mov.b32 	%r230, 0;
	mov.u32 	%r240, %r230;
	@%p7 bra 	$L__BB4_5;
	and.b32  	%r230, %r4, 2147483632;
	neg.s32 	%r241, %r230;
	add.s64 	%rd98, %rd1, 32;
	mov.b32 	%r240, 0;
$L__BB4_4:
	.pragma "nounroll";
	ld.global.u32 	%r87, [%rd98+-32];
	add.s32 	%r88, %r87, %r240;
	ld.global.u32 	%r89, [%rd98+-28];
	add.s32 	%r90, %r89, %r88;
	ld.global.u32 	%r91, [%rd98+-24];
	add.s32 	%r92, %r91, %r90;
	ld.global.u32 	%r93, [%rd98+-20];
	add.s32 	%r94, %r93, %r92;
	ld.global.u32 	%r95, [%rd98+-16];
	add.s32 	%r96, %r95, %r94;
	ld.global.u32 	%r97, [%rd98+-12];
	add.s32 	%r98, %r97, %r96;
	ld.global.u32 	%r99, [%rd98+-8];
	add.s32 	%r100, %r99, %r98;
	ld.global.u32 	%r101, [%rd98+-4];
	add.s32 	%r102, %r101, %r100;
	ld.global.u32 	%r103, [%rd98];
	add.s32 	%r104, %r103, %r102;
	ld.global.u32 	%r105, [%rd98+4];
	add.s32 	%r106, %r105, %r104;
	ld.global.u32 	%r107, [%rd98+8];
	add.s32 	%r108, %r107, %r106;
	ld.global.u32 	%r109, [%rd98+12];
	add.s32 	%r110, %r109, %r108;
	ld.global.u32 	%r111, [%rd98+16];
	add.s32 	%r112, %r111, %r110;
	ld.global.u32 	%r113, [%rd98+20];
	add.s32 	%r114, %r113, %r112;
	ld.global.u32 	%r115, [%rd98+24];
	add.s32 	%r116, %r115, %r114;
	ld.global.u32 	%r117, [%rd98+28];
	add.s32 	%r240, %r117, %r116;
	add.s32 	%r241, %r241, 16;
	add.s64 	%rd98, %rd98, 64;
	setp.eq.s32 	%p8, %r241, 0;
	@%p8 bra 	$L__BB4_5;
	bra.uni 	$L__BB4_4;
$L__BB4_5:
	setp.eq.s32 	%p9, %r5, 0;
	@%p9 bra 	$L__BB4_14;
	and.b32  	%r11, %r4, 7;
	setp.lt.u32 	%p10, %r5, 8;
	@%p10 bra 	$L__BB4_8;
	mul.wide.u32 	%rd25, %r230, 4;
	add.s64 	%rd26, %rd1, %rd25;
	ld.global.u32 	%r119, [%rd26];
	add.s32 	%r120, %r119, %r240;
	ld.global.u32 	%r121, [%rd26+4];
	add.s32 	%r122, %r121, %r120;
	ld.global.u32 	%r123, [%rd26+8];
	add.s32 	%r124, %r123, %r122;
	ld.global.u32 	%r125, [%rd26+12];
	add.s32 	%r126, %r125, %r124;
	ld.global.u32 	%r127, [%rd26+16];
	add.s32 	%r128, %r127, %r126;
	ld.global.u32 	%r129, [%rd26+20];
	add.s32 	%r130, %r129, %r128;
	ld.global.u32 	%r131, [%rd26+24];
	add.s32 	%r132, %r131, %r130;
	ld.global.u32 	%r133, [%rd26+28];
	add.s32 	%r240, %r133, %r132;
	add.s32 	%r230, %r230, 8;
$L__BB4_8:
	setp.eq.s32 	%p11, %r11, 0;
	@%p11 bra 	$L__BB4_14;
	and.b32  	%r17, %r4, 3;
	setp.lt.u32 	%p12, %r11, 4;
	@%p12 bra 	$L__BB4_11;
	mul.wide.u32 	%rd27, %r230, 4;
	add.s64 	%rd28, %rd1, %rd27;
	ld.global.u32 	%r135, [%rd28];
	add.s32 	%r136, %r135, %r240;
	ld.global.u32 	%r137, [%rd28+4];
	add.s32 	%r138, %r137, %r136;
	ld.global.u32 	%r139, [%rd28+8];
	add.s32 	%r140, %r139, %r138;
	ld.global.u32 	%r141, [%rd28+12];
	add.s32 	%r240, %r141, %r140;
	add.s32 	%r230, %r230, 4;
$L__BB4_11:
	setp.eq.s32 	%p13, %r17, 0;
	@%p13 bra 	$L__BB4_14;
	mul.wide.u32 	%rd29, %r230, 4;
	add.s64 	%rd97, %rd1, %rd29;
	neg.s32 	%r238, %r17;
$L__BB4_13:
	.pragma "nounroll";
	ld.global.u32 	%r142, [%rd97];
	add.s32 	%r240, %r142, %r240;
	add.s64 	%rd97, %rd97, 4;
	add.s32 	%r238, %r238, 1;
	setp.ne.s32 	%p14, %r238, 0;
	@%p14 bra 	$L__BB4_13;
$L__BB4_14:
	setp.ge.s32 	%p15, %r3, %r78;
	@%p15 bra 	$L__BB4_17;
	mul.lo.s32 	%r29, %r78, %r1;
	add.s32 	%r30, %r81, -1;
	mov.u32 	%r31, %ntid.x;
	cvta.to.global.u64 	%rd8, %rd16;
	cvta.to.global.u64 	%rd9, %rd17;
	cvta.to.global.u64 	%rd10, %rd15;
	mov.u32 	%r243, %r3;
$L__BB4_16:
	add.s32 	%r143, %r243, %r29;
	mad.lo.s32 	%r144, %r143, %r79, %r2;
	mul.wide.s32 	%rd30, %r144, 4;
	add.s64 	%rd31, %rd8, %rd30;
	ld.global.f32 	%f38, [%rd31];
	shl.b32 	%r145, %r243, 2;
	mov.u32 	%r146, _ZZ16rpe_v_forward_v2ILj200EEviiiiiiiPKiS1_S1_S1_PKfS3_S3_S3_PfE18shared_attn_weight;
	add.s32 	%r147, %r146, %r145;
	st.shared.f32 	[%r147], %f38;
	mul.wide.s32 	%rd32, %r143, 4;
	add.s64 	%rd33, %rd9, %rd32;
	ld.global.f32 	%f39, [%rd33];
	cvt.rmi.f32.f32 	%f40, %f39;
	cvt.rzi.s32.f32 	%r148, %f40;
	max.s32 	%r149, %r148, 0;
	min.s32 	%r150, %r149, %r30;
	mov.u32 	%r151, _ZZ16rpe_v_forward_v2ILj200EEviiiiiiiPKiS1_S1_S1_PKfS3_S3_S3_PfE18shared_quan_relpos;
	add.s32 	%r152, %r151, %r145;
	st.shared.u32 	[%r152], %r150;
	add.s64 	%rd34, %rd10, %rd32;
	ld.global.u32 	%r153, [%rd34];
	setp.eq.s32 	%p16, %r153, -1;
	add.s32 	%r154, %r153, %r240;
	selp.b32 	%r155, -1, %r154, %p16;
	mov.u32 	%r156, _ZZ16rpe_v_forward_v2ILj200EEviiiiiiiPKiS1_S1_S1_PKfS3_S3_S3_PfE20shared_value_indices;
	add.s32 	%r157, %r156, %r145;
	st.shared.u32 	[%r157], %r155;
	add.s32 	%r243, %r243, %r31;
	setp.lt.s32 	%p17, %r243, %r78;
	@%p17 bra 	$L__BB4_16;
$L__BB4_17:
	bar.sync 	0;
	mul.lo.s32 	%r158, %r79, %r1;
	mad.lo.s32 	%r38, %r80, %r2, %r3;
	mad.lo.s32 	%r159, %r158, %r80, %r38;
	cvta.to.global.u64 	%rd35, %rd18;
	mul.wide.u32 	%rd36, %r159, 4;
	add.s64 	%rd13, %rd35, %rd36;
	setp.lt.s32 	%p18, %r78, 1;
	mov.f32 	%f108, 0f00000000;
	@%p18 bra 	$L__BB4_58;
	mul.lo.s32 	%r39, %r80, %r79;
	and.b32  	%r40, %r78, 7;
	setp.lt.u32 	%p19, %r78, 8;
	mov.f32 	%f108, 0f00000000;
	mov.b32 	%r249, 0;
	@%p19 bra 	$L__BB4_37;
	and.b32  	%r249, %r78, 2147483640;
	mov.u32 	%r164, _ZZ16rpe_v_forward_v2ILj200EEviiiiiiiPKiS1_S1_S1_PKfS3_S3_S3_PfE20shared_value_indices;
	add.s32 	%r246, %r164, 16;
	mov.u32 	%r165, _ZZ16rpe_v_forward_v2ILj200EEviiiiiiiPKiS1_S1_S1_PKfS3_S3_S3_PfE18shared_attn_weight;
	add.s32 	%r245, %r165, 16;
	mov.u32 	%r166, _ZZ16rpe_v_forward_v2ILj200EEviiiiiiiPKiS1_S1_S1_PKfS3_S3_S3_PfE18shared_quan_relpos;
	add.s32 	%r244, %r166, 16;
	neg.s32 	%r247, %r249;
	mov.f32 	%f108, 0f00000000;
$L__BB4_20:
	.pragma "nounroll";
	ld.shared.u32 	%r47, [%r246+-16];
	setp.eq.s32 	%p20, %r47, -1;
	@%p20 bra 	$L__BB4_22;
	ld.shared.f32 	%f45, [%r245+-16];
	mad.lo.s32 	%r167, %r39, %r47, %r38;
	mul.wide.s32 	%rd37, %r167, 4;
	add.s64 	%rd38, %rd3, %rd37;
	ld.global.f32 	%f46, [%rd38];
	ld.shared.u32 	%r168, [%r244+-16];
	mad.lo.s32 	%r169, %r39, %r168, %r38;
	mul.wide.s32 	%rd39, %r169, 4;
	add.s64 	%rd40, %rd2, %rd39;
	ld.global.f32 	%f47, [%rd40];
	add.f32 	%f48, %f46, %f47;
	fma.rn.f32 	%f108, %f45, %f48, %f108;
$L__BB4_22:
	ld.shared.u32 	%r48, [%r246+-12];
	setp.eq.s32 	%p21, %r48, -1;
	@%p21 bra 	$L__BB4_24;
	ld.shared.f32 	%f49, [%r245+-12];
	mad.lo.s32 	%r170, %r39, %r48, %r38;
	mul.wide.s32 	%rd41, %r170, 4;
	add.s64 	%rd42, %rd3, %rd41;
	ld.global.f32 	%f50, [%rd42];
	ld.shared.u32 	%r171, [%r244+-12];
	mad.lo.s32 	%r172, %r39, %r171, %r38;
	mul.wide.s32 	%rd43, %r172, 4;
	add.s64 	%rd44, %rd2, %rd43;
	ld.global.f32 	%f51, [%rd44];
	add.f32 	%f52, %f50, %f51;
	fma.rn.f32 	%f108, %f49, %f52, %f108;
$L__BB4_24:
	ld.shared.u32 	%r49, [%r246+-8];
	setp.eq.s32 	%p22, %r49, -1;
	@%p22 bra 	$L__BB4_26;
	ld.shared.f32 	%f53, [%r245+-8];
	mad.lo.s32 	%r173, %r39, %r49, %r38;
	mul.wide.s32 	%rd45, %r173, 4;
	add.s64 	%rd46, %rd3, %rd45;
	ld.global.f32 	%f54, [%rd46];
	ld.shared.u32 	%r174, [%r244+-8];
	mad.lo.s32 	%r175, %r39, %r174, %r38;
	mul.wide.s32 	%rd47, %r175, 4;
	add.s64 	%rd48, %rd2, %rd47;
	ld.global.f32 	%f55, [%rd48];
	add.f32 	%f56, %f54, %f55;
	fma.rn.f32 	%f108, %f53, %f56, %f108;
$L__BB4_26:
	ld.shared.u32 	%r50, [%r246+-4];
	setp.eq.s32 	%p23, %r50, -1;
	@%p23 bra 	$L__BB4_28;
	ld.shared.f32 	%f57, [%r245+-4];
	mad.lo.s32 	%r176, %r39, %r50, %r38;
	mul.wide.s32 	%rd49, %r176, 4;
	add.s64 	%rd50, %rd3, %rd49;
	ld.global.f32 	%f58, [%rd50];
	ld.shared.u32 	%r177, [%r244+-4];
	mad.lo.s32 	%r178, %r39, %r177, %r38;
	mul.wide.s32 	%rd51, %r178, 4;
	add.s64 	%rd52, %rd2, %rd51;
	ld.global.f32 	%f59, [%rd52];
	add.f32 	%f60, %f58, %f59;
	fma.rn.f32 	%f108, %f57, %f60, %f108;
$L__BB4_28:
	ld.shared.u32 	%r51, [%r246];
	setp.eq.s32 	%p24, %r51, -1;
	@%p24 bra 	$L__BB4_30;
	ld.shared.f32 	%f61, [%r245];
	mad.lo.s32 	%r179, %r39, %r51, %r38;
	mul.wide.s32 	%rd53, %r179, 4;
	add.s64 	%rd54, %rd3, %rd53;
	ld.global.f32 	%f62, [%rd54];
	ld.shared.u32 	%r180, [%r244];
	mad.lo.s32 	%r181, %r39, %r180, %r38;
	mul.wide.s32 	%rd55, %r181, 4;
	add.s64 	%rd56, %rd2, %rd55;
	ld.global.f32 	%f63, [%rd56];
	add.f32 	%f64, %f62, %f63;
	fma.rn.f32 	%f108, %f61, %f64, %f108;
$L__BB4_30:
	ld.shared.u32 	%r52, [%r246+4];
	setp.eq.s32 	%p25, %r52, -1;
	@%p25 bra 	$L__BB4_32;
	ld.shared.f32 	%f65, [%r245+4];
	mad.lo.s32 	%r182, %r39, %r52, %r38;
	mul.wide.s32 	%rd57, %r182, 4;
	add.s64 	%rd58, %rd3, %rd57;
	ld.global.f32 	%f66, [%rd58];
	ld.shared.u32 	%r183, [%r244+4];
	mad.lo.s32 	%r184, %r39, %r183, %r38;
	mul.wide.s32 	%rd59, %r184, 4;
	add.s64 	%rd60, %rd2, %rd59;
	ld.global.f32 	%f67, [%rd60];
	add.f32 	%f68, %f66, %f67;
	fma.rn.f32 	%f108, %f65, %f68, %f108;
$L__BB4_32:
	ld.shared.u32 	%r53, [%r246+8];
	setp.eq.s32 	%p26, %r53, -1;
	@%p26 bra 	$L__BB4_34;
	ld.shared.f32 	%f69, [%r245+8];
	mad.lo.s32 	%r185, %r39, %r53, %r38;
	mul.wide.s32 	%rd61, %r185, 4;
	add.s64 	%rd62, %rd3, %rd61;
	ld.global.f32 	%f70, [%rd62];
	ld.shared.u32 	%r186, [%r244+8];
	mad.lo.s32 	%r187, %r39, %r186, %r38;
	mul.wide.s32 	%rd63, %r187, 4;
	add.s64 	%rd64, %rd2, %rd63;
	ld.global.f32 	%f71, [%rd64];
	add.f32 	%f72, %f70, %f71;
	fma.rn.f32 	%f108, %f69, %f72, %f108;
$L__BB4_34:
	ld.shared.u32 	%r54, [%r246+12];
	setp.eq.s32 	%p27, %r54, -1;
	@%p27 bra 	$L__BB4_36;
	ld.shared.f32 	%f73, [%r245+12];
	mad.lo.s32 	%r188, %r39, %r54, %r38;
	mul.wide.s32 	%rd65, %r188, 4;
	add.s64 	%rd66, %rd3, %rd65;
	ld.global.f32 	%f74, [%rd66];
	ld.shared.u32 	%r189, [%r244+12];
	mad.lo.s32 	%r190, %r39, %r189, %r38;
	mul.wide.s32 	%rd67, %r190, 4;
	add.s64 	%rd68, %rd2, %rd67;
	ld.global.f32 	%f75, [%rd68];
	add.f32 	%f76, %f74, %f75;
	fma.rn.f32 	%f108, %f73, %f76, %f108;
$L__BB4_36:
	add.s32 	%r247, %r247, 8;
	add.s32 	%r246, %r246, 32;
	add.s32 	%r245, %r245, 32;
	add.s32 	%r244, %r244, 32;
	setp.ne.s32 	%p28, %r247, 0;
	@%p28 bra 	$L__BB4_20;
$L__BB4_37:
	setp.eq.s32 	%p29, %r40, 0;
	@%p29 bra 	$L__BB4_58;
	and.b32  	%r60, %r78, 3;
	setp.lt.u32 	%p30, %r40, 4;
	@%p30 bra 	$L__BB4_48;
	shl.b32 	%r191, %r249, 2;
	mov.u32 	%r192, _ZZ16rpe_v_forward_v2ILj200EEviiiiiiiPKiS1_S1_S1_PKfS3_S3_S3_PfE20shared_value_indices;
	add.s32 	%r61, %r192, %r191;
	ld.shared.u32 	%r62, [%r61];
	setp.eq.s32 	%p31, %r62, -1;
	mov.u32 	%r193, _ZZ16rpe_v_forward_v2ILj200EEviiiiiiiPKiS1_S1_S1_PKfS3_S3_S3_PfE18shared_attn_weight;
	add.s32 	%r63, %r193, %r191;
	mov.u32 	%r194, _ZZ16rpe_v_forward_v2ILj200EEviiiiiiiPKiS1_S1_S1_PKfS3_S3_S3_PfE18shared_quan_relpos;
	add.s32 	%r64, %r194, %r191;
	@%p31 bra 	$L__BB4_41;
	ld.shared.f32 	%f78, [%r63];
	mad.lo.s32 	%r195, %r39, %r62, %r38;
	mul.wide.s32 	%rd69, %r195, 4;
	add.s64 	%rd70, %rd3, %rd69;
	ld.global.f32 	%f79, [%rd70];
	ld.shared.u32 	%r196, [%r64];
	mad.lo.s32 	%r197, %r39, %r196, %r38;
	mul.wide.s32 	%rd71, %r197, 4;
	add.s64 	%rd72, %rd2, %rd71;
	ld.global.f32 	%f80, [%rd72];
	add.f32 	%f81, %f79, %f80;
	fma.rn.f32 	%f108, %f78, %f81, %f108;
$L__BB4_41:
	ld.shared.u32 	%r65, [%r61+4];
	setp.eq.s32 	%p32, %r65, -1;
	@%p32 bra 	$L__BB4_43;
	ld.shared.f32 	%f82, [%r63+4];
	mad.lo.s32 	%r198, %r39, %r65, %r38;
	mul.wide.s32 	%rd73, %r198, 4;
	add.s64 	%rd74, %rd3, %rd73;
	ld.global.f32 	%f83, [%rd74];
	ld.shared.u32 	%r199, [%r64+4];
	mad.lo.s32 	%r200, %r39, %r199, %r38;
	mul.wide.s32 	%rd75, %r200, 4;
	add.s64 	%rd76, %rd2, %rd75;
	ld.global.f32 	%f84, [%rd76];
	add.f32 	%f85, %f83, %f84;
	fma.rn.f32 	%f108, %f82, %f85, %f108;
$L__BB4_43:
	ld.shared.u32 	%r66, [%r61+8];
	setp.eq.s32 	%p33, %r66, -1;
	@%p33 bra 	$L__BB4_45;
	ld.shared.f32 	%f86, [%r63+8];
	mad.lo.s32 	%r201, %r39, %r66, %r38;
	mul.wide.s32 	%rd77, %r201, 4;
	add.s64 	%rd78, %rd3, %rd77;
	ld.global.f32 	%f87, [%rd78];
	ld.shared.u32 	%r202, [%r64+8];
	mad.lo.s32 	%r203, %r39, %r202, %r38;
	mul.wide.s32 	%rd79, %r203, 4;
	add.s64 	%rd80, %rd2, %rd79;
	ld.global.f32 	%f88, [%rd80];
	add.f32 	%f89, %f87, %f88;
	fma.rn.f32 	%f108, %f86, %f89, %f108;
$L__BB4_45:
	ld.shared.u32 	%r67, [%r61+12];
	setp.eq.s32 	%p34, %r67, -1;
	@%p34 bra 	$L__BB4_47;
	ld.shared.f32 	%f90, [%r63+12];
	mad.lo.s32 	%r204, %r39, %r67, %r38;
	mul.wide.s32 	%rd81, %r204, 4;
	add.s64 	%rd82, %rd3, %rd81;
	ld.global.f32 	%f91, [%rd82];
	ld.shared.u32 	%r205, [%r64+12];
	mad.lo.s32 	%r206, %r39, %r205, %r38;
	mul.wide.s32 	%rd83, %r206, 4;
	add.s64 	%rd84, %rd2, %rd83;
	ld.global.f32 	%f92, [%rd84];
	add.f32 	%f93, %f91, %f92;
	fma.rn.f32 	%f108, %f90, %f93, %f108;
$L__BB4_47:
	add.s32 	%r249, %r249, 4;
$L__BB4_48:
	setp.eq.s32 	%p35, %r60, 0;
	@%p35 bra 	$L__BB4_58;
	setp.eq.s32 	%p36, %r60, 1;
	@%p36 bra 	$L__BB4_55;
	shl.b32 	%r207, %r249, 2;
	mov.u32 	%r208, _ZZ16rpe_v_forward_v2ILj200EEviiiiiiiPKiS1_S1_S1_PKfS3_S3_S3_PfE20shared_value_indices;
	add.s32 	%r70, %r208, %r207;
	ld.shared.u32 	%r71, [%r70];
	setp.eq.s32 	%p37, %r71, -1;
	mov.u32 	%r209, _ZZ16rpe_v_forward_v2ILj200EEviiiiiiiPKiS1_S1_S1_PKfS3_S3_S3_PfE18shared_attn_weight;
	add.s32 	%r72, %r209, %r207;
	mov.u32 	%r210, _ZZ16rpe_v_forward_v2ILj200EEviiiiiiiPKiS1_S1_S1_PKfS3_S3_S3_PfE18shared_quan_relpos;
	add.s32 	%r73, %r210, %r207;
	@%p37 bra 	$L__BB4_52;
	ld.shared.f32 	%f95, [%r72];
	mad.lo.s32 	%r211, %r39, %r71, %r38;
	mul.wide.s32 	%rd85, %r211, 4;
	add.s64 	%rd86, %rd3, %rd85;
	ld.global.f32 	%f96, [%rd86];
	ld.shared.u32 	%r212, [%r73];
	mad.lo.s32 	%r213, %r39, %r212, %r38;
	mul.wide.s32 	%rd87, %r213, 4;
	add.s64 	%rd88, %rd2, %rd87;
	ld.global.f32 	%f97, [%rd88];
	add.f32 	%f98, %f96, %f97;
	fma.rn.f32 	%f108, %f95, %f98, %f108;
$L__BB4_52:
	ld.shared.u32 	%r74, [%r70+4];
	setp.eq.s32 	%p38, %r74, -1;
	@%p38 bra 	$L__BB4_54;
	ld.shared.f32 	%f99, [%r72+4];
	mad.lo.s32 	%r214, %r39, %r74, %r38;
	mul.wide.s32 	%rd89, %r214, 4;
	add.s64 	%rd90, %rd3, %rd89;
	ld.global.f32 	%f100, [%rd90];
	ld.shared.u32 	%r215, [%r73+4];
	mad.lo.s32 	%r216, %r39, %r215, %r38;
	mul.wide.s32 	%rd91, %r216, 4;
	add.s64 	%rd92, %rd2, %rd91;
	ld.global.f32 	%f101, [%rd92];
	add.f32 	%f102, %f100, %f101;
	fma.rn.f32 	%f108, %f99, %f102, %f108;
$L__BB4_54:
	add.s32 	%r249, %r249, 2;
$L__BB4_55:
	and.b32  	%r217, %r78, 1;
	setp.eq.b32 	%p39, %r217, 1;
	not.pred 	%p40, %p39;
	@%p40 bra 	$L__BB4_58;
	shl.b32 	%r218, %r249, 2;
	mov.u32 	%r219, _ZZ16rpe_v_forward_v2ILj200EEviiiiiiiPKiS1_S1_S1_PKfS3_S3_S3_PfE20shared_value_indices;
	add.s32 	%r220, %r219, %r218;
	ld.shared.u32 	%r77, [%r220];
	setp.eq.s32 	%p41, %r77, -1;
	@%p41 bra 	$L__BB4_58;
	mov.u32 	%r222, _ZZ16rpe_v_forward_v2ILj200EEviiiiiiiPKiS1_S1_S1_PKfS3_S3_S3_PfE18shared_attn_weight;
	add.s32 	%r223, %r222, %r218;
	ld.shared.f32 	%f103, [%r223];
	mad.lo.s32 	%r224, %r39, %r77, %r38;
	mul.wide.s32 	%rd93, %r224, 4;
	add.s64 	%rd94, %rd3, %rd93;
	ld.global.f32 	%f104, [%rd94];
	mov.u32 	%r225, _ZZ16rpe_v_forward_v2ILj200EEviiiiiiiPKiS1_S1_S1_PKfS3_S3_S3_PfE18shared_quan_relpos;
	add.s32 	%r226, %r225, %r218;
	ld.shared.u32 	%r227, [%r226];
	mad.lo.s32 	%r228, %r39, %r227, %r38;
	mul.wide.s32 	%rd95, %r228, 4;
	add.s64 	%rd96, %rd2, %rd95;
	ld.global.f32 	%f105, [%rd96];
	add.f32 	%f106, %f104, %f105;
	fma.rn.f32 	%f108, %f103, %f106, %f108;
$L__BB4_58:
	st.global.f32 	[%rd13], %f108;
$L__BB4_59:
	ret;

}
	// .globl	_Z17rpe_v_backward_v2ILj16EEviiiiiiiPKiS1_S1_S1_PKfS3_S3_S3_PfS4_S4_S4_
.visible .entry _Z17rpe_v_backward_v2ILj16EEviiiiiiiPKiS1_S1_S1_PKfS3_S3_S3_PfS4_S4_S4_(
	.param .u32 _Z17rpe_v_backward_v2ILj16EEviiiiiiiPKiS1_S1_S1_PKfS3_S3_S3_PfS4_S4_S4__param_0,
	.param .u32 _Z17rpe_v_backward_v2ILj16EEviiiiiiiPKiS1_S1_S1_PKfS3_S3_S3_PfS4_S4_S4__param_1,
	.param .u32 _Z17rpe_v_backward_v2ILj16EEviiiiiiiPKiS1_S1_S1_PKfS3_S3_S3_PfS4_S4_S4__param_2,
	.param .u32 _Z17rpe_v_backward_v2ILj16EEviiiiiiiPKiS1_S1_S1_PKfS3_S3_S3_PfS4_S4_S4__param_3,
	.param .u32 _Z17rpe_v_backward_v2ILj16EEviiiiiiiPKiS1_S1_S1_PKfS3_S3_S3_PfS4_S4_S4__param_4,
	.param .u32 _Z17rpe_v_backward_v2ILj16EEviiiiiiiPKiS1_S1_S1_PKfS3_S3_S3_PfS4_S4_S4__param_5,
	.param .u32 _Z17rpe_v_backward_v2ILj16EEviiiiiiiPKiS1_S1_S1_PKfS3_S3_S3_PfS4_S4_S4__param_6,
	.param .u64 .ptr .align 1 _Z17rpe_v_backward_v2ILj16EEviiiiiiiPKiS1_S1_S1_PKfS3_S3_S3_PfS4_S4_S4__param_7,
	.param .u64 .ptr .align 1 _Z17rpe_v_backward_v2ILj16EEviiiiiiiPKiS1_S1_S1_PKfS3_S3_S3_PfS4_S4_S4__param_8,
	.param .u64 .ptr .align 1 _Z17rpe_v_backward_v2ILj16EEviiiiiiiPKiS1_S1_S1_PKfS3_S3_S3_PfS4_S4_S4__param_9,
	.param .u64 .ptr .align 1 _Z17rpe_v_backward_v2ILj16EEviiiiiiiPKiS1_S1_S1_PKfS3_S3_S3_PfS4_S4_S4__param_10,
	.param .u64 .ptr .align 1 _Z17rpe_v_backward_v2ILj16EEviiiiiiiPKiS1_S1_S1_PKfS3_S3_S3_PfS4_S4_S4__param_11,
	.param .u64 .ptr .align 1 _Z17rpe_v_backward_v2ILj16EEviiiiiiiPKiS1_S1_S1_PKfS3_S3_S3_PfS4_S4_S4__param_12,
	.param .u64 .ptr .align 1 _Z17rpe_v_backward_v2ILj16EEviiiiiiiPKiS1_S1_S1_PKfS3_S3_S3_PfS4_S4_S4__param_13,
	.param .u64 .ptr .align 1 _Z17rpe_v_backward_v2ILj16EEviiiiiiiPKiS1_S1_S1_PKfS3_S3_S3_PfS4_S4_S4__param_14,
	.param .u64 .ptr .align 1 _Z17rpe_v_backward_v2ILj16EEviiiiiiiPKiS1_S1_S1_PKfS3_S3_S3_PfS4_S4_S4__param_15,
	.param .u64 .ptr .align 1 _Z17rpe_v_backward_v2ILj16EEviiiiiiiPKiS1_S1_S1_PKfS3_S3_S3_PfS4_S4_S4__param_16,
	.param .u64 .ptr .align 1 _Z17rpe_v_backward_v2ILj16EEviiiiiiiPKiS1_S1_S1_PKfS3_S3_S3_PfS4_S4_S4__param_17,
	.param .u64 .ptr .align 1 _Z17rpe_v_backward_v2ILj16EEviiiiiiiPKiS1_S1_S1_PKfS3_S3_S3_PfS4_S4_S4__param_18
)
{
	.reg .pred 	%p<34>;
	.reg .b32 	%r<262>;
	.reg .b32 	%f<83>;
	.reg .b64 	%rd<138>;
	// demoted variable
	.shared .align 4 .b8 _ZZ17rpe_v_backward_v2ILj16EEviiiiiiiPKiS1_S1_S1_PKfS3_S3_S3_PfS4_S4_S4_E18shared_attn_weight[64];
	// demoted variable
	.shared .align 4 .b8 _ZZ17rpe_v_backward_v2ILj16EEviiiiiiiPKiS1_S1_S1_PKfS3_S3_S3_PfS4_S4_S4_E23shared_grad_attn_weight[64];
	// demoted variable
	.shared .align 4 .b8 _ZZ17rpe_v_backward_v2ILj16EEviiiiiiiPKiS1_S1_S1_PKfS3_S3_S3_PfS4_S4_S4_E20shared_value_indices[64];
	// demoted variable
	.shared .align 4 .b8 _ZZ17rpe_v_backward_v2ILj16EEviiiiiiiPKiS1_S1_S1_PKfS3_S3_S3_PfS4_S4_S4_E18shared_quan_relpos[64];
	ld.param.u32 	%r75, [_Z17rpe_v_backward_v2ILj16EEviiiiiiiPKiS1_S1_S1_PKfS3_S3_S3_PfS4_S4_S4__param_1];
	ld.param.u32 	%r71, [_Z17rpe_v_backward_v2ILj16EEviiiiiiiPKiS1_S1_S1_PKfS3_S3_S3_PfS4_S4_S4__param_2];
	ld.param.u32 	%r72, [_Z17rpe_v_backward_v2ILj16EEviiiiiiiPKiS1_S1_S1_PKfS3_S3_S3_PfS4_S4_S4__param_4];
	ld.param.u32 	%r73, [_Z17rpe_v_backward_v2ILj16EEviiiiiiiPKiS1_S1_S1_PKfS3_S3_S3_PfS4_S4_S4__param_5];
	ld.param.u32 	%r74, [_Z17rpe_v_backward_v2ILj16EEviiiiiiiPKiS1_S1_S1_PKfS3_S3_S3_PfS4_S4_S4__param_6];
	ld.param.u64 	%rd23, [_Z17rpe_v_backward_v2ILj16EEviiiiiiiPKiS1_S1_S1_PKfS3_S3_S3_PfS4_S4_S4__param_8];
	ld.param.u64 	%rd17, [_Z17rpe_v_backward_v2ILj16EEviiiiiiiPKiS1_S1_S1_PKfS3_S3_S3_PfS4_S4_S4__param_9];
	ld.param.u64 	%rd24, [_Z17rpe_v_backward_v2ILj16EEviiiiiiiPKiS1_S1_S1_PKfS3_S3_S3_PfS4_S4_S4__param_12];
	ld.param.u64 	%rd20, [_Z17rpe_v_backward_v2ILj16EEviiiiiiiPKiS1_S1_S1_PKfS3_S3_S3_PfS4_S4_S4__param_13];
	ld.param.u64 	%rd25, [_Z17rpe_v_backward_v2ILj16EEviiiiiiiPKiS1_S1_S1_PKfS3_S3_S3_PfS4_S4_S4__param_14];
	ld.param.u64 	%rd26, [_Z17rpe_v_backward_v2ILj16EEviiiiiiiPKiS1_S1_S1_PKfS3_S3_S3_PfS4_S4_S4__param_17];
	ld.param.u64 	%rd27, [_Z17rpe_v_backward_v2ILj16EEviiiiiiiPKiS1_S1_S1_PKfS3_S3_S3_PfS4_S4_S4__param_18];
	cvta.to.global.u64 	%rd1, %rd23;
	cvta.to.global.u64 	%rd2, %rd27;
	cvta.to.global.u64 	%rd3, %rd26;
	cvta.to.global.u64 	%rd4, %rd25;
	cvta.to.global.u64 	%rd5, %rd24;
	mov.u32 	%r1, %ctaid.x;
	mov.u32 	%r2, %ctaid.y;
	mov.u32 	%r261, %tid.x;
	setp.ge.s32 	%p1, %r1, %r75;
	setp.ge.s32 	%p2, %r2, %r72;
	or.pred  	%p3, %p1, %p2;
	setp.ge.s32 	%p4, %r261, %r73;
	or.pred  	%p5, %p3, %p4;
	@%p5 bra 	$L__BB5_42;
	cvta.to.global.u64 	%rd28, %rd17;
	mul.wide.u32 	%rd29, %r1, 4;
	add.s64 	%rd30, %rd28, %rd29;
	ld.global.u32 	%r4, [%rd30];
	setp.lt.s32 	%p6, %r4, 1;
	mov.b32 	%r250, 0;
	@%p6 bra 	$L__BB5_14;
	setp.lt.u32 	%p7, %r4, 16;
	mov.b32 	%r240, 0;
	mov.u32 	%r250, %r240;
	@%p7 bra 	$L__BB5_5;
	and.b32  	%r240, %r4, 2147483632;
	neg.s32 	%r251, %r240;
	add.s64 	%rd137, %rd1, 32;
	mov.b32 	%r250, 0;
$L__BB5_4:
	.pragma "nounroll";
	ld.global.u32 	%r81, [%rd137+-32];
	add.s32 	%r82, %r81, %r250;
	ld.global.u32 	%r83, [%rd137+-28];
	add.s32 	%r84, %r83, %r82;
	ld.global.u32 	%r85, [%rd137+-24];
	add.s32 	%r86, %r85, %r84;
	ld.global.u32 	%r87, [%rd137+-20];
	add.s32 	%r88, %r87, %r86;
	ld.global.u32 	%r89, [%rd137+-16];
	add.s32 	%r90, %r89, %r88;
	ld.global.u32 	%r91, [%rd137+-12];
	add.s32 	%r92, %r91, %r90;
	ld.global.u32 	%r93, [%rd137+-8];
	add.s32 	%r94, %r93, %r92;
	ld.global.u32 	%r95, [%rd137+-4];
	add.s32 	%r96, %r95, %r94;
	ld.global.u32 	%r97, [%rd137];
	add.s32 	%r98, %r97, %r96;
	ld.global.u32 	%r99, [%rd137+4];
	add.s32 	%r100, %r99, %r98;
	ld.global.u32 	%r101, [%rd137+8];
	add.s32 	%r102, %r101, %r100;
	ld.global.u32 	%r103, [%rd137+12];
	add.s32 	%r104, %r103, %r102;
	ld.global.u32 	%r105, [%rd137+16];
	add.s32 	%r106, %r105, %r104;
	ld.global.u32 	%r107, [%rd137+20];
	add.s32 	%r108, %r107, %r106;
	ld.global.u32 	%r109, [%rd137+24];
	add.s32 	%r110, %r109, %r108;
	ld.global.u32 	%r111, [%rd137+28];
	add.s32 	%r250, %r111, %r110;
	add.s32 	%r251, %r251, 16;
	add.s64 	%rd137, %rd137, 64;
	setp.eq.s32 	%p8, %r251, 0;
	@%p8 bra 	$L__BB5_5;
	bra.uni 	$L__BB5_4;
$L__BB5_5:
	and.b32  	%r112, %r4, 15;
	setp.eq.s32 	%p9, %r112, 0;
	@%p9 bra 	$L__BB5_14;
	setp.lt.u32 	%p10, %r112, 8;
	@%p10 bra 	$L__BB5_8;
	mul.wide.u32 	%rd31, %r240, 4;
	add.s64 	%rd32, %rd1, %rd31;
	ld.global.u32 	%r115, [%rd32];
	add.s32 	%r116, %r115, %r250;
	ld.global.u32 	%r117, [%rd32+4];
	add.s32 	%r118, %r117, %r116;
	ld.global.u32 	%r119, [%rd32+8];
	add.s32 	%r120, %r119, %r118;
	ld.global.u32 	%r121, [%rd32+12];
	add.s32 	%r122, %r121, %r120;
	ld.global.u32 	%r123, [%rd32+16];
	add.s32 	%r124, %r123, %r122;
	ld.global.u32 	%r125, [%rd32+20];
	add.s32 	%r126, %r125, %r124;
	ld.global.u32 	%r127, [%rd32+24];
	add.s32 	%r128, %r127, %r126;
	ld.global.u32 	%r129, [%rd32+28];
	add.s32 	%r250, %r129, %r128;
	add.s32 	%r240, %r240, 8;
$L__BB5_8:
	and.b32  	%r130, %r4, 7;
	setp.eq.s32 	%p11, %r130, 0;
	@%p11 bra 	$L__BB5_14;
	and.b32  	%r14, %r4, 3;
	setp.lt.u32 	%p12, %r130, 4;
	@%p12 bra 	$L__BB5_11;
	mul.wide.u32 	%rd33, %r240, 4;
	add.s64 	%rd34, %rd1, %rd33;
	ld.global.u32 	%r133, [%rd34];
	add.s32 	%r134, %r133, %r250;
	ld.global.u32 	%r135, [%rd34+4];
	add.s32 	%r136, %r135, %r134;
	ld.global.u32 	%r137, [%rd34+8];
	add.s32 	%r138, %r137, %r136;
	ld.global.u32 	%r139, [%rd34+12];
	add.s32 	%r250, %r139, %r138;
	add.s32 	%r240, %r240, 4;
$L__BB5_11:
	setp.eq.s32 	%p13, %r14, 0;
	@%p13 bra 	$L__BB5_14;
	mul.wide.u32 	%rd35, %r240, 4;
	add.s64 	%rd136, %rd1, %rd35;
	neg.s32 	%r248, %r14;
$L__BB5_13:
	.pragma "nounroll";
	ld.global.u32 	%r140, [%rd136];
	add.s32 	%r250, %r140, %r250;
	add.s64 	%rd136, %rd136, 4;
	add.s32 	%r248, %r248, 1;
	setp.ne.s32 	%p14, %r248, 0;
	@%p14 bra 	$L__BB5_13;
$L__BB5_14:
	setp.ge.s32 	%p15, %r261, %r71;
	@%p15 bra 	$L__BB5_17;
	ld.param.u64 	%rd133, [_Z17rpe_v_backward_v2ILj16EEviiiiiiiPKiS1_S1_S1_PKfS3_S3_S3_PfS4_S4_S4__param_11];
	ld.param.u64 	%rd132, [_Z17rpe_v_backward_v2ILj16EEviiiiiiiPKiS1_S1_S1_PKfS3_S3_S3_PfS4_S4_S4__param_10];
	mul.lo.s32 	%r26, %r71, %r1;
	add.s32 	%r27, %r74, -1;
	mov.u32 	%r28, %ntid.x;
	cvta.to.global.u64 	%rd10, %rd133;
	cvta.to.global.u64 	%rd11, %rd20;
	cvta.to.global.u64 	%rd12, %rd132;
	mov.u32 	%r253, %r261;
$L__BB5_16:
	add.s32 	%r141, %r253, %r26;
	mad.lo.s32 	%r142, %r141, %r72, %r2;
	mul.wide.s32 	%rd36, %r142, 4;
	add.s64 	%rd37, %rd10, %rd36;
	ld.global.f32 	%f2, [%rd37];
	shl.b32 	%r143, %r253, 2;
	mov.u32 	%r144, _ZZ17rpe_v_backward_v2ILj16EEviiiiiiiPKiS1_S1_S1_PKfS3_S3_S3_PfS4_S4_S4_E18shared_attn_weight;
	add.s32 	%r145, %r144, %r143;
	st.shared.f32 	[%r145], %f2;
	mov.u32 	%r146, _ZZ17rpe_v_backward_v2ILj16EEviiiiiiiPKiS1_S1_S1_PKfS3_S3_S3_PfS4_S4_S4_E23shared_grad_attn_weight;
	add.s32 	%r147, %r146, %r143;
	mov.b32 	%r148, 0;
	st.shared.u32 	[%r147], %r148;
	mul.wide.s32 	%rd38, %r141, 4;
	add.s64 	%rd39, %rd11, %rd38;
	ld.global.f32 	%f3, [%rd39];
	cvt.rmi.f32.f32 	%f4, %f3;
	cvt.rzi.s32.f32 	%r149, %f4;
	max.s32 	%r150, %r149, 0;
	min.s32 	%r151, %r150, %r27;
	mov.u32 	%r152, _ZZ17rpe_v_backward_v2ILj16EEviiiiiiiPKiS1_S1_S1_PKfS3_S3_S3_PfS4_S4_S4_E18shared_quan_relpos;
	add.s32 	%r153, %r152, %r143;
	st.shared.u32 	[%r153], %r151;
	add.s64 	%rd40, %rd12, %rd38;
	ld.global.u32 	%r154, [%rd40];
	setp.eq.s32 	%p16, %r154, -1;
	add.s32 	%r155, %r154, %r250;
	selp.b32 	%r156, -1, %r155, %p16;
	mov.u32 	%r157, _ZZ17rpe_v_backward_v2ILj16EEviiiiiiiPKiS1_S1_S1_PKfS3_S3_S3_PfS4_S4_S4_E20shared_value_indices;
	add.s32 	%r158, %r157, %r143;
	st.shared.u32 	[%r158], %r156;
	add.s32 	%r253, %r253, %r28;
	setp.lt.s32 	%p17, %r253, %r71;
	@%p17 bra 	$L__BB5_16;
$L__BB5_17:
	ld.param.u64 	%rd134, [_Z17rpe_v_backward_v2ILj16EEviiiiiiiPKiS1_S1_S1_PKfS3_S3_S3_PfS4_S4_S4__param_15];
	bar.sync 	0;
	mul.lo.s32 	%r159, %r72, %r1;
	mul.lo.s32 	%r36, %r73, %r2;
	add.s32 	%r37, %r36, %r261;
	mad.lo.s32 	%r160, %r159, %r73, %r37;
	cvta.to.global.u64 	%rd41, %rd134;
	mul.wide.u32 	%rd42, %r160, 4;
	add.s64 	%rd43, %rd41, %rd42;
	ld.global.f32 	%f1, [%rd43];
	setp.lt.s32 	%p18, %r71, 1;
	@%p18 bra 	$L__BB5_39;
	mul.lo.s32 	%r38, %r73, %r72;
	cvt.u64.u32 	%rd44, %r36;
	cvt.u64.u32 	%rd45, %r261;
	add.s64 	%rd15, %rd44, %rd45;
	and.b32  	%r39, %r71, 3;
	setp.lt.u32 	%p19, %r71, 4;
	mov.b32 	%r260, 0;
	@%p19 bra 	$L__BB5_29;
	and.b32  	%r260, %r71, 2147483644;
	mov.u32 	%r166, _ZZ17rpe_v_backward_v2ILj16EEviiiiiiiPKiS1_S1_S1_PKfS3_S3_S3_PfS4_S4_S4_E20shared_value_indices;
	add.s32 	%r258, %r166, 8;
	mov.u32 	%r167, _ZZ17rpe_v_backward_v2ILj16EEviiiiiiiPKiS1_S1_S1_PKfS3_S3_S3_PfS4_S4_S4_E18shared_quan_relpos;
	add.s32 	%r257, %r167, 8;
	mov.u32 	%r168, _ZZ17rpe_v_backward_v2ILj16EEviiiiiiiPKiS1_S1_S1_PKfS3_S3_S3_PfS4_S4_S4_E18shared_attn_weight;
	add.s32 	%r256, %r168, 8;
	mov.u32 	%r169, _ZZ17rpe_v_backward_v2ILj16EEviiiiiiiPKiS1_S1_S1_PKfS3_S3_S3_PfS4_S4_S4_E23shared_grad_attn_weight;
	add.s32 	%r255, %r169, 8;
	neg.s32 	%r254, %r260;
$L__BB5_20:
	.pragma "nounroll";
	ld.shared.u32 	%r47, [%r258+-8];
	setp.eq.s32 	%p20, %r47, -1;
	@%p20 bra 	$L__BB5_22;
	mad.lo.s32 	%r170, %r38, %r47, %r37;
	mul.wide.s32 	%rd46, %r170, 4;
	add.s64 	%rd47, %rd5, %rd46;
	ld.global.f32 	%f5, [%rd47];
	ld.shared.u32 	%r171, [%r257+-8];
	mad.lo.s32 	%r172, %r38, %r171, %r37;
	mul.wide.s32 	%rd48, %r172, 4;
	add.s64 	%rd49, %rd4, %rd48;
	ld.global.f32 	%f6, [%rd49];
	add.f32 	%f7, %f5, %f6;
	mul.f32 	%f8, %f1, %f7;
	atom.shared.add.f32 	%f9, [%r255+-8], %f8;
	ld.shared.u32 	%r173, [%r258+-8];
	mul.lo.s32 	%r174, %r38, %r173;
	cvt.s64.s32 	%rd50, %r174;
	add.s64 	%rd51, %rd15, %rd50;
	shl.b64 	%rd52, %rd51, 2;
	add.s64 	%rd53, %rd3, %rd52;
	ld.shared.f32 	%f10, [%r256+-8];
	mul.f32 	%f11, %f1, %f10;
	atom.global.add.f32 	%f12, [%rd53], %f11;
	ld.shared.u32 	%r175, [%r257+-8];
	mul.lo.s32 	%r176, %r38, %r175;
	cvt.s64.s32 	%rd54, %r176;
	add.s64 	%rd55, %rd15, %rd54;
	shl.b64 	%rd56, %rd55, 2;
	add.s64 	%rd57, %rd2, %rd56;
	ld.shared.f32 	%f13, [%r256+-8];
	mul.f32 	%f14, %f1, %f13;
	atom.global.add.f32 	%f15, [%rd57], %f14;
$L__BB5_22:
	ld.shared.u32 	%r48, [%r258+-4];
	setp.eq.s32 	%p21, %r48, -1;
	@%p21 bra 	$L__BB5_24;
	mad.lo.s32 	%r177, %r38, %r48, %r37;
	mul.wide.s32 	%rd58, %r177, 4;
	add.s64 	%rd59, %rd5, %rd58;
	ld.global.f32 	%f16, [%rd59];
	ld.shared.u32 	%r178, [%r257+-4];
	mad.lo.s32 	%r179, %r38, %r178, %r37;
	mul.wide.s32 	%rd60, %r179, 4;
	add.s64 	%rd61, %rd4, %rd60;
	ld.global.f32 	%f17, [%rd61];
	add.f32 	%f18, %f16, %f17;
	mul.f32 	%f19, %f1, %f18;
	atom.shared.add.f32 	%f20, [%r255+-4], %f19;
	ld.shared.u32 	%r180, [%r258+-4];
	mul.lo.s32 	%r181, %r38, %r180;
	cvt.s64.s32 	%rd62, %r181;
	add.s64 	%rd63, %rd15, %rd62;
	shl.b64 	%rd64, %rd63, 2;
	add.s64 	%rd65, %rd3, %rd64;
	ld.shared.f32 	%f21, [%r256+-4];
	mul.f32 	%f22, %f1, %f21;
	atom.global.add.f32 	%f23, [%rd65], %f22;
	ld.shared.u32 	%r182, [%r257+-4];
	mul.lo.s32 	%r183, %r38, %r182;
	cvt.s64.s32 	%rd66, %r183;
	add.s64 	%rd67, %rd15, %rd66;
	shl.b64 	%rd68, %rd67, 2;
	add.s64 	%rd69, %rd2, %rd68;
	ld.shared.f32 	%f24, [%r256+-4];
	mul.f32 	%f25, %f1, %f24;
	atom.global.add.f32 	%f26, [%rd69], %f25;
$L__BB5_24:
	ld.shared.u32 	%r49, [%r258];
	setp.eq.s32 	%p22, %r49, -1;
	@%p22 bra 	$L__BB5_26;
	mad.lo.s32 	%r184, %r38, %r49, %r37;
	mul.wide.s32 	%rd70, %r184, 4;
	add.s64 	%rd71, %rd5, %rd70;
	ld.global.f32 	%f27, [%rd71];
	ld.shared.u32 	%r185, [%r257];
	mad.lo.s32 	%r186, %r38, %r185, %r37;
	mul.wide.s32 	%rd72, %r186, 4;
	add.s64 	%rd73, %rd4, %rd72;
	ld.global.f32 	%f28, [%rd73];
	add.f32 	%f29, %f27, %f28;
	mul.f32 	%f30, %f1, %f29;
	atom.shared.add.f32 	%f31, [%r255], %f30;
	ld.shared.u32 	%r187, [%r258];
	mul.lo.s32 	%r188, %r38, %r187;
	cvt.s64.s32 	%rd74, %r188;
	add.s64 	%rd75, %rd15, %rd74;
	shl.b64 	%rd76, %rd75, 2;
	add.s64 	%rd77, %rd3, %rd76;
	ld.shared.f32 	%f32, [%r256];
	mul.f32 	%f33, %f1, %f32;
	atom.global.add.f32 	%f34, [%rd77], %f33;
	ld.shared.u32 	%r189, [%r257];
	mul.lo.s32 	%r190, %r38, %r189;
	cvt.s64.s32 	%rd78, %r190;
	add.s64 	%rd79, %rd15, %rd78;
	shl.b64 	%rd80, %rd79, 2;
	add.s64 	%rd81, %rd2, %rd80;
	ld.shared.f32 	%f35, [%r256];
	mul.f32 	%f36, %f1, %f35;
	atom.global.add.f32 	%f37, [%rd81], %f36;
$L__BB5_26:
	ld.shared.u32 	%r50, [%r258+4];
	setp.eq.s32 	%p23, %r50, -1;
	@%p23 bra 	$L__BB5_28;
	mad.lo.s32 	%r191, %r38, %r50, %r37;
	mul.wide.s32 	%rd82, %r191, 4;
	add.s64 	%rd83, %rd5, %rd82;
	ld.global.f32 	%f38, [%rd83];
	ld.shared.u32 	%r192, [%r257+4];
	mad.lo.s32 	%r193, %r38, %r192, %r37;
	mul.wide.s32 	%rd84, %r193, 4;
	add.s64 	%rd85, %rd4, %rd84;
	ld.global.f32 	%f39, [%rd85];
	add.f32 	%f40, %f38, %f39;
	mul.f32 	%f41, %f1, %f40;
	atom.shared.add.f32 	%f42, [%r255+4], %f41;
	ld.shared.u32 	%r194, [%r258+4];
	mul.lo.s32 	%r195, %r38, %r194;
	cvt.s64.s32 	%rd86, %r195;
	add.s64 	%rd87, %rd15, %rd86;
	shl.b64 	%rd88, %rd87, 2;
	add.s64 	%rd89, %rd3, %rd88;
	ld.shared.f32 	%f43, [%r256+4];
	mul.f32 	%f44, %f1, %f43;
	atom.global.add.f32 	%f45, [%rd89], %f44;
	ld.shared.u32 	%r196, [%r257+4];
	mul.lo.s32 	%r197, %r38, %r196;
	cvt.s64.s32 	%rd90, %r197;
	add.s64 	%rd91, %rd15, %rd90;
	shl.b64 	%rd92, %rd91, 2;
	add.s64 	%rd93, %rd2, %rd92;
	ld.shared.f32 	%f46, [%r256+4];
	mul.f32 	%f47, %f1, %f46;
	atom.global.add.f32 	%f48, [%rd93], %f47;
$L__BB5_28:
	add.s32 	%r258, %r258, 16;
	add.s32 	%r257, %r257, 16;
	add.s32 	%r256, %r256, 16;
	add.s32 	%r255, %r255, 16;
	add.s32 	%r254, %r254, 4;
	setp.ne.s32 	%p24, %r254, 0;
	@%p24 bra 	$L__BB5_20;
$L__BB5_29:
	setp.eq.s32 	%p25, %r39, 0;
	@%p25 bra 	$L__BB5_39;
	setp.eq.s32 	%p26, %r39, 1;
	@%p26 bra 	$L__BB5_36;
	shl.b32 	%r198, %r260, 2;
	mov.u32 	%r199, _ZZ17rpe_v_backward_v2ILj16EEviiiiiiiPKiS1_S1_S1_PKfS3_S3_S3_PfS4_S4_S4_E20shared_value_indices;
	add.s32 	%r57, %r199, %r198;
	ld.shared.u32 	%r58, [%r57];
	setp.eq.s32 	%p27, %r58, -1;
	mov.u32 	%r200, _ZZ17rpe_v_backward_v2ILj16EEviiiiiiiPKiS1_S1_S1_PKfS3_S3_S3_PfS4_S4_S4_E23shared_grad_attn_weight;
	add.s32 	%r59, %r200, %r198;
	mov.u32 	%r201, _ZZ17rpe_v_backward_v2ILj16EEviiiiiiiPKiS1_S1_S1_PKfS3_S3_S3_PfS4_S4_S4_E18shared_quan_relpos;
	add.s32 	%r60, %r201, %r198;
	mov.u32 	%r202, _ZZ17rpe_v_backward_v2ILj16EEviiiiiiiPKiS1_S1_S1_PKfS3_S3_S3_PfS4_S4_S4_E18shared_attn_weight;
	add.s32 	%r61, %r202, %r198;
	@%p27 bra 	$L__BB5_33;
	mad.lo.s32 	%r203, %r38, %r58, %r37;
	mul.wide.s32 	%rd94, %r203, 4;
	add.s64 	%rd95, %rd5, %rd94;
	ld.global.f32 	%f49, [%rd95];
	ld.shared.u32 	%r204, [%r60];
	mad.lo.s32 	%r205, %r38, %r204, %r37;
	mul.wide.s32 	%rd96, %r205, 4;
	add.s64 	%rd97, %rd4, %rd96;
	ld.global.f32 	%f50, [%rd97];
	add.f32 	%f51, %f49, %f50;
	mul.f32 	%f52, %f1, %f51;
	atom.shared.add.f32 	%f53, [%r59], %f52;
	ld.shared.u32 	%r206, [%r57];
	mul.lo.s32 	%r207, %r38, %r206;
	cvt.s64.s32 	%rd98, %r207;
	add.s64 	%rd99, %rd15, %rd98;
	shl.b64 	%rd100, %rd99, 2;
	add.s64 	%rd101, %rd3, %rd100;
	ld.shared.f32 	%f54, [%r61];
	mul.f32 	%f55, %f1, %f54;
	atom.global.add.f32 	%f56, [%rd101], %f55;
	ld.shared.u32 	%r208, [%r60];
	mul.lo.s32 	%r209, %r38, %r208;
	cvt.s64.s32 	%rd102, %r209;
	add.s64 	%rd103, %rd15, %rd102;
	shl.b64 	%rd104, %rd103, 2;
	add.s64 	%rd105, %rd2, %rd104;
	ld.shared.f32 	%f57, [%r61];
	mul.f32 	%f58, %f1, %f57;
	atom.global.add.f32 	%f59, [%rd105], %f58;
$L__BB5_33:
	ld.shared.u32 	%r62, [%r57+4];
	setp.eq.s32 	%p28, %r62, -1;
	@%p28 bra 	$L__BB5_35;
	mad.lo.s32 	%r210, %r38, %r62, %r37;
	mul.wide.s32 	%rd106, %r210, 4;
	add.s64 	%rd107, %rd5, %rd106;
	ld.global.f32 	%f60, [%rd107];
	ld.shared.u32 	%r211, [%r60+4];
	mad.lo.s32 	%r212, %r38, %r211, %r37;
	mul.wide.s32 	%rd108, %r212, 4;
	add.s64 	%rd109, %rd4, %rd108;
	ld.global.f32 	%f61, [%rd109];
	add.f32 	%f62, %f60, %f61;
	mul.f32 	%f63, %f1, %f62;
	atom.shared.add.f32 	%f64, [%r59+4], %f63;
	ld.shared.u32 	%r213, [%r57+4];
	mul.lo.s32 	%r214, %r38, %r213;
	cvt.s64.s32 	%rd110, %r214;
	add.s64 	%rd111, %rd15, %rd110;
	shl.b64 	%rd112, %rd111, 2;
	add.s64 	%rd113, %rd3, %rd112;
	ld.shared.f32 	%f65, [%r61+4];
	mul.f32 	%f66, %f1, %f65;
	atom.global.add.f32 	%f67, [%rd113], %f66;
	ld.shared.u32 	%r215, [%r60+4];
	mul.lo.s32 	%r216, %r38, %r215;
	cvt.s64.s32 	%rd114, %r216;
	add.s64 	%rd115, %rd15, %rd114;
	shl.b64 	%rd116, %rd115, 2;
	add.s64 	%rd117, %rd2, %rd116;
	ld.shared.f32 	%f68, [%r61+4];
	mul.f32 	%f69, %f1, %f68;
	atom.global.add.f32 	%f70, [%rd117], %f69;
$L__BB5_35:
	add.s32 	%r260, %r260, 2;
$L__BB5_36:
	and.b32  	%r217, %r71, 1;
	setp.eq.b32 	%p29, %r217, 1;
	not.pred 	%p30, %p29;
	@%p30 bra 	$L__BB5_39;
	shl.b32 	%r218, %r260, 2;
	mov.u32 	%r219, _ZZ17rpe_v_backward_v2ILj16EEviiiiiiiPKiS1_S1_S1_PKfS3_S3_S3_PfS4_S4_S4_E20shared_value_indices;
	add.s32 	%r65, %r219, %r218;
	ld.shared.u32 	%r66, [%r65];
	setp.eq.s32 	%p31, %r66, -1;
	@%p31 bra 	$L__BB5_39;
	mov.u32 	%r221, _ZZ17rpe_v_backward_v2ILj16EEviiiiiiiPKiS1_S1_S1_PKfS3_S3_S3_PfS4_S4_S4_E23shared_grad_attn_weight;
	add.s32 	%r222, %r221, %r218;
	mad.lo.s32 	%r223, %r38, %r66, %r37;
	mul.wide.s32 	%rd118, %r223, 4;
	add.s64 	%rd119, %rd5, %rd118;
	ld.global.f32 	%f71, [%rd119];
	mov.u32 	%r224, _ZZ17rpe_v_backward_v2ILj16EEviiiiiiiPKiS1_S1_S1_PKfS3_S3_S3_PfS4_S4_S4_E18shared_quan_relpos;
	add.s32 	%r225, %r224, %r218;
	ld.shared.u32 	%r226, [%r225];
	mad.lo.s32 	%r227, %r38, %r226, %r37;
	mul.wide.s32 	%rd120, %r227, 4;
	add.s64 	%rd121, %rd4, %rd120;
	ld.global.f32 	%f72, [%rd121];
	add.f32 	%f73, %f71, %f72;
	mul.f32 	%f74, %f1, %f73;
	atom.shared.add.f32 	%f75, [%r222], %f74;
	ld.shared.u32 	%r228, [%r65];
	mul.lo.s32 	%r229, %r38, %r228;
	cvt.s64.s32 	%rd122, %r229;
	add.s64 	%rd123, %rd15, %rd122;
	shl.b64 	%rd124, %rd123, 2;
	add.s64 	%rd125, %rd3, %rd124;
	mov.u32 	%r230, _ZZ17rpe_v_backward_v2ILj16EEviiiiiiiPKiS1_S1_S1_PKfS3_S3_S3_PfS4_S4_S4_E18shared_attn_weight;
	add.s32 	%r231, %r230, %r218;
	ld.shared.f32 	%f76, [%r231];
	mul.f32 	%f77, %f1, %f76;
	atom.global.add.f32 	%f78, [%rd125], %f77;
	ld.shared.u32 	%r232, [%r225];
	mul.lo.s32 	%r233, %r38, %r232;
	cvt.s64.s32 	%rd126, %r233;
	add.s64 	%rd127, %rd15, %rd126;
	shl.b64 	%rd128, %rd127, 2;
	add.s64 	%rd129, %rd2, %rd128;
	ld.shared.f32 	%f79, [%r231];
	mul.f32 	%f80, %f1, %f79;
	atom.global.add.f32 	%f81, [%rd129], %f80;
$L__BB5_39:
	setp.ge.s32 	%p32, %r261, %r71;
	bar.sync 	0;
	@%p32 bra 	$L__BB5_42;
	ld.param.u64 	%rd135, [_Z17rpe_v_backward_v2ILj16EEviiiiiiiPKiS1_S1_S1_PKfS3_S3_S3_PfS4_S4_S4__param_16];
	mul.lo.s32 	%r67, %r71, %r1;
	mov.u32 	%r68, %ntid.x;
	cvta.to.global.u64 	%rd16, %rd135;
	mov.u32 	%r235, _ZZ17rpe_v_backward_v2ILj16EEviiiiiiiPKiS1_S1_S1_PKfS3_S3_S3_PfS4_S4_S4_E23shared_grad_attn_weight;
$L__BB5_41:
	shl.b32 	%r234, %r261, 2;
	add.s32 	%r236, %r235, %r234;
	ld.shared.f32 	%f82, [%r236];
	add.s32 	%r237, %r261, %r67;
	mad.lo.s32 	%r238, %r237, %r72, %r2;
	mul.wide.s32 	%rd130, %r238, 4;
	add.s64 	%rd131, %rd16, %rd130;
	st.global.f32 	[%rd131], %f82;
	add.s32 	%r261, %r261, %r68;
	setp.lt.s32 	%p33, %r261, %r71;
	@%p33 bra 	$L__BB5_41;
$L__BB5_42:
	ret;

}
	// .globl	_Z17rpe_v_backward_v2ILj32EEviiiiiiiPKiS1_S1_S1_PKfS3_S3_S3_PfS4_S4_S4_
.visible .entry _Z17rpe_v_backward_v2ILj32EEviiiiiiiPKiS1_S1_S1_PKfS3_S3_S3_PfS4_S4_S4_(
	.param .u32 _Z17rpe_v_backward_v2ILj32EEviiiiiiiPKiS1_S1_S1_PKfS3_S3_S3_PfS4_S4_S4__param_0,
	.param .u32 _Z17rpe_v_backward_v2ILj32EEviiiiiiiPKiS1_S1_S1_PKfS3_S3_S3_PfS4_S4_S4__param_1,
	.param .u32 _Z17rpe_v_backward_v2ILj32EEviiiiiiiPKiS1_S1_S1_PKfS3_S3_S3_PfS4_S4_S4__param_2,
	.param .u32 _Z17rpe_v_backward_v2ILj32EEviiiiiiiPKiS1_S1_S1_PKfS3_S3_S3_PfS4_S4_S4__param_3,
	.param .u32 _Z17rpe_v_backward_v2ILj32EEviiiiiiiPKiS1_S1_S1_PKfS3_S3_S3_PfS4_S4_S4__param_4,
	.param .u32 _Z17rpe_v_backward_v2ILj32EEviiiiiiiPKiS1_S1_S1_PKfS3_S3_S3_PfS4_S4_S4__param_5,
	.param .u32 _Z17rpe_v_backward_v2ILj32EEviiiiiiiPKiS1_S1_S1_PKfS3_S3_S3_PfS4_S4_S4__param_6,
	.param .u64 .ptr .align 1 _Z17rpe_v_backward_v2ILj32EEviiiiiiiPKiS1_S1_S1_PKfS3_S3_S3_PfS4_S4_S4__param_7,
	.param .u64 .ptr .align 1 _Z17rpe_v_backward_v2ILj32EEviiiiiiiPKiS1_S1_S1_PKfS3_S3_S3_PfS4_S4_S4__param_8,
	.param .u64 .ptr .align 1 _Z17rpe_v_backward_v2ILj32EEviiiiiiiPKiS1_S1_S1_PKfS3_S3_S3_PfS4_S4_S4__param_9,
	.param .u64 .ptr .align 1 _Z17rpe_v_backward_v2ILj32EEviiiiiiiPKiS1_S1_S1_PKfS3_S3_S3_PfS4_S4_S4__param_10,
	.param .u64 .ptr .align 1 _Z17rpe_v_backward_v2ILj32EEviiiiiiiPKiS1_S1_S1_PKfS3_S3_S3_PfS4_S4_S4__param_11,
	.param .u64 .ptr .align 1 _Z17rpe_v_backward_v2ILj32EEviiiiiiiPKiS1_S1_S1_PKfS3_S3_S3_PfS4_S4_S4__param_12,
	.param .u64 .ptr .align 1 _Z17rpe_v_backward_v2ILj32EEviiiiiiiPKiS1_S1_S1_PKfS3_S3_S3_PfS4_S4_S4__param_13,
	.param .u64 .ptr .align 1 _Z17rpe_v_backward_v2ILj32EEviiiiiiiPKiS1_S1_S1_PKfS3_S3_S3_PfS4_S4_S4__param_14,
	.param .u64 .ptr .align 1 _Z17rpe_v_backward_v2ILj32EEviiiiiiiPKiS1_S1_S1_PKfS3_S3_S3_PfS4_S4_S4__param_15,
	.param .u64 .ptr .align 1 _Z17rpe_v_backward_v2ILj32EEviiiiiiiPKiS1_S1_S1_PKfS3_S3_S3_PfS4_S4_S4__param_16,
	.param .u64 .ptr .align 1 _Z17rpe_v_backward_v2ILj32EEviiiiiiiPKiS1_S1_S1_PKfS3_S3_S3_PfS4_S4_S4__param_17,
	.param .u64 .ptr .align 1 _Z17rpe_v_backward_v2ILj32EEviiiiiiiPKiS1_S1_S1_PKfS3_S3_S3_PfS4_S4_S4__param_18
)
{
	.reg .pred 	%p<34>;
	.reg .b32 	%r<262>;
	.reg .b32 	%f<83>;
	.reg .b64 	%rd<138>;
	// demoted variable
	.shared .align 4 .b8 _ZZ17rpe_v_backward_v2ILj32EEviiiiiiiPKiS1_S1_S1_PKfS3_S3_S3_PfS4_S4_S4_E18shared_attn_weight[128];
	// demoted variable
	.shared .align 4 .b8 _ZZ17rpe_v_backward_v2ILj32EEviiiiiiiPKiS1_S1_S1_PKfS3_S3_S3_PfS4_S4_S4_E23shared_grad_attn_weight[128];
	// demoted variable
	.shared .align 4 .b8 _ZZ17rpe_v_backward_v2ILj32EEviiiiiiiPKiS1_S1_S1_PKfS3_S3_S3_PfS4_S4_S4_E20shared_value_indices[128];
	// demoted variable
	.shared .align 4 .b8 _ZZ17rpe_v_backward_v2ILj32EEviiiiiiiPKiS1_S1_S1_PKfS3_S3_S3_PfS4_S4_S4_E18shared_quan_relpos[128];
	ld.param.u32 	%r75, [_Z17rpe_v_backward_v2ILj32EEviiiiiiiPKiS1_S1_S1_PKfS3_S3_S3_PfS4_S4_S4__param_1];
	ld.param.u32 	%r71, [_Z17rpe_v_backward_v2ILj32EEviiiiiiiPKiS1_S1_S1_PKfS3_S3_S3_PfS4_S4_S4__param_2];
	ld.param.u32 	%r72, [_Z17rpe_v_backward_v2ILj32EEviiiiiiiPKiS1_S1_S1_PKfS3_S3_S3_PfS4_S4_S4__param_4];
	ld.param.u32 	%r73, [_Z17rpe_v_backward_v2ILj32EEviiiiiiiPKiS1_S1_S1_PKfS3_S3_S3_PfS4_S4_S4__param_5];
	ld.param.u32 	%r74, [_Z17rpe_v_backward_v2ILj32EEviiiiiiiPKiS1_S1_S1_PKfS3_S3_S3_PfS4_S4_S4__param_6];
	ld.param.u64 	%rd23, [_Z17rpe_v_backward_v2ILj32EEviiiiiiiPKiS1_S1_S1_PKfS3_S3_S3_PfS4_S4_S4__param_8];
	ld.param.u64 	%rd17, [_Z17rpe_v_backward_v2ILj32EEviiiiiiiPKiS1_S1_S1_PKfS3_S3_S3_PfS4_S4_S4__param_9];
	ld.param.u64 	%rd24, [_Z17rpe_v_backward_v2ILj32EEviiiiiiiPKiS1_S1_S1_PKfS3_S3_S3_PfS4_S4_S4__param_12];
	ld.param.u64 	%rd20, [_Z17rpe_v_backward_v2ILj32EEviiiiiiiPKiS1_S1_S1_PKfS3_S3_S3_PfS4_S4_S4__param_13];
	ld.param.u64 	%rd25, [_Z17rpe_v_backward_v2ILj32EEviiiiiiiPKiS1_S1_S1_PKfS3_S3_S3_PfS4_S4_S4__param_14];
	ld.param.u64 	%rd26, [_Z17rpe_v_backward_v2ILj32EEviiiiiiiPKiS1_S1_S1_PKfS3_S3_S3_PfS4_S4_S4__param_17];
	ld.param.u64 	%rd27, [_Z17rpe_v_backward_v2ILj32EEviiiiiiiPKiS1_S1_S1_PKfS3_S3_S3_PfS4_S4_S4__param_18];
	cvta.to.global.u64 	%rd1, %rd23;
	cvta.to.global.u64 	%rd2, %rd27;
	cvta.to.global.u64 	%rd3, %rd26;
	cvta.to.global.u64 	%rd4, %rd25;
	cvta.to.global.u64 	%rd5, %rd24;
	mov.u32 	%r1, %ctaid.x;
	mov.u32 	%r2, %ctaid.y;
	mov.u32 	%r261, %tid.x;
	setp.ge.s32 	%p1, %r1, %r75;
	setp.ge.s32 	%p2, %r2, %r72;
	or.pred  	%p3, %p1, %p2;
	setp.ge.s32 	%p4, %r261, %r73;
	or.pred  	%p5, %p3, %p4;
	@%p5 bra 	$L__BB6_42;
	cvta.to.global.u64 	%rd28, %rd17;
	mul.wide.u32 	%rd29, %r1, 4;
	add.s64 	%rd30, %rd28, %rd29;
	ld.global.u32 	%r4, [%rd30];
	setp.lt.s32 	%p6, %r4, 1;
	mov.b32 	%r250, 0;
	@%p6 bra 	$L__BB6_14;
	setp.lt.u32 	%p7, %r4, 16;
	mov.b32 	%r240, 0;
	mov.u32 	%r250, %r240;
	@%p7 bra 	$L__BB6_5;
	and.b32  	%r240, %r4, 2147483632;
	neg.s32 	%r251, %r240;
	add.s64 	%rd137, %rd1, 32;
	mov.b32 	%r250, 0;
$L__BB6_4:
	.pragma "nounroll";
	ld.global.u32 	%r81, [%rd137+-32];
	add.s32 	%r82, %r81, %r250;
	ld.global.u32 	%r83, [%rd137+-28];
	add.s32 	%r84, %r83, %r82;
	ld.global.u32 	%r85, [%rd137+-24];
	add.s32 	%r86, %r85, %r84;
	ld.global.u32 	%r87, [%rd137+-20];
	add.s32 	%r88, %r87, %r86;
	ld.global.u32 	%r89, [%rd137+-16];
	add.s32 	%r90, %r89, %r88;
	ld.global.u32 	%r91, [%rd137+-12];
	add.s32 	%r92, %r91, %r90;
	ld.global.u32 	%r93, [%rd137+-8];
	add.s32 	%r94, %r93, %r92;
	ld.global.u32 	%r95, [%rd137+-4];
	add.s32 	%r96, %r95, %r94;
	ld.global.u32 	%r97, [%rd137];
	add.s32 	%r98, %r97, %r96;
	ld.global.u32 	%r99, [%rd137+4];
	add.s32 	%r100, %r99, %r98;
	ld.global.u32 	%r101, [%rd137+8];
	add.s32 	%r102, %r101, %r100;
	ld.global.u32 	%r103, [%rd137+12];
	add.s32 	%r104, %r103, %r102;
	ld.global.u32 	%r105, [%rd137+16];
	add.s32 	%r106, %r105, %r104;
	ld.global.u32 	%r107, [%rd137+20];
	add.s32 	%r108, %r107, %r106;
	ld.global.u32 	%r109, [%rd137+24];
	add.s32 	%r110, %r109, %r108;
	ld.global.u32 	%r111, [%rd137+28];
	add.s32 	%r250, %r111, %r110;
	add.s32 	%r251, %r251, 16;
	add.s64 	%rd137, %rd137, 64;
	setp.eq.s32 	%p8, %r251, 0;
	@%p8 bra 	$L__BB6_5;
	bra.uni 	$L__BB6_4;
$L__BB6_5:
	and.b32  	%r112, %r4, 15;
	setp.eq.s32 	%p9, %r112, 0;
	@%p9 bra 	$L__BB6_14;
	setp.lt.u32 	%p10, %r112, 8;
	@%p10 bra 	$L__BB6_8;
	mul.wide.u32 	%rd31, %r240, 4;
	add.s64 	%rd32, %rd1, %rd31;
	ld.global.u32 	%r115, [%rd32];
	add.s32 	%r116, %r115, %r250;
	ld.global.u32 	%r117, [%rd32+4];
	add.s32 	%r118, %r117, %r116;
	ld.global.u32 	%r119, [%rd32+8];
	add.s32 	%r120, %r119, %r118;
	ld.global.u32 	%r121, [%rd32+12];
	add.s32 	%r122, %r121, %r120;
	ld.global.u32 	%r123, [%rd32+16];
	add.s32 	%r124, %r123, %r122;
	ld.global.u32 	%r125, [%rd32+20];
	add.s32 	%r126, %r125, %r124;
	ld.global.u32 	%r127, [%rd32+24];
	add.s32 	%r128, %r127, %r126;
	ld.global.u32 	%r129, [%rd32+28];
	add.s32 	%r250, %r129, %r128;
	add.s32 	%r240, %r240, 8;
$L__BB6_8:
	and.b32  	%r130, %r4, 7;
	setp.eq.s32 	%p11, %r130, 0;
	@%p11 bra 	$L__BB6_14;
	and.b32  	%r14, %r4, 3;
	setp.lt.u32 	%p12, %r130, 4;
	@%p12 bra 	$L__BB6_11;
	mul.wide.u32 	%rd33, %r240, 4;
	add.s64 	%rd34, %rd1, %rd33;
	ld.global.u32 	%r133, [%rd34];
	add.s32 	%r134, %r133, %r250;
	ld.global.u32 	%r135, [%rd34+4];
	add.s32 	%r136, %r135, %r134;
	ld.global.u32 	%r137, [%rd34+8];
	add.s32 	%r138, %r137, %r136;
	ld.global.u32 	%r139, [%rd34+12];
	add.s32 	%r250, %r139, %r138;
	add.s32 	%r240, %r240, 4;
$L__BB6_11:
	setp.eq.s32 	%p13, %r14, 0;
	@%p13 bra 	$L__BB6_14;
	mul.wide.u32 	%rd35, %r240, 4;
	add.s64 	%rd136, %rd1, %rd35;
	neg.s32 	%r248, %r14;
$L__BB6_13:
	.pragma "nounroll";
	ld.global.u32 	%r140, [%rd136];
	add.s32 	%r250, %r140, %r250;
	add.s64 	%rd136, %rd136, 4;
	add.s32 	%r248, %r248, 1;
	setp.ne.s32 	%p14, %r248, 0;
	@%p14 bra 	$L__BB6_13;
$L__BB6_14:
	setp.ge.s32 	%p15, %r261, %r71;
	@%p15 bra 	$L__BB6_17;
	ld.param.u64 	%rd133, [_Z17rpe_v_backward_v2ILj32EEviiiiiiiPKiS1_S1_S1_PKfS3_S3_S3_PfS4_S4_S4__param_11];
	ld.param.u64 	%rd132, [_Z17rpe_v_backward_v2ILj32EEviiiiiiiPKiS1_S1_S1_PKfS3_S3_S3_PfS4_S4_S4__param_10];
	mul.lo.s32 	%r26, %r71, %r1;
	add.s32 	%r27, %r74, -1;
	mov.u32 	%r28, %ntid.x;
	cvta.to.global.u64 	%rd10, %rd133;
	cvta.to.global.u64 	%rd11, %rd20;
	cvta.to.global.u64 	%rd12, %rd132;
	mov.u32 	%r253, %r261;
$L__BB6_16:
	add.s32 	%r141, %r253, %r26;
	mad.lo.s32 	%r142, %r141, %r72, %r2;
	mul.wide.s32 	%rd36, %r142, 4;
	add.s64 	%rd37, %rd10, %rd36;
	ld.global.f32 	%f2, [%rd37];
	shl.b32 	%r143, %r253, 2;
	mov.u32 	%r144, _ZZ17rpe_v_backward_v2ILj32EEviiiiiiiPKiS1_S1_S1_PKfS3_S3_S3_PfS4_S4_S4_E18shared_attn_weight;
	add.s32 	%r145, %r144, %r143;
	st.shared.f32 	[%r145], %f2;
	mov.u32 	%r146, _ZZ17rpe_v_backward_v2ILj32EEviiiiiiiPKiS1_S1_S1_PKfS3_S3_S3_PfS4_S4_S4_E23shared_grad_attn_weight;
	add.s32 	%r147, %r146, %r143;
	mov.b32 	%r148, 0;
	st.shared.u32 	[%r147], %r148;
	mul.wide.s32 	%rd38, %r141, 4;
	add.s64 	%rd39, %rd11, %rd38;
	ld.global.f32 	%f3, [%rd39];
	cvt.rmi.f32.f32 	%f4, %f3;
	cvt.rzi.s32.f32 	%r149, %f4;
	max.s32 	%r150, %r149, 0;
	min.s32 	%r151, %r150, %r27;
	mov.u32 	%r152, _ZZ17rpe_v_backward_v2ILj32EEviiiiiiiPKiS1_S1_S1_PKfS3_S3_S3_PfS4_S4_S4_E18shared_quan_relpos;
	add.s32 	%r153, %r152, %r143;
	st.shared.u32 	[%r153], %r151;
	add.s64 	%rd40, %rd12, %rd38;
	ld.global.u32 	%r154, [%rd40];
	setp.eq.s32 	%p16, %r154, -1;
	add.s32 	%r155, %r154, %r250;
	selp.b32 	%r156, -1, %r155, %p16;
	mov.u32 	%r157, _ZZ17rpe_v_backward_v2ILj32EEviiiiiiiPKiS1_S1_S1_PKfS3_S3_S3_PfS4_S4_S4_E20shared_value_indices;
	add.s32 	%r158, %r157, %r143;
	st.shared.u32 	[%r158], %r156;
	add.s32 	%r253, %r253, %r28;
	setp.lt.s32 	%p17, %r253, %r71;
	@%p17 bra 	$L__BB6_16;
$L__BB6_17:
	ld.param.u64 	%rd134, [_Z17rpe_v_backward_v2ILj32EEviiiiiiiPKiS1_S1_S1_PKfS3_S3_S3_PfS4_S4_S4__param_15];
	bar.sync 	0;
	mul.lo.s32 	%r159, %r72, %r1;
	mul.lo.s32 	%r36, %r73, %r2;
	add.s32 	%r37, %r36, %r261;
	mad.lo.s32 	%r160, %r159, %r73, %r37;
	cvta.to.global.u64 	%rd41, %rd134;
	mul.wide.u32 	%rd42, %r160, 4;
	add.s64 	%rd43, %rd41, %rd42;
	ld.global.f32 	%f1, [%rd43];
	setp.lt.s32 	%p18, %r71, 1;
	@%p18 bra 	$L__BB6_39;
	mul.lo.s32 	%r38, %r73, %r72;
	cvt.u64.u32 	%rd44, %r36;
	cvt.u64.u32 	%rd45, %r261;
	add.s64 	%rd15, %rd44, %rd45;
	and.b32  	%r39, %r71, 3;
	setp.lt.u32 	%p19, %r71, 4;
	mov.b32 	%r260, 0;
	@%p19 bra 	$L__BB6_29;
	and.b32  	%r260, %r71, 2147483644;
	mov.u32 	%r166, _ZZ17rpe_v_backward_v2ILj32EEviiiiiiiPKiS1_S1_S1_PKfS3_S3_S3_PfS4_S4_S4_E20shared_value_indices;
	add.s32 	%r258, %r166, 8;
	mov.u32 	%r167, _ZZ17rpe_v_backward_v2ILj32EEviiiiiiiPKiS1_S1_S1_PKfS3_S3_S3_PfS4_S4_S4_E18shared_quan_relpos;
	add.s32 	%r257, %r167, 8;
	mov.u32 	%r168, _ZZ17rpe_v_backward_v2ILj32EEviiiiiiiPKiS1_S1_S1_PKfS3_S3_S3_PfS4_S4_S4_E18shared_attn_weight;
	add.s32 	%r256, %r168, 8;
	mov.u32 	%r169, _ZZ17rpe_v_backward_v2ILj32EEviiiiiiiPKiS1_S1_S1_PKfS3_S3_S3_PfS4_S4_S4_E23shared_grad_attn_weight;
	add.s32 	%r255, %r169, 8;
	neg.s32 	%r254, %r260;
$L__BB6_20:
	.pragma "nounroll";
	ld.shared.u32 	%r47, [%r258+-8];
	setp.eq.s32 	%p20, %r47, -1;
	@%p20 bra 	$L__BB6_22;
	mad.lo.s32 	%r170, %r38, %r47, %r37;
	mul.wide.s32 	%rd46, %r170, 4;
	add.s64 	%rd47, %rd5, %rd46;
	ld.global.f32 	%f5, [%rd47];
	ld.shared.u32 	%r171, [%r257+-8];
	mad.lo.s32 	%r172, %r38, %r171, %r37;
	mul.wide.s32 	%rd48, %r172, 4;
	add.s64 	%rd49, %rd4, %rd48;
	ld.global.f32 	%f6, [%rd49];
	add.f32 	%f7, %f5, %f6;
	mul.f32 	%f8, %f1, %f7;
	atom.shared.add.f32 	%f9, [%r255+-8], %f8;
	ld.shared.u32 	%r173, [%r258+-8];
	mul.lo.s32 	%r174, %r38, %r173;
	cvt.s64.s32 	%rd50, %r174;
	add.s64 	%rd51, %rd15, %rd50;
	shl.b64 	%rd52, %rd51, 2;
	add.s64 	%rd53, %rd3, %rd52;
	ld.shared.f32 	%f10, [%r256+-8];
	mul.f32 	%f11, %f1, %f10;
	atom.global.add.f32 	%f12, [%rd53], %f11;
	ld.shared.u32 	%r175, [%r257+-8];
	mul.lo.s32 	%r176, %r38, %r175;
	cvt.s64.s32 	%rd54, %r176;
	add.s64 	%rd55, %rd15, %rd54;
	shl.b64 	%rd56, %rd55, 2;
	add.s64 	%rd57, %rd2, %rd56;
	ld.shared.f32 	%f13, [%r256+-8];
	mul.f32 	%f14, %f1, %f13;
	atom.global.add.f32 	%f15, [%rd57], %f14;
$L__BB6_22:
	ld.shared.u32 	%r48, [%r258+-4];
	setp.eq.s32 	%p21, %r48, -1;
	@%p21 bra 	$L__BB6_24;
	mad.lo.s32 	%r177, %r38, %r48, %r37;
	mul.wide.s32 	%rd58, %r177, 4;
	add.s64 	%rd59, %rd5, %rd58;
	ld.global.f32 	%f16, [%rd59];
	ld.shared.u32 	%r178, [%r257+-4];
	mad.lo.s32 	%r179, %r38, %r178, %r37;
	mul.wide.s32 	%rd60, %r179, 4;
	add.s64 	%rd61, %rd4, %rd60;
	ld.global.f32 	%f17, [%rd61];
	add.f32 	%f18, %f16, %f17;
	mul.f32 	%f19, %f1, %f18;
	atom.shared.add.f32 	%f20, [%r255+-4], %f19;
	ld.shared.u32 	%r180, [%r258+-4];
	mul.lo.s32 	%r181, %r38, %r180;
	cvt.s64.s32 	%rd62, %r181;
	add.s64 	%rd63, %rd15, %rd62;
	shl.b64 	%rd64, %rd63, 2;
	add.s64 	%rd65, %rd3, %rd64;
	ld.shared.f32 	%f21, [%r256+-4];
	mul.f32 	%f22, %f1, %f21;
	atom.global.add.f32 	%f23, [%rd65], %f22;
	ld.shared.u32 	%r182, [%r257+-4];
	mul.lo.s32 	%r183, %r38, %r182;
	cvt.s64.s32 	%rd66, %r183;
	add.s64 	%rd67, %rd15, %rd66;
	shl.b64 	%rd68, %rd67, 2;
	add.s64 	%rd69, %rd2, %rd68;
	ld.shared.f32 	%f24, [%r256+-4];
	mul.f32 	%f25, %f1, %f24;
	atom.global.add.f32 	%f26, [%rd69], %f25;
$L__BB6_24:
	ld.shared.u32 	%r49, [%r258];
	setp.eq.s32 	%p22, %r49, -1;
	@%p22 bra 	$L__BB6_26;
	mad.lo.s32 	%r184, %r38, %r49, %r37;
	mul.wide.s32 	%rd70, %r184, 4;
	add.s64 	%rd71, %rd5, %rd70;
	ld.global.f32 	%f27, [%rd71];
	ld.shared.u32 	%r185, [%r257];
	mad.lo.s32 	%r186, %r38, %r185, %r37;
	mul.wide.s32 	%rd72, %r186, 4;
	add.s64 	%rd73, %rd4, %rd72;
	ld.global.f32 	%f28, [%rd73];
	add.f32 	%f29, %f27, %f28;
	mul.f32 	%f30, %f1, %f29;
	atom.shared.add.f32 	%f31, [%r255], %f30;
	ld.shared.u32 	%r187, [%r258];
	mul.lo.s32 	%r188, %r38, %r187;
	cvt.s64.s32 	%rd74, %r188;
	add.s64 	%rd75, %rd15, %rd74;
	shl.b64 	%rd76, %rd75, 2;
	add.s64 	%rd77, %rd3, %rd76;
	ld.shared.f32 	%f32, [%r256];
	mul.f32 	%f33, %f1, %f32;
	atom.global.add.f32 	%f34, [%rd77], %f33;
	ld.shared.u32 	%r189, [%r257];
	mul.lo.s32 	%r190, %r38, %r189;
	cvt.s64.s32 	%rd78, %r190;
	add.s64 	%rd79, %rd15, %rd78;
	shl.b64 	%rd80, %rd79, 2;
	add.s64 	%rd81, %rd2, %rd80;
	ld.shared.f32 	%f35, [%r256];
	mul.f32 	%f36, %f1, %f35;
	atom.global.add.f32 	%f37, [%rd81], %f36;
$L__BB6_26:
	ld.shared.u32 	%r50, [%r258+4];
	setp.eq.s32 	%p23, %r50, -1;
	@%p23 bra 	$L__BB6_28;
	mad.lo.s32 	%r191, %r38, %r50, %r37;
	mul.wide.s32 	%rd82, %r191, 4;
	add.s64 	%rd83, %rd5, %rd82;
	ld.global.f32 	%f38, [%rd83];
	ld.shared.u32 	%r192, [%r257+4];
	mad.lo.s32 	%r193, %r38, %r192, %r37;
	mul.wide.s32 	%rd84, %r193, 4;
	add.s64 	%rd85, %rd4, %rd84;
	ld.global.f32 	%f39, [%rd85];
	add.f32 	%f40, %f38, %f39;
	mul.f32 	%f41, %f1, %f40;
	atom.shared.add.f32 	%f42, [%r255+4], %f41;
	ld.shared.u32 	%r194, [%r258+4];
	mul.lo.s32 	%r195, %r38, %r194;
	cvt.s64.s32 	%rd86, %r195;
	add.s64 	%rd87, %rd15, %rd86;
	shl.b64 	%rd88, %rd87, 2;
	add.s64 	%rd89, %rd3, %rd88;
	ld.shared.f32 	%f43, [%r256+4];
	mul.f32 	%f44, %f1, %f43;
	atom.global.add.f32 	%f45, [%rd89], %f44;
	ld.shared.u32 	%r196, [%r257+4];
	mul.lo.s32 	%r197, %r38, %r196;
	cvt.s64.s32 	%rd90, %r197;
	add.s64 	%rd91, %rd15, %rd90;
	shl.b64 	%rd92, %rd91, 2;
	add.s64 	%rd93, %rd2, %rd92;
	ld.shared.f32 	%f46, [%r256+4];
	mul.f32 	%f47, %f1, %f46;
	atom.global.add.f32 	%f48, [%rd93], %f47;
$L__BB6_28:
	add.s32 	%r258, %r258, 16;
	add.s32 	%r257, %r257, 16;
	add.s32 	%r256, %r256, 16;
	add.s32 	%r255, %r255, 16;
	add.s32 	%r254, %r254, 4;
	setp.ne.s32 	%p24, %r254, 0;
	@%p24 bra 	$L__BB6_20;
$L__BB6_29:
	setp.eq.s32 	%p25, %r39, 0;
	@%p25 bra 	$L__BB6_39;
	setp.eq.s32 	%p26, %r39, 1;
	@%p26 bra 	$L__BB6_36;
	shl.b32 	%r198, %r260, 2;
	mov.u32 	%r199, _ZZ17rpe_v_backward_v2ILj32EEviiiiiiiPKiS1_S1_S1_PKfS3_S3_S3_PfS4_S4_S4_E20shared_value_indices;
	add.s32 	%r57, %r199, %r198;
	ld.shared.u32 	%r58, [%r57];
	setp.eq.s32 	%p27, %r58, -1;
	mov.u32 	%r200, _ZZ17rpe_v_backward_v2ILj32EEviiiiiiiPKiS1_S1_S1_PKfS3_S3_S3_PfS4_S4_S4_E23shared_grad_attn_weight;
	add.s32 	%r59, %r200, %r198;
	mov.u32 	%r201, _ZZ17rpe_v_backward_v2ILj32EEviiiiiiiPKiS1_S1_S1_PKfS3_S3_S3_PfS4_S4_S4_E18shared_quan_relpos;
	add.s32 	%r60, %r201, %r198;
	mov.u32 	%r202, _ZZ17rpe_v_backward_v2ILj32EEviiiiiiiPKiS1_S1_S1_PKfS3_S3_S3_PfS4_S4_S4_E18shared_attn_weight;
	add.s32 	%r61, %r202, %r198;
	@%p27 bra 	$L__BB6_33;
	mad.lo.s32 	%r203, %r38, %r58, %r37;
	mul.wide.s32 	%rd94, %r203, 4;
	add.s64 	%rd95, %rd5, %rd94;
	ld.global.f32 	%f49, [%rd95];
	ld.shared.u32 	%r204, [%r60];
	mad.lo.s32 	%r205, %r38, %r204, %r37;
	mul.wide.s32 	%rd96, %r205, 4;
	add.s64 	%rd97, %rd4, %rd96;
	ld.global.f32 	%f50, [%rd97];
	add.f32 	%f51, %f49, %f50;
	mul.f32 	%f52, %f1, %f51;
	atom.shared.add.f32 	%f53, [%r59], %f52;
	ld.shared.u32 	%r206, [%r57];
	mul.lo.s32 	%r207, %r38, %r206;
	cvt.s64.s32 	%rd98, %r207;
	add.s64 	%rd99, %rd15, %rd98;
	shl.b64 	%rd100, %rd99, 2;
	add.s64 	%rd101, %rd3, %rd100;
	ld.shared.f32 	%f54, [%r61];
	mul.f32 	%f55, %f1, %f54;
	atom.global.add.f32 	%f56, [%rd101], %f55;
	ld.shared.u32 	%r208, [%r60];
	mul.lo.s32 	%r209, %r38, %r208;
	cvt.s64.s32 	%rd102, %r209;
	add.s64 	%rd103, %rd15, %rd102;
	shl.b64 	%rd104, %rd103, 2;
	add.s64 	%rd105, %rd2, %rd104;
	ld.shared.f32 	%f57, [%r61];
	mul.f32 	%f58, %f1, %f57;
	atom.global.add.f32 	%f59, [%rd105], %f58;
$L__BB6_33:
	ld.shared.u32 	%r62, [%r57+4];
	setp.eq.s32 	%p28, %r62, -1;
	@%p28 bra 	$L__BB6_35;
	mad.lo.s32 	%r210, %r38, %r62, %r37;
	mul.wide.s32 	%rd106, %r210, 4;
	add.s64 	%rd107, %rd5, %rd106;
	ld.global.f32 	%f60, [%rd107];
	ld.shared.u32 	%r211, [%r60+4];
	mad.lo.s32 	%r212, %r38, %r211, %r37;
	mul.wide.s32 	%rd108, %r212, 4;
	add.s64 	%rd109, %rd4, %rd108;
	ld.global.f32 	%f61, [%rd109];
	add.f32 	%f62, %f60, %f61;
	mul.f32 	%f63, %f1, %f62;
	atom.shared.add.f32 	%f64, [%r59+4], %f63;
	ld.shared.u32 	%r213, [%r57+4];
	mul.lo.s32 	%r214, %r38, %r213;
	cvt.s64.s32 	%rd110, %r214;
	add.s64 	%rd111, %rd15, %rd110;
	shl.b64 	%rd112, %rd111, 2;
	add.s64 	%rd113, %rd3, %rd112;
	ld.shared.f32 	%f65, [%r61+4];
	mul.f32 	%f66, %f1, %f65;
	atom.global.add.f32 	%f67, [%rd113], %f66;
	ld.shared.u32 	%r215, [%r60+4];
	mul.lo.s32 	%r216, %r38, %r215;
	cvt.s64.s32 	%rd114, %r216;
	add.s64 	%rd115, %rd15, %rd114;
	shl.b64 	%rd116, %rd115, 2;
	add.s64 	%rd117, %rd2, %rd116;
	ld.shared.f32 	%f68, [%r61+4];
	mul.f32 	%f69, %f1, %f68;
	atom.global.add.f32 	%f70, [%rd117], %f69;
$L__BB6_35:
	add.s32 	%r260, %r260, 2;
$L__BB6_36:
	and.b32  	%r217, %r71, 1;
	setp.eq.b32 	%p29, %r217, 1;
	not.pred 	%p30, %p29;
	@%p30 bra 	$L__BB6_39;
	shl.b32 	%r218, %r260, 2;
	mov.u32 	%r219, _ZZ17rpe_v_backward_v2ILj32EEviiiiiiiPKiS1_S1_S1_PKfS3_S3_S3_PfS4_S4_S4_E20shared_value_indices;
	add.s32 	%r65, %r219, %r218;
	ld.shared.u32 	%r66, [%r65];
	setp.eq.s32 	%p31, %r66, -1;
	@%p31 bra 	$L__BB6_39;
	mov.u32 	%r221, _ZZ17rpe_v_backward_v2ILj32EEviiiiiiiPKiS1_S1_S1_PKfS3_S3_S3_PfS4_S4_S4_E23shared_grad_attn_weight;
	add.s32 	%r222, %r221, %r218;
	mad.lo.s32 	%r223, %r38, %r66, %r37;
	mul.wide.s32 	%rd118, %r223, 4;
	add.s64 	%rd119, %rd5, %rd118;
	ld.global.f32 	%f71, [%rd119];
	mov.u32 	%r224, _ZZ17rpe_v_backward_v2ILj32EEviiiiiiiPKiS1_S1_S1_PKfS3_S3_S3_PfS4_S4_S4_E18shared_quan_relpos;
	add.s32 	%r225, %r224, %r218;
	ld.shared.u32 	%r226, [%r225];
	mad.lo.s32 	%r227, %r38, %r226, %r37;
	mul.wide.s32 	%rd120, %r227, 4;
	add.s64 	%rd121, %rd4, %rd120;
	ld.global.f32 	%f72, [%rd121];
	add.f32 	%f73, %f71, %f72;
	mul.f32 	%f74, %f1, %f73;
	atom.shared.add.f32 	%f75, [%r222], %f74;
	ld.shared.u32 	%r228, [%r65];
	mul.lo.s32 	%r229, %r38, %r228;
	cvt.s64.s32 	%rd122, %r229;
	add.s64 	%rd123, %rd15, %rd122;
	shl.b64 	%rd124, %rd123, 2;
	add.s64 	%rd125, %rd3, %rd124;
	mov.u32 	%r230, _ZZ17rpe_v_backward_v2ILj32EEviiiiiiiPKiS1_S1_S1_PKfS3_S3_S3_PfS4_S4_S4_E18shared_attn_weight;
	add.s32 	%r231, %r230, %r218;
	ld.shared.f32 	%f76, [%r231];
	mul.f32 	%f77, %f1, %f76;
	atom.global.add.f32 	%f78, [%rd125], %f77;
	ld.shared.u32 	%r232, [%r225];
	mul.lo.s32 	%r233, %r38, %r232;
	cvt.s64.s32 	%rd126, %r233;
	add.s64 	%rd127, %rd15, %rd126;
	shl.b64 	%rd128, %rd127, 2;
	add.s64 	%rd129, %rd2, %rd128;
	ld.shared.f32 	%f79, [%r231];
	mul.f32 	%f80, %f1, %f79;
	atom.global.add.f32 	%f81, [%rd129], %f80;
$L__BB6_39:
	setp.ge.s32 	%p32, %r261, %r71;
	bar.sync 	0;
	@%p32 bra 	$L__BB6_42;
	ld.param.u64 	%rd135, [_Z17rpe_v_backward_v2ILj32EEviiiiiiiPKiS1_S1_S1_PKfS3_S3_S3_PfS4_S4_S4__param_16];
	mul.lo.s32 	%r67, %r71, %r1;
	mov.u32 	%r68, %ntid.x;
	cvta.to.global.u64 	%rd16, %rd135;
	mov.u32 	%r235, _ZZ17rpe_v_backward_v2ILj32EEviiiiiiiPKiS1_S1_S1_PKfS3_S3_S3_PfS4_S4_S4_E23shared_grad_attn_weight;
$L__BB6_41:
	shl.b32 	%r234, %r261, 2;
	add.s32 	%r236, %r235, %r234;
	ld.shared.f32 	%f82, [%r236];
	add.s32 	%r237, %r261, %r67;
	mad.lo.s32 	%r238, %r237, %r72, %r2;
	mul.wide.s32 	%rd130, %r238, 4;
	add.s64 	%rd131, %rd16, %rd130;
	st.global.f32 	[%rd131], %f82;
	add.s32 	%r261, %r261, %r68;
	setp.lt.s32 	%p33, %r261, %r71;
	@%p33 bra 	$L__BB6_41;
$L__BB6_42:
	ret;

}
	// .globl	_Z17rpe_v_backward_v2ILj64EEviiiiiiiPKiS1_S1_S1_PKfS3_S3_S3_PfS4_S4_S4_
.visible .entry _Z17rpe_v_backward_v2ILj64EEviiiiiiiPKiS1_S1_S1_PKfS3_S3_S3_PfS4_S4_S4_(
	.param .u32 _Z17rpe_v_backward_v2ILj64EEviiiiiiiPKiS1_S1_S1_PKfS3_S3_S3_PfS4_S4_S4__param_0,
	.param .u32 _Z17rpe_v_backward_v2ILj64EEviiiiiiiPKiS1_S1_S1_PKfS3_S3_S3_PfS4_S4_S4__param_1,
	.param .u32 _Z17rpe_v_backward_v2ILj64EEviiiiiiiPKiS1_S1_S1_PKfS3_S3_S3_PfS4_S4_S4__param_2,
	.param .u32 _Z17rpe_v_backward_v2ILj64EEviiiiiiiPKiS1_S1_S1_PKfS3_S3_S3_PfS4_S4_S4__param_3,
	.param .u32 _Z17rpe_v_backward_v2ILj64EEviiiiiiiPKiS1_S1_S1_PKfS3_S3_S3_PfS4_S4_S4__param_4,
	.param .u32 _Z17rpe_v_backward_v2ILj64EEviiiiiiiPKiS1_S1_S1_PKfS3_S3_S3_PfS4_S4_S4__param_5,
	.param .u32 _Z17rpe_v_backward_v2ILj64EEviiiiiiiPKiS1_S1_S1_PKfS3_S3_S3_PfS4_S4_S4__param_6,
	.param .u64 .ptr .align 1 _Z17rpe_v_backward_v2ILj64EEviiiiiiiPKiS1_S1_S1_PKfS3_S3_S3_PfS4_S4_S4__param_7,
	.param .u64 .ptr .align 1 _Z17rpe_v_backward_v2ILj64EEviiiiiiiPKiS1_S1_S1_PKfS3_S3_S3_PfS4_S4_S4__param_8,
	.param .u64 .ptr .align 1 _Z17rpe_v_backward_v2ILj64EEviiiiiiiPKiS1_S1_S1_PKfS3_S3_S3_PfS4_S4_S4__param_9,
	.param .u64 .ptr .align 1 _Z17rpe_v_backward_v2ILj64EEviiiiiiiPKiS1_S1_S1_PKfS3_S3_S3_PfS4_S4_S4__param_10,
	.param .u64 .ptr .align 1 _Z17rpe_v_backward_v2ILj64EEviiiiiiiPKiS1_S1_S1_PKfS3_S3_S3_PfS4_S4_S4__param_11,
	.param .u64 .ptr .align 1 _Z17rpe_v_backward_v2ILj64EEviiiiiiiPKiS1_S1_S1_PKfS3_S3_S3_PfS4_S4_S4__param_12,
	.param .u64 .ptr .align 1 _Z17rpe_v_backward_v2ILj64EEviiiiiiiPKiS1_S1_S1_PKfS3_S3_S3_PfS4_S4_S4__param_13,
	.param .u64 .ptr .align 1 _Z17rpe_v_backward_v2ILj64EEviiiiiiiPKiS1_S1_S1_PKfS3_S3_S3_PfS4_S4_S4__param_14,
	.param .u64 .ptr .align 1 _Z17rpe_v_backward_v2ILj64EEviiiiiiiPKiS1_S1_S1_PKfS3_S3_S3_PfS4_S4_S4__param_15,
	.param .u64 .ptr .align 1 _Z17rpe_v_backward_v2ILj64EEviiiiiiiPKiS1_S1_S1_PKfS3_S3_S3_PfS4_S4_S4__param_16,
	.param .u64 .ptr .align 1 _Z17rpe_v_backward_v2ILj64EEviiiiiiiPKiS1_S1_S1_PKfS3_S3_S3_PfS4_S4_S4__param_17,
	.param .u64 .ptr .align 1 _Z17rpe_v_backward_v2ILj64EEviiiiiiiPKiS1_S1_S1_PKfS3_S3_S3_PfS4_S4_S4__param_18
)
{
	.reg .pred 	%p<34>;
	.reg .b32 	%r<262>;
	.reg .b32 	%f<83>;
	.reg .b64 	%rd<138>;
	// demoted variable
	.shared .align 4 .b8 _ZZ17rpe_v_backward_v2ILj64EEviiiiiiiPKiS1_S1_S1_PKfS3_S3_S3_PfS4_S4_S4_E18shared_attn_weight[256];
	// demoted variable
	.shared .align 4 .b8 _ZZ17rpe_v_backward_v2ILj64EEviiiiiiiPKiS1_S1_S1_PKfS3_S3_S3_PfS4_S4_S4_E23shared_grad_attn_weight[256];
	// demoted variable
	.shared .align 4 .b8 _ZZ17rpe_v_backward_v2ILj64EEviiiiiiiPKiS1_S1_S1_PKfS3_S3_S3_PfS4_S4_S4_E20shared_value_indices[256];
	// demoted variable
	.shared .align 4 .b8 _ZZ17rpe_v_backward_v2ILj64EEviiiiiiiPKiS1_S1_S1_PKfS3_S3_S3_PfS4_S4_S4_E18shared_quan_relpos[256];
	ld.param.u32 	%r75, [_Z17rpe_v_backward_v2ILj64EEviiiiiiiPKiS1_S1_S1_PKfS3_S3_S3_PfS4_S4_S4__param_1];
	ld.param.u32 	%r71, [_Z17rpe_v_backward_v2ILj64EEviiiiiiiPKiS1_S1_S1_PKfS3_S3_S3_PfS4_S4_S4__param_2];
	ld.param.u32 	%r72, [_Z17rpe_v_backward_v2ILj64EEviiiiiiiPKiS1_S1_S1_PKfS3_S3_S3_PfS4_S4_S4__param_4];
	ld.param.u32 	%r73, [_Z17rpe_v_backward_v2ILj64EEviiiiiiiPKiS1_S1_S1_PKfS3_S3_S3_PfS4_S4_S4__param_5];
	ld.param.u32 	%r74, [_Z17rpe_v_backward_v2ILj64EEviiiiiiiPKiS1_S1_S1_PKfS3_S3_S3_PfS4_S4_S4__param_6];
	ld.param.u64 	%rd23, [_Z17rpe_v_backward_v2ILj64EEviiiiiiiPKiS1_S1_S1_PKfS3_S3_S3_PfS4_S4_S4__param_8];
	ld.param.u64 	%rd17, [_Z17rpe_v_backward_v2ILj64EEviiiiiiiPKiS1_S1_S1_PKfS3_S3_S3_PfS4_S4_S4__param_9];
	ld.param.u64 	%rd24, [_Z17rpe_v_backward_v2ILj64EEviiiiiiiPKiS1_S1_S1_PKfS3_S3_S3_PfS4_S4_S4__param_12];
	ld.param.u64 	%rd20, [_Z17rpe_v_backward_v2ILj64EEviiiiiiiPKiS1_S1_S1_PKfS3_S3_S3_PfS4_S4_S4__param_13];
	ld.param.u64 	%rd25, [_Z17rpe_v_backward_v2ILj64EEviiiiiiiPKiS1_S1_S1_PKfS3_S3_S3_PfS4_S4_S4__param_14];
	ld.param.u64 	%rd26, [_Z17rpe_v_backward_v2ILj64EEviiiiiiiPKiS1_S1_S1_PKfS3_S3_S3_PfS4_S4_S4__param_17];
	ld.param.u64 	%rd27, [_Z17rpe_v_backward_v2ILj64EEviiiiiiiPKiS1_S1_S1_PKfS3_S3_S3_PfS4_S4_S4__param_18];
	cvta.to.global.u64 	%rd1, %rd23;
	cvta.to.global.u64 	%rd2, %rd27;
	cvta.to.global.u64 	%rd3, %rd26;
	cvta.to.global.u64 	%rd4, %rd25;
	cvta.to.global.u64 	%rd5, %rd24;
	mov.u32 	%r1, %ctaid.x;
	mov.u32 	%r2, %ctaid.y;
	mov.u32 	%r261, %tid.x;
	setp.ge.s32 	%p1, %r1, %r75;
	setp.ge.s32 	%p2, %r2, %r72;
	or.pred  	%p3, %p1, %p2;
	setp.ge.s32 	%p4, %r261, %r73;
	or.pred  	%p5, %p3, %p4;
	@%p5 bra 	$L__BB7_42;
	cvta.to.global.u64 	%rd28, %rd17;
	mul.wide.u32 	%rd29, %r1, 4;
	add.s64 	%rd30, %rd28, %rd29;
	ld.global.u32 	%r4, [%rd30];
	setp.lt.s32 	%p6, %r4, 1;
	mov.b32 	%r250, 0;
	@%p6 bra 	$L__BB7_14;
	setp.lt.u32 	%p7, %r4, 16;
	mov.b32 	%r240, 0;
	mov.u32 	%r250, %r240;
	@%p7 bra 	$L__BB7_5;
	and.b32  	%r240, %r4, 2147483632;
	neg.s32 	%r251, %r240;
	add.s64 	%rd137, %rd1, 32;
	mov.b32 	%r250, 0;
$L__BB7_4:
	.pragma "nounroll";
	ld.global.u32 	%r81, [%rd137+-32];
	add.s32 	%r82, %r81, %r250;
	ld.global.u32 	%r83, [%rd137+-28];
	add.s32 	%r84, %r83, %r82;
	ld.global.u32 	%r85, [%rd137+-24];
	add.s32 	%r86, %r85, %r84;
	ld.global.u32 	%r87, [%rd137+-20];
	add.s32 	%r88, %r87, %r86;
	ld.global.u32 	%r89, [%rd137+-16];
	add.s32 	%r90, %r89, %r88;
	ld.global.u32 	%r91, [%rd137+-12];
	add.s32 	%r92, %r91, %r90;
	ld.global.u32 	%r93, [%rd137+-8];
	add.s32 	%r94, %r93, %r92;
	ld.global.u32 	%r95, [%rd137+-4];
	add.s32 	%r96, %r95, %r94;
	ld.global.u32 	%r97, [%rd137];
	add.s32 	%r98, %r97, %r96;
	ld.global.u32 	%r99, [%rd137+4];
	add.s32 	%r100, %r99, %r98;
	ld.global.u32 	%r101, [%rd137+8];
	add.s32 	%r102, %r101, %r100;
	ld.global.u32 	%r103, [%rd137+12];
	add.s32 	%r104, %r103, %r102;
	ld.global.u32 	%r105, [%rd137+16];
	add.s32 	%r106, %r105, %r104;
	ld.global.u32 	%r107, [%rd137+20];
	add.s32 	%r108, %r107, %r106;
	ld.global.u32 	%r109, [%rd137+24];
	add.s32 	%r110, %r109, %r108;
	ld.global.u32 	%r111, [%rd137+28];
	add.s32 	%r250, %r111, %r110;
	add.s32 	%r251, %r251, 16;
	add.s64 	%rd137, %rd137, 64;
	setp.eq.s32 	%p8, %r251, 0;
	@%p8 bra 	$L__BB7_5;
	bra.uni 	$L__BB7_4;
$L__BB7_5:
	and.b32  	%r112, %r4, 15;
	setp.eq.s32 	%p9, %r112, 0;
	@%p9 bra 	$L__BB7_14;
	setp.lt.u32 	%p10, %r112, 8;
	@%p10 bra 	$L__BB7_8;
	mul.wide.u32 	%rd31, %r240, 4;
	add.s64 	%rd32, %rd1, %rd31;
	ld.global.u32 	%r115, [%rd32];
	add.s32 	%r116, %r115, %r250;
	ld.global.u32 	%r117, [%rd32+4];
	add.s32 	%r118, %r117, %r116;
	ld.global.u32 	%r119, [%rd32+8];
	add.s32 	%r120, %r119, %r118;
	ld.global.u32 	%r121, [%rd32+12];
	add.s32 	%r122, %r121, %r120;
	ld.global.u32 	%r123, [%rd32+16];
	add.s32 	%r124, %r123, %r122;
	ld.global.u32 	%r125, [%rd32+20];
	add.s32 	%r126, %r125, %r124;
	ld.global.u32 	%r127, [%rd32+24];
	add.s32 	%r128, %r127, %r126;
	ld.global.u32 	%r129, [%rd32+28];
	add.s32 	%r250, %r129, %r128;
	add.s32 	%r240, %r240, 8;
$L__BB7_8:
	and.b32  	%r130, %r4, 7;
	setp.eq.s32 	%p11, %r130, 0;
	@%p11 bra 	$L__BB7_14;
	and.b32  	%r14, %r4, 3;
	setp.lt.u32 	%p12, %r130, 4;
	@%p12 bra 	$L__BB7_11;
	mul.wide.u32 	%rd33, %r240, 4;
	add.s64 	%rd34, %rd1, %rd33;
	ld.global.u32 	%r133, [%rd34];
	add.s32 	%r134, %r133, %r250;
	ld.global.u32 	%r135, [%rd34+4];
	add.s32 	%r136, %r135, %r134;
	ld.global.u32 	%r137, [%rd34+8];
	add.s32 	%r138, %r137, %r136;
	ld.global.u32 	%r139, [%rd34+12];
	add.s32 	%r250, %r139, %r138;
	add.s32 	%r240, %r240, 4;
$L__BB7_11:
	setp.eq.s32 	%p13, %r14, 0;
	@%p13 bra 	$L__BB7_14;
	mul.wide.u32 	%rd35, %r240, 4;
	add.s64 	%rd136, %rd1, %rd35;
	neg.s32 	%r248, %r14;
$L__BB7_13:
	.pragma "nounroll";
	ld.global.u32 	%r140, [%rd136];
	add.s32 	%r250, %r140, %r250;
	add.s64 	%rd136, %rd136, 4;
	add.s32 	%r248, %r248, 1;
	setp.ne.s32 	%p14, %r248, 0;
	@%p14 bra 	$L__BB7_13;
$L__BB7_14:
	setp.ge.s32 	%p15, %r261, %r71;
	@%p15 bra 	$L__BB7_17;
	ld.param.u64 	%rd133, [_Z17rpe_v_backward_v2ILj64EEviiiiiiiPKiS1_S1_S1_PKfS3_S3_S3_PfS4_S4_S4__param_11];
	ld.param.u64 	%rd132, [_Z17rpe_v_backward_v2ILj64EEviiiiiiiPKiS1_S1_S1_PKfS3_S3_S3_PfS4_S4_S4__param_10];
	mul.lo.s32 	%r26, %r71, %r1;
	add.s32 	%r27, %r74, -1;
	mov.u32 	%r28, %ntid.x;
	cvta.to.global.u64 	%rd10, %rd133;
	cvta.to.global.u64 	%rd11, %rd20;
	cvta.to.global.u64 	%rd12, %rd132;
	mov.u32 	%r253, %r261;
$L__BB7_16:
	add.s32 	%r141, %r253, %r26;
	mad.lo.s32 	%r142, %r141, %r72, %r2;
	mul.wide.s32 	%rd36, %r142, 4;
	add.s64 	%rd37, %rd10, %rd36;
	ld.global.f32 	%f2, [%rd37];
	shl.b32 	%r143, %r253, 2;
	mov.u32 	%r144, _ZZ17rpe_v_backward_v2ILj64EEviiiiiiiPKiS1_S1_S1_PKfS3_S3_S3_PfS4_S4_S4_E18shared_attn_weight;
	add.s32 	%r145, %r144, %r143;
	st.shared.f32 	[%r145], %f2;
	mov.u32 	%r146, _ZZ17rpe_v_backward_v2ILj64EEviiiiiiiPKiS1_S1_S1_PKfS3_S3_S3_PfS4_S4_S4_E23shared_grad_attn_weight;
	add.s32 	%r147, %r146, %r143;
	mov.b32 	%r148, 0;
	st.shared.u32 	[%r147], %r148;
	mul.wide.s32 	%rd38, %r141, 4;
	add.s64 	%rd39, %rd11, %rd38;
	ld.global.f32 	%f3, [%rd39];
	cvt.rmi.f32.f32 	%f4, %f3;
	cvt.rzi.s32.f32 	%r149, %f4;
	max.s32 	%r150, %r149, 0;
	min.s32 	%r151, %r150, %r27;
	mov.u32 	%r152, _ZZ17rpe_v_backward_v2ILj64EEviiiiiiiPKiS1_S1_S1_PKfS3_S3_S3_PfS4_S4_S4_E18shared_quan_relpos;
	add.s32 	%r153, %r152, %r143;
	st.shared.u32 	[%r153], %r151;
	add.s64 	%rd40, %rd12, %rd38;
	ld.global.u32 	%r154, [%rd40];
	setp.eq.s32 	%p16, %r154, -1;
	add.s32 	%r155, %r154, %r250;
	selp.b32 	%r156, -1, %r155, %p16;
	mov.u32 	%r157, _ZZ17rpe_v_backward_v2ILj64EEviiiiiiiPKiS1_S1_S1_PKfS3_S3_S3_PfS4_S4_S4_E20shared_value_indices;
	add.s32 	%r158, %r157, %r143;
	st.shared.u32 	[%r158], %r156;
	add.s32 	%r253, %r253, %r28;
	setp.lt.s32 	%p17, %r253, %r71;
	@%p17 bra 	$L__BB7_16;
$L__BB7_17:
	ld.param.u64 	%rd134, [_Z17rpe_v_backward_v2ILj64EEviiiiiiiPKiS1_S1_S1_PKfS3_S3_S3_PfS4_S4_S4__param_15];
	bar.sync 	0;
	mul.lo.s32 	%r159, %r72, %r1;
	mul.lo.s32 	%r36, %r73, %r2;
	add.s32 	%r37, %r36, %r261;
	mad.lo.s32 	%r160, %r159, %r73, %r37;
	cvta.to.global.u64 	%rd41, %rd134;
	mul.wide.u32 	%rd42, %r160, 4;
	add.s64 	%rd43, %rd41, %rd42;
	ld.global.f32 	%f1, [%rd43];
	setp.lt.s32 	%p18, %r71, 1;
	@%p18 bra 	$L__BB7_39;
	mul.lo.s32 	%r38, %r73, %r72;
	cvt.u64.u32 	%rd44, %r36;
	cvt.u64.u32 	%rd45, %r261;
	add.s64 	%rd15, %rd44, %rd45;
	and.b32  	%r39, %r71, 3;
	setp.lt.u32 	%p19, %r71, 4;
	mov.b32 	%r260, 0;
	@%p19 bra 	$L__BB7_29;
	and.b32  	%r260, %r71, 2147483644;
	mov.u32 	%r166, _ZZ17rpe_v_backward_v2ILj64EEviiiiiiiPKiS1_S1_S1_PKfS3_S3_S3_PfS4_S4_S4_E20shared_value_indices;
	add.s32 	%r258, %r166, 8;
	mov.u32 	%r167, _ZZ17rpe_v_backward_v2ILj64EEviiiiiiiPKiS1_S1_S1_PKfS3_S3_S3_PfS4_S4_S4_E18shared_quan_relpos;
	add.s32 	%r257, %r167, 8;
	mov.u32 	%r168, _ZZ17rpe_v_backward_v2ILj64EEviiiiiiiPKiS1_S1_S1_PKfS3_S3_S3_PfS4_S4_S4_E18shared_attn_weight;
	add.s32 	%r256, %r168, 8;
	mov.u32 	%r169, _ZZ17rpe_v_backward_v2ILj64EEviiiiiiiPKiS1_S1_S1_PKfS3_S3_S3_PfS4_S4_S4_E23shared_grad_attn_weight;
	add.s32 	%r255, %r169, 8;
	neg.s32 	%r254, %r260;
$L__BB7_20:
	.pragma "nounroll";
	ld.shared.u32 	%r47, [%r258+-8];
	setp.eq.s32 	%p20, %r47, -1;
	@%p20 bra 	$L__BB7_22;
	mad.lo.s32 	%r170, %r38, %r47, %r37;
	mul.wide.s32 	%rd46, %r170, 4;
	add.s64 	%rd47, %rd5, %rd46;
	ld.global.f32 	%f5, [%rd47];
	ld.shared.u32 	%r171, [%r257+-8];
	mad.lo.s32 	%r172, %r38, %r171, %r37;
	mul.wide.s32 	%rd48, %r172, 4;
	add.s64 	%rd49, %rd4, %rd48;
	ld.global.f32 	%f6, [%rd49];
	add.f32 	%f7, %f5, %f6;
	mul.f32 	%f8, %f1, %f7;
	atom.shared.add.f32 	%f9, [%r255+-8], %f8;
	ld.shared.u32 	%r173, [%r258+-8];
	mul.lo.s32 	%r174, %r38, %r173;
	cvt.s64.s32 	%rd50, %r174;
	add.s64 	%rd51, %rd15, %rd50;
	shl.b64 	%rd52, %rd51, 2;
	add.s64 	%rd53, %rd3, %rd52;
	ld.shared.f32 	%f10, [%r256+-8];
	mul.f32 	%f11, %f1, %f10;
	atom.global.add.f32 	%f12, [%rd53], %f11;
	ld.shared.u32 	%r175, [%r257+-8];
	mul.lo.s32 	%r176, %r38, %r175;
	cvt.s64.s32 	%rd54, %r176;
	add.s64 	%rd55, %rd15, %rd54;
	shl.b64 	%rd56, %rd55, 2;
	add.s64 	%rd57, %rd2, %rd56;
	ld.shared.f32 	%f13, [%r256+-8];
	mul.f32 	%f14, %f1, %f13;
	atom.global.add.f32 	%f15, [%rd57], %f14;
$L__BB7_22:
	ld.shared.u32 	%r48, [%r258+-4];
	setp.eq.s32 	%p21, %r48, -1;
	@%p21 bra 	$L__BB7_24;
	mad.lo.s32 	%r177, %r38, %r48, %r37;
	mul.wide.s32 	%rd58, %r177, 4;
	add.s64 	%rd59, %rd5, %rd58;
	ld.global.f32 	%f16, [%rd59];
	ld.shared.u32 	%r178, [%r257+-4];
	mad.lo.s32 	%r179, %r38, %r178, %r37;
	mul.wide.s32 	%rd60, %r179, 4;
	add.s64 	%rd61, %rd4, %rd60;
	ld.global.f32 	%f17, [%rd61];
	add.f32 	%f18, %f16, %f17;
	mul.f32 	%f19, %f1, %f18;
	atom.shared.add.f32 	%f20, [%r255+-4], %f19;
	ld.shared.u32 	%r180, [%r258+-4];
	mul.lo.s32 	%r181, %r38, %r180;
	cvt.s64.s32 	%rd62, %r181;
	add.s64 	%rd63, %rd15, %rd62;
	shl.b64 	%rd64, %rd63, 2;
	add.s64 	%rd65, %rd3, %rd64;
	ld.shared.f32 	%f21, [%r256+-4];
	mul.f32 	%f22, %f1, %f21;
	atom.global.add.f32 	%f23, [%rd65], %f22;
	ld.shared.u32 	%r182, [%r257+-4];
	mul.lo.s32 	%r183, %r38, %r182;
	cvt.s64.s32 	%rd66, %r183;
	add.s64 	%rd67, %rd15, %rd66;
	shl.b64 	%rd68, %rd67, 2;
	add.s64 	%rd69, %rd2, %rd68;
	ld.shared.f32 	%f24, [%r256+-4];
	mul.f32 	%f25, %f1, %f24;
	atom.global.add.f32 	%f26, [%rd69], %f25;
$L__BB7_24:
	ld.shared.u32 	%r49, [%r258];
	setp.eq.s32 	%p22, %r49, -1;
	@%p22 bra 	$L__BB7_26;
	mad.lo.s32 	%r184, %r38, %r49, %r37;
	mul.wide.s32 	%rd70, %r184, 4;
	add.s64 	%rd71, %rd5, %rd70;
	ld.global.f32 	%f27, [%rd71];
	ld.shared.u32 	%r185, [%r257];
	mad.lo.s32 	%r186, %r38, %r185, %r37;
	mul.wide.s32 	%rd72, %r186, 4;
	add.s64 	%rd73, %rd4, %rd72;
	ld.global.f32 	%f28, [%rd73];
	add.f32 	%f29, %f27, %f28;
	mul.f32 	%f30, %f1, %f29;
	atom.shared.add.f32 	%f31, [%r255], %f30;
	ld.shared.u32 	%r187, [%r258];
	mul.lo.s32 	%r188, %r38, %r187;
	cvt.s64.s32 	%rd74, %r188;
	add.s64 	%rd75, %rd15, %rd74;
	shl.b64 	%rd76, %rd75, 2;
	add.s64 	%rd77, %rd3, %rd76;
	ld.shared.f32 	%f32, [%r256];
	mul.f32 	%f33, %f1, %f32;
	atom.global.add.f32 	%f34, [%rd77], %f33;
	ld.shared.u32 	%r189, [%r257];
	mul.lo.s32 	%r190, %r38, %r189;
	cvt.s64.s32 	%rd78, %r190;
	add.s64 	%rd79, %rd15, %rd78;
	shl.b64 	%rd80, %rd79, 2;
	add.s64 	%rd81, %rd2, %rd80;
	ld.shared.f32 	%f35, [%r256];
	mul.f32 	%f36, %f1, %f35;
	atom.global.add.f32 	%f37, [%rd81], %f36;
$L__BB7_26:
	ld.shared.u32 	%r50, [%r258+4];
	setp.eq.s32 	%p23, %r50, -1;
	@%p23 bra 	$L__BB7_28;
	mad.lo.s32 	%r191, %r38, %r50, %r37;
	mul.wide.s32 	%rd82, %r191, 4;
	add.s64 	%rd83, %rd5, %rd82;
	ld.global.f32 	%f38, [%rd83];
	ld.shared.u32 	%r192, [%r257+4];
	mad.lo.s32 	%r193, %r38, %r192, %r37;
	mul.wide.s32 	%rd84, %r193, 4;
	add.s64 	%rd85, %rd4, %rd84;
	ld.global.f32 	%f39, [%rd85];
	add.f32 	%f40, %f38, %f39;
	mul.f32 	%f41, %f1, %f40;
	atom.shared.add.f32 	%f42, [%r255+4], %f41;
	ld.shared.u32 	%r194, [%r258+4];
	mul.lo.s32 	%r195, %r38, %r194;
	cvt.s64.s32 	%rd86, %r195;
	add.s64 	%rd87, %rd15, %rd86;
	shl.b64 	%rd88, %rd87, 2;
	add.s64 	%rd89, %rd3, %rd88;
	ld.shared.f32 	%f43, [%r256+4];
	mul.f32 	%f44, %f1, %f43;
	atom.global.add.f32 	%f45, [%rd89], %f44;
	ld.shared.u32 	%r196, [%r257+4];
	mul.lo.s32 	%r197, %r38, %r196;
	cvt.s64.s32 	%rd90, %r197;
	add.s64 	%rd91, %rd15, %rd90;
	shl.b64 	%rd92, %rd91, 2;
	add.s64 	%rd93, %rd2, %rd92;
	ld.shared.f32 	%f46, [%r256+4];
	mul.f32 	%f47, %f1, %f46;
	atom.global.add.f32 	%f48, [%rd93], %f47;
$L__BB7_28:
	add.s32 	%r258, %r258, 16;
	add.s32 	%r257, %r257, 16;
	add.s32 	%r256, %r256, 16;
	add.s32 	%r255, %r255, 16;
	add.s32 	%r254, %r254, 4;
	setp.ne.s32 	%p24, %r254, 0;
	@%p24 bra 	$L__BB7_20;
$L__BB7_29:
	setp.eq.s32 	%p25, %r39, 0;
	@%p25 bra 	$L__BB7_39;
	setp.eq.s32 	%p26, %r39, 1;
	@%p26 bra 	$L__BB7_36;
	shl.b32 	%r198, %r260, 2;
	mov.u32 	%r199, _ZZ17rpe_v_backward_v2ILj64EEviiiiiiiPKiS1_S1_S1_PKfS3_S3_S3_PfS4_S4_S4_E20shared_value_indices;
	add.s32 	%r57, %r199, %r198;
	ld.shared.u32 	%r58, [%r57];
	setp.eq.s32 	%p27, %r58, -1;
	mov.u32 	%r200, _ZZ17rpe_v_backward_v2ILj64EEviiiiiiiPKiS1_S1_S1_PKfS3_S3_S3_PfS4_S4_S4_E23shared_grad_attn_weight;
	add.s32 	%r59, %r200, %r198;
	mov.u32 	%r201, _ZZ17rpe_v_backward_v2ILj64EEviiiiiiiPKiS1_S1_S1_PKfS3_S3_S3_PfS4_S4_S4_E18shared_quan_relpos;
	add.s32 	%r60, %r201, %r198;
	mov.u32 	%r202, _ZZ17rpe_v_backward_v2ILj64EEviiiiiiiPKiS1_S1_S1_PKfS3_S3_S3_PfS4_S4_S4_E18shared_attn_weight;
	add.s32 	%r61, %r202, %r198;
	@%p27 bra 	$L__BB7_33;
	mad.lo.s32 	%r203, %r38, %r58, %r37;
	mul.wide.s32 	%rd94, %r203, 4;
	add.s64 	%rd95, %rd5, %rd94;
	ld.global.f32 	%f49, [%rd95];
	ld.shared.u32 	%r204, [%r60];
	mad.lo.s32 	%r205, %r38, %r204, %r37;
	mul.wide.s32 	%rd96, %r205, 4;
	add.s64 	%rd97, %rd4, %rd96;
	ld.global.f32 	%f50, [%rd97];
	add.f32 	%f51, %f49, %f50;
	mul.f32 	%f52, %f1, %f51;
	atom.shared.add.f32 	%f53, [%r59], %f52;
	ld.shared.u32 	%r206, [%r57];
	mul.lo.s32 	%r207, %r38, %r206;
	cvt.s64.s32 	%rd98, %r207;
	add.s64 	%rd99, %rd15, %rd98;
	shl.b64 	%rd100, %rd99, 2;
	add.s64 	%rd101, %rd3, %rd100;
	ld.shared.f32 	%f54, [%r61];
	mul.f32 	%f55, %f1, %f54;
	atom.global.add.f32 	%f56, [%rd101], %f55;
	ld.shared.u32 	%r208, [%r60];
	mul.lo.s32 	%r209, %r38, %r208;
	cvt.s64.s32 	%rd102, %r209;
	add.s64 	%rd103, %rd15, %rd102;
	shl.b64 	%rd104, %rd103, 2;
	add.s64 	%rd105, %rd2, %rd104;
	ld.shared.f32 	%f57, [%r61];
	mul.f32 	%f58, %f1, %f57;
	atom.global.add.f32 	%f59, [%rd105], %f58;
$L__BB7_33:
	ld.shared.u32 	%r62, [%r57+4];
	setp.eq.s32 	%p28, %r62, -1;
	@%p28 bra 	$L__BB7_35;
	mad.lo.s32 	%r210, %r38, %r62, %r37;
	mul.wide.s32 	%rd106, %r210, 4;
	add.s64 	%rd107, %rd5, %rd106;
	ld.global.f32 	%f60, [%rd107];
	ld.shared.u32 	%r211, [%r60+4];
	mad.lo.s32 	%r212, %r38, %r211, %r37;
	mul.wide.s32 	%rd108, %r212, 4;
	add.s64 	%rd109, %rd4, %rd108;
	ld.global.f32 	%f61, [%rd109];
	add.f32 	%f62, %f60, %f61;
	mul.f32 	%f63, %f1, %f62;
	atom.shared.add.f32 	%f64, [%r59+4], %f63;
	ld.shared.u32 	%r213, [%r57+4];
	mul.lo.s32 	%r214, %r38, %r213;
	cvt.s64.s32 	%rd110, %r214;
	add.s64 	%rd111, %rd15, %rd110;
	shl.b64 	%rd112, %rd111, 2;
	add.s64 	%rd113, %rd3, %rd112;
	ld.shared.f32 	%f65, [%r61+4];
	mul.f32 	%f66, %f1, %f65;
	atom.global.add.f32 	%f67, [%rd113], %f66;
	ld.shared.u32 	%r215, [%r60+4];
	mul.lo.s32 	%r216, %r38, %r215;
	cvt.s64.s32 	%rd114, %r216;
	add.s64 	%rd115, %rd15, %rd114;
	shl.b64 	%rd116, %rd115, 2;
	add.s64 	%rd117, %rd2, %rd116;
	ld.shared.f32 	%f68, [%r61+4];
	mul.f32 	%f69, %f1, %f68;
	atom.global.add.f32 	%f70, [%rd117], %f69;
$L__BB7_35:
	add.s32 	%r260, %r260, 2;
$L__BB7_36:
	and.b32  	%r217, %r71, 1;
	setp.eq.b32 	%p29, %r217, 1;
	not.pred 	%p30, %p29;
	@%p30 bra 	$L__BB7_39;
	shl.b32 	%r218, %r260, 2;
	mov.u32 	%r219, _ZZ17rpe_v_backward_v2ILj64EEviiiiiiiPKiS1_S1_S1_PKfS3_S3_S3_PfS4_S4_S4_E20shared_value_indices;
	add.s32 	%r65, %r219, %r218;
	ld.shared.u32 	%r66, [%r65];
	setp.eq.s32 	%p31, %r66, -1;
	@%p31 bra 	$L__BB7_39;
	mov.u32 	%r221, _ZZ17rpe_v_backward_v2ILj64EEviiiiiiiPKiS1_S1_S1_PKfS3_S3_S3_PfS4_S4_S4_E23shared_grad_attn_weight;
	add.s32 	%r222, %r221, %r218;
	mad.lo.s32 	%r223, %r38, %r66, %r37;
	mul.wide.s32 	%rd118, %r223, 4;
	add.s64 	%rd119, %rd5, %rd118;
	ld.global.f32 	%f71, [%rd119];
	mov.u32 	%r224, _ZZ17rpe_v_backward_v2ILj64EEviiiiiiiPKiS1_S1_S1_PKfS3_S3_S3_PfS4_S4_S4_E18shared_quan_relpos;
	add.s32 	%r225, %r224, %r218;
	ld.shared.u32 	%r226, [%r225];
	mad.lo.s32 	%r227, %r38, %r226, %r37;
	mul.wide.s32 	%rd120, %r227, 4;
	add.s64 	%rd121, %rd4, %rd120;
	ld.global.f32 	%f72, [%rd121];
	add.f32 	%f73, %f71, %f72;
	mul.f32 	%f74, %f1, %f73;
	atom.shared.add.f32 	%f75, [%r222], %f74;
	ld.shared.u32 	%r228, [%r65];
	mul.lo.s32 	%r229, %r38, %r228;
	cvt.s64.s32 	%rd122, %r229;
	add.s64 	%rd123, %rd15, %rd122;
	shl.b64 	%rd124, %rd123, 2;
	add.s64 	%rd125, %rd3, %rd124;
	mov.u32 	%r230, _ZZ17rpe_v_backward_v2ILj64EEviiiiiiiPKiS1_S1_S1_PKfS3_S3_S3_PfS4_S4_S4_E18shared_attn_weight;
	add.s32 	%r231, %r230, %r218;
	ld.shared.f32 	%f76, [%r231];
	mul.f32 	%f77, %f1, %f76;
	atom.global.add.f32 	%f78, [%rd125], %f77;
	ld.shared.u32 	%r232, [%r225];
	mul.lo.s32 	%r233, %r38, %r232;
	cvt.s64.s32 	%rd126, %r233;
	add.s64 	%rd127, %rd15, %rd126;
	shl.b64 	%rd128, %rd127, 2;
	add.s64 	%rd129, %rd2, %rd128;
	ld.shared.f32 	%f79, [%r231];
	mul.f32 	%f80, %f1, %f79;
	atom.global.add.f32 	%f81, [%rd129], %f80;
$L__BB7_39:
	setp.ge.s32 	%p32, %r261, %r71;
	bar.sync 	0;
	@%p32 bra 	$L__BB7_42;
	ld.param.u64 	%rd135, [_Z17rpe_v_backward_v2ILj64EEviiiiiiiPKiS1_S1_S1_PKfS3_S3_S3_PfS4_S4_S4__param_16];
	mul.lo.s32 	%r67, %r71, %r1;
	mov.u32 	%r68, %ntid.x;
	cvta.to.global.u64 	%rd16, %rd135;
	mov.u32 	%r235, _ZZ17rpe_v_backward_v2ILj64EEviiiiiiiPKiS1_S1_S1_PKfS3_S3_S3_PfS4_S4_S4_E23shared_grad_attn_weight;
$L__BB7_41:
	shl.b32 	%r234, %r261, 2;
	add.s32 	%r236, %r235, %r234;
	ld.shared.f32 	%f82, [%r236];
	add.s32 	%r237, %r261, %r67;
	mad.lo.s32 	%r238, %r237, %r72, %r2;
	mul.wide.s32 	%rd130, %r238, 4;
	add.s64 	%rd131, %rd16, %rd130;
	st.global.f32 	[%rd131], %f82;
	add.s32 	%r261, %r261, %r68;
	setp.lt.s32 	%p33, %r261, %r71;
	@%p33 bra 	$L__BB7_41;
$L__BB7_42:
	ret;

}
	// .globl	_Z17rpe_v_backward_v2ILj128EEviiiiiiiPKiS1_S1_S1_PKfS3_S3_S3_PfS4_S4_S4_
.visible .entry _Z17rpe_v_backward_v2ILj128EEviiiiiiiPKiS1_S1_S1_PKfS3_S3_S3_PfS4_S4_S4_(
	.param .u32 _Z17rpe_v_backward_v2ILj128EEviiiiiiiPKiS1_S1_S1_PKfS3_S3_S3_PfS4_S4_S4__param_0,
	.param .u32 _Z17rpe_v_backward_v2ILj128EEviiiiiiiPKiS1_S1_S1_PKfS3_S3_S3_PfS4_S4_S4__param_1,
	.param .u32 _Z17rpe_v_backward_v2ILj128EEviiiiiiiPKiS1_S1_S1_PKfS3_S3_S3_PfS4_S4_S4__param_2,
	.param .u32 _Z17rpe_v_backward_v2ILj128EEviiiiiiiPKiS1_S1_S1_PKfS3_S3_S3_PfS4_S4_S4__param_3,
	.param .u32 _Z17rpe_v_backward_v2ILj128EEviiiiiiiPKiS1_S1_S1_PKfS3_S3_S3_PfS4_S4_S4__param_4,
	.param .u32 _Z17rpe_v_backward_v2ILj128EEviiiiiiiPKiS1_S1_S1_PKfS3_S3_S3_PfS4_S4_S4__param_5,
	.param .u32 _Z17rpe_v_backward_v2ILj128EEviiiiiiiPKiS1_S1_S1_PKfS3_S3_S3_PfS4_S4_S4__param_6,
	.param .u64 .ptr .align 1 _Z17rpe_v_backward_v2ILj128EEviiiiiiiPKiS1_S1_S1_PKfS3_S3_S3_PfS4_S4_S4__param_7,
	.param .u64 .ptr .align 1 _Z17rpe_v_backward_v2ILj128EEviiiiiiiPKiS1_S1_S1_PKfS3_S3_S3_PfS4_S4_S4__param_8,
	.param .u64 .ptr .align 1 _Z17rpe_v_backward_v2ILj128EEviiiiiiiPKiS1_S1_S1_PKfS3_S3_S3_PfS4_S4_S4__param_9,
	.param .u64 .ptr .align 1 _Z17rpe_v_backward_v2ILj128EEviiiiiiiPKiS1_S1_S1_PKfS3_S3_S3_PfS4_S4_S4__param_10,
	.param .u64 .ptr .align 1 _Z17rpe_v_backward_v2ILj128EEviiiiiiiPKiS1_S1_S1_PKfS3_S3_S3_PfS4_S4_S4__param_11,
	.param .u64 .ptr .align 1 _Z17rpe_v_backward_v2ILj128EEviiiiiiiPKiS1_S1_S1_PKfS3_S3_S3_PfS4_S4_S4__param_12,
	.param .u64 .ptr .align 1 _Z17rpe_v_backward_v2ILj128EEviiiiiiiPKiS1_S1_S1_PKfS3_S3_S3_PfS4_S4_S4__param_13,
	.param .u64 .ptr .align 1 _Z17rpe_v_backward_v2ILj128EEviiiiiiiPKiS1_S1_S1_PKfS3_S3_S3_PfS4_S4_S4__param_14,
	.param .u64 .ptr .align 1 _Z17rpe_v_backward_v2ILj128EEviiiiiiiPKiS1_S1_S1_PKfS3_S3_S3_PfS4_S4_S4__param_15,
	.param .u64 .ptr .align 1 _Z17rpe_v_backward_v2ILj128EEviiiiiiiPKiS1_S1_S1_PKfS3_S3_S3_PfS4_S4_S4__param_16,
	.param .u64 .ptr .align 1 _Z17rpe_v_backward_v2ILj128EEviiiiiiiPKiS1_S1_S1_PKfS3_S3_S3_PfS4_S4_S4__param_17,
	.param .u64 .ptr .align 1 _Z17rpe_v_backward_v2ILj128EEviiiiiiiPKiS1_S1_S1_PKfS3_S3_S3_PfS4_S4_S4__param_18
)
{
	.reg .pred 	%p<34>;
	.reg .b32 	%r<262>;
	.reg .b32 	%f<83>;
	.reg .b64 	%rd<138>;
	// demoted variable
	.shared .align 4 .b8 _ZZ17rpe_v_backward_v2ILj128EEviiiiiiiPKiS1_S1_S1_PKfS3_S3_S3_PfS4_S4_S4_E18shared_attn_weight[512];
	// demoted variable
	.shared .align 4 .b8 _ZZ17rpe_v_backward_v2ILj128EEviiiiiiiPKiS1_S1_S1_PKfS3_S3_S3_PfS4_S4_S4_E23shared_grad_attn_weight[512];
	// demoted variable
	.shared .align 4 .b8 _ZZ17rpe_v_backward_v2ILj128EEviiiiiiiPKiS1_S1_S1_PKfS3_S3_S3_PfS4_S4_S4_E20shared_value_indices[512];
	// demoted variable
	.shared .align 4 .b8 _ZZ17rpe_v_backward_v2ILj128EEviiiiiiiPKiS1_S1_S1_PKfS3_S3_S3_PfS4_S4_S4_E18shared_quan_relpos[512];
	ld.param.u32 	%r75, [_Z17rpe_v_backward_v2ILj128EEviiiiiiiPKiS1_S1_S1_PKfS3_S3_S3_PfS4_S4_S4__param_1];
	ld.param.u32 	%r71, [_Z17rpe_v_backward_v2ILj128EEviiiiiiiPKiS1_S1_S1_PKfS3_S3_S3_PfS4_S4_S4__param_2];
	ld.param.u32 	%r72, [_Z17rpe_v_backward_v2ILj128EEviiiiiiiPKiS1_S1_S1_PKfS3_S3_S3_PfS4_S4_S4__param_4];
	ld.param.u32 	%r73, [_Z17rpe_v_backward_v2ILj128EEviiiiiiiPKiS1_S1_S1_PKfS3_S3_S3_PfS4_S4_S4__param_5];
	ld.param.u32 	%r74, [_Z17rpe_v_backward_v2ILj128EEviiiiiiiPKiS1_S1_S1_PKfS3_S3_S3_PfS4_S4_S4__param_6];
	ld.param.u64 	%rd23, [_Z17rpe_v_backward_v2ILj128EEviiiiiiiPKiS1_S1_S1_PKfS3_S3_S3_PfS4_S4_S4__param_8];
	ld.param.u64 	%rd17, [_Z17rpe_v_backward_v2ILj128EEviiiiiiiPKiS1_S1_S1_PKfS3_S3_S3_PfS4_S4_S4__param_9];
	ld.param.u64 	%rd24, [_Z17rpe_v_backward_v2ILj128EEviiiiiiiPKiS1_S1_S1_PKfS3_S3_S3_PfS4_S4_S4__param_12];
	ld.param.u64 	%rd20, [_Z17rpe_v_backward_v2ILj128EEviiiiiiiPKiS1_S1_S1_PKfS3_S3_S3_PfS4_S4_S4__param_13];
	ld.param.u64 	%rd25, [_Z17rpe_v_backward_v2ILj128EEviiiiiiiPKiS1_S1_S1_PKfS3_S3_S3_PfS4_S4_S4__param_14];
	ld.param.u64 	%rd26, [_Z17rpe_v_backward_v2ILj128EEviiiiiiiPKiS1_S1_S1_PKfS3_S3_S3_PfS4_S4_S4__param_17];
	ld.param.u64 	%rd27, [_Z17rpe_v_backward_v2ILj128EEviiiiiiiPKiS1_S1_S1_PKfS3_S3_S3_PfS4_S4_S4__param_18];
	cvta.to.global.u64 	%rd1, %rd23;
	cvta.to.global.u64 	%rd2, %rd27;
	cvta.to.global.u64 	%rd3, %rd26;
	cvta.to.global.u64 	%rd4, %rd25;
	cvta.to.global.u64 	%rd5, %rd24;
	mov.u32 	%r1, %ctaid.x;
	mov.u32 	%r2, %ctaid.y;
	mov.u32 	%r261, %tid.x;
	setp.ge.s32 	%p1, %r1, %r75;
	setp.ge.s32 	%p2, %r2, %r72;
	or.pred  	%p3, %p1, %p2;
	setp.ge.s32 	%p4, %r261, %r73;
	or.pred  	%p5, %p3, %p4;
	@%p5 bra 	$L__BB8_42;
	cvta.to.global.u64 	%rd28, %rd17;
	mul.wide.u32 	%rd29, %r1, 4;
	add.s64 	%rd30, %rd28, %rd29;
	ld.global.u32 	%r4, [%rd30];
	setp.lt.s32 	%p6, %r4, 1;
	mov.b32 	%r250, 0;
	@%p6 bra 	$L__BB8_14;
	setp.lt.u32 	%p7, %r4, 16;
	mov.b32 	%r240, 0;
	mov.u32 	%r250, %r240;
	@%p7 bra 	$L__BB8_5;
	and.b32  	%r240, %r4, 2147483632;
	neg.s32 	%r251, %r240;
	add.s64 	%rd137, %rd1, 32;
	mov.b32 	%r250, 0;
$L__BB8_4:
	.pragma "nounroll";
	ld.global.u32 	%r81, [%rd137+-32];
	add.s32 	%r82, %r81, %r250;
	ld.global.u32 	%r83, [%rd137+-28];
	add.s32 	%r84, %r83, %r82;
	ld.global.u32 	%r85, [%rd137+-24];
	add.s32 	%r86, %r85, %r84;
	ld.global.u32 	%r87, [%rd137+-20];
	add.s32 	%r88, %r87, %r86;
	ld.global.u32 	%r89, [%rd137+-16];
	add.s32 	%r90, %r89, %r88;
	ld.global.u32 	%r91, [%rd137+-12];
	add.s32 	%r92, %r91, %r90;
	ld.global.u32 	%r93, [%rd137+-8];
	add.s32 	%r94, %r93, %r92;
	ld.global.u32 	%r95, [%rd137+-4];
	add.s32 	%r96, %r95, %r94;
	ld.global.u32 	%r97, [%rd137];
	add.s32 	%r98, %r97, %r96;
	ld.global.u32 	%r99, [%rd137+4];
	add.s32 	%r100, %r99, %r98;
	ld.global.u32 	%r101, [%rd137+8];
	add.s32 	%r102, %r101, %r100;
	ld.global.u32 	%r103, [%rd137+12];
	add.s32 	%r104, %r103, %r102;
	ld.global.u32 	%r105, [%rd137+16];
	add.s32 	%r106, %r105, %r104;
	ld.global.u32 	%r107, [%rd137+20];
	add.s32 	%r108, %r107, %r106;
	ld.global.u32 	%r109, [%rd137+24];
	add.s32 	%r110, %r109, %r108;
	ld.global.u32 	%r111, [%rd137+28];
	add.s32 	%r250, %r111, %r110;
	add.s32 	%r251, %r251, 16;
	add.s64 	%rd137, %rd137, 64;
	setp.eq.s32 	%p8, %r251, 0;
	@%p8 bra 	$L__BB8_5;
	bra.uni 	$L__BB8_4;
$L__BB8_5:
	and.b32  	%r112, %r4, 15;
	setp.eq.s32 	%p9, %r112, 0;
	@%p9 bra 	$L__BB8_14;
	setp.lt.u32 	%p10, %r112, 8;
	@%p10 bra 	$L__BB8_8;
	mul.wide.u32 	%rd31, %r240, 4;
	add.s64 	%rd32, %rd1, %rd31;
	ld.global.u32 	%r115, [%rd32];
	add.s32 	%r116, %r115, %r250;
	ld.global.u32 	%r117, [%rd32+4];
	add.s32 	%r118, %r117, %r116;
	ld.global.u32 	%r119, [%rd32+8];
	add.s32 	%r120, %r119, %r118;
	ld.global.u32 	%r121, [%rd32+12];
	add.s32 	%r122, %r121, %r120;
	ld.global.u32 	%r123, [%rd32+16];
	add.s32 	%r124, %r123, %r122;
	ld.global.u32 	%r125, [%rd32+20];
	add.s32 	%r126, %r125, %r124;
	ld.global.u32 	%r127, [%rd32+24];
	add.s32 	%r128, %r127, %r126;
	ld.global.u32 	%r129, [%rd32+28];
	add.s32 	%r250, %r129, %r128;
	add.s32 	%r240, %r240, 8;
$L__BB8_8:
	and.b32  	%r130, %r4, 7;
	setp.eq.s32 	%p11, %r130, 0;
	@%p11 bra 	$L__BB8_14;
	and.b32  	%r14, %r4, 3;
	setp.lt.u32 	%p12, %r130, 4;
	@%p12 bra 	$L__BB8_11;
	mul.wide.u32 	%rd33, %r240, 4;
	add.s64 	%rd34, %rd1, %rd33;
	ld.global.u32 	%r133, [%rd34];
	add.s32 	%r134, %r133, %r250;
	ld.global.u32 	%r135, [%rd34+4];
	add.s32 	%r136, %r135, %r134;
	ld.global.u32 	%r137, [%rd34+8];
	add.s32 	%r138, %r137, %r136;
	ld.global.u32 	%r139, [%rd34+12];
	add.s32 	%r250, %r139, %r138;
	add.s32 	%r240, %r240, 4;
$L__BB8_11:
	setp.eq.s32 	%p13, %r14, 0;
	@%p13 bra 	$L__BB8_14;
	mul.wide.u32 	%rd35, %r240, 4;
	add.s64 	%rd136, %rd1, %rd35;
	neg.s32 	%r248, %r14;
$L__BB8_13:
	.pragma "nounroll";
	ld.global.u32 	%r140, [%rd136];
	add.s32 	%r250, %r140, %r250;
	add.s64 	%rd136, %rd136, 4;
	add.s32 	%r248, %r248, 1;
	setp.ne.s32 	%p14, %r248, 0;
	@%p14 bra 	$L__BB8_13;
$L__BB8_14:
	setp.ge.s32 	%p15, %r261, %r71;
	@%p15 bra 	$L__BB8_17;
	ld.param.u64 	%rd133, [_Z17rpe_v_backward_v2ILj128EEviiiiiiiPKiS1_S1_S1_PKfS3_S3_S3_PfS4_S4_S4__param_11];
	ld.param.u64 	%rd132, [_Z17rpe_v_backward_v2ILj128EEviiiiiiiPKiS1_S1_S1_PKfS3_S3_S3_PfS4_S4_S4__param_10];
	mul.lo.s32 	%r26, %r71, %r1;
	add.s32 	%r27, %r74, -1;
	mov.u32 	%r28, %ntid.x;
	cvta.to.global.u64 	%rd10, %rd133;
	cvta.to.global.u64 	%rd11, %rd20;
	cvta.to.global.u64 	%rd12, %rd132;
	mov.u32 	%r253, %r261;
$L__BB8_16:
	add.s32 	%r141, %r253, %r26;
	mad.lo.s32 	%r142, %r141, %r72, %r2;
	mul.wide.s32 	%rd36, %r142, 4;
	add.s64 	%rd37, %rd10, %rd36;
	ld.global.f32 	%f2, [%rd37];
	shl.b32 	%r143, %r253, 2;
	mov.u32 	%r144, _ZZ17rpe_v_backward_v2ILj128EEviiiiiiiPKiS1_S1_S1_PKfS3_S3_S3_PfS4_S4_S4_E18shared_attn_weight;
	add.s32 	%r145, %r144, %r143;
	st.shared.f32 	[%r145], %f2;
	mov.u32 	%r146, _ZZ17rpe_v_backward_v2ILj128EEviiiiiiiPKiS1_S1_S1_PKfS3_S3_S3_PfS4_S4_S4_E23shared_grad_attn_weight;
	add.s32 	%r147, %r146, %r143;
	mov.b32 	%r148, 0;
	st.shared.u32 	[%r147], %r148;
	mul.wide.s32 	%rd38, %r141, 4;
	add.s64 	%rd39, %rd11, %rd38;
	ld.global.f32 	%f3, [%rd39];
	cvt.rmi.f32.f32 	%f4, %f3;
	cvt.rzi.s32.f32 	%r149, %f4;
	max.s32 	%r150, %r149, 0;
	min.s32 	%r151, %r150, %r27;
	mov.u32 	%r152, _ZZ17rpe_v_backward_v2ILj128EEviiiiiiiPKiS1_S1_S1_PKfS3_S3_S3_PfS4_S4_S4_E18shared_quan_relpos;
	add.s32 	%r153, %r152, %r143;
	st.shared.u32 	[%r153], %r151;
	add.s64 	%rd40, %rd12, %rd38;
	ld.global.u32 	%r154, [%rd40];
	setp.eq.s32 	%p16, %r154, -1;
	add.s32 	%r155, %r154, %r250;
	selp.b32 	%r156, -1, %r155, %p16;
	mov.u32 	%r157, _ZZ17rpe_v_backward_v2ILj128EEviiiiiiiPKiS1_S1_S1_PKfS3_S3_S3_PfS4_S4_S4_E20shared_value_indices;
	add.s32 	%r158, %r157, %r143;
	st.shared.u32 	[%r158], %r156;
	add.s32 	%r253, %r253, %r28;
	setp.lt.s32 	%p17, %r253, %r71;
	@%p17 bra 	$L__BB8_16;
$L__BB8_17:
	ld.param.u64 	%rd134, [_Z17rpe_v_backward_v2ILj128EEviiiiiiiPKiS1_S1_S1_PKfS3_S3_S3_PfS4_S4_S4__param_15];
	bar.sync 	0;
	mul.lo.s32 	%r159, %r72, %r1;
	mul.lo.s32 	%r36, %r73, %r2;
	add.s32 	%r37, %r36, %r261;
	mad.lo.s32 	%r160, %r159, %r73, %r37;
	cvta.to.global.u64 	%rd41, %rd134;
	mul.wide.u32 	%rd42, %r160, 4;
	add.s64 	%rd43, %rd41, %rd42;
	ld.global.f32 	%f1, [%rd43];
	setp.lt.s32 	%p18, %r71, 1;
	@%p18 bra 	$L__BB8_39;
	mul.lo.s32 	%r38, %r73, %r72;
	cvt.u64.u32 	%rd44, %r36;
	cvt.u64.u32 	%rd45, %r261;
	add.s64 	%rd15, %rd44, %rd45;
	and.b32  	%r39, %r71, 3;
	setp.lt.u32 	%p19, %r71, 4;
	mov.b32 	%r260, 0;
	@%p19 bra 	$L__BB8_29;
	and.b32  	%r260, %r71, 2147483644;
	mov.u32 	%r166, _ZZ17rpe_v_backward_v2ILj128EEviiiiiiiPKiS1_S1_S1_PKfS3_S3_S3_PfS4_S4_S4_E20shared_value_indices;
	add.s32 	%r258, %r166, 8;
	mov.u32 	%r167, _ZZ17rpe_v_backward_v2ILj128EEviiiiiiiPKiS1_S1_S1_PKfS3_S3_S3_PfS4_S4_S4_E18shared_quan_relpos;
	add.s32 	%r257, %r167, 8;
	mov.u32 	%r168, _ZZ17rpe_v_backward_v2ILj128EEviiiiiiiPKiS1_S1_S1_PKfS3_S3_S3_PfS4_S4_S4_E18shared_attn_weight;
	add.s32 	%r256, %r168, 8;
	mov.u32 	%r169, _ZZ17rpe_v_backward_v2ILj128EEviiiiiiiPKiS1_S1_S1_PKfS3_S3_S3_PfS4_S4_S4_E23shared_grad_attn_weight;
	add.s32 	%r255, %r169, 8;
	neg.s32 	%r254, %r260;
$L__BB8_20:
	.pragma "nounroll";
	ld.shared.u32 	%r47, [%r258+-8];
	setp.eq.s32 	%p20, %r47, -1;
	@%p20 bra 	$L__BB8_22;
	mad.lo.s32 	%r170, %r38, %r47, %r37;
	mul.wide.s32 	%rd46, %r170, 4;
	add.s64 	%rd47, %rd5, %rd46;
	ld.global.f32 	%f5, [%rd47];
	ld.shared.u32 	%r171, [%r257+-8];
	mad.lo.s32 	%r172, %r38, %r171, %r37;
	mul.wide.s32 	%rd48, %r172, 4;
	add.s64 	%rd49, %rd4, %rd48;
	ld.global.f32 	%f6, [%rd49];
	add.f32 	%f7, %f5, %f6;
	mul.f32 	%f8, %f1, %f7;
	atom.shared.add.f32 	%f9, [%r255+-8], %f8;
	ld.shared.u32 	%r173, [%r258+-8];
	mul.lo.s32 	%r174, %r38, %r173;
	cvt.s64.s32 	%rd50, %r174;
	add.s64 	%rd51, %rd15, %rd50;
	shl.b64 	%rd52, %rd51, 2;
	add.s64 	%rd53, %rd3, %rd52;
	ld.shared.f32 	%f10, [%r256+-8];
	mul.f32 	%f11, %f1, %f10;
	atom.global.add.f32 	%f12, [%rd53], %f11;
	ld.shared.u32 	%r175, [%r257+-8];
	mul.lo.s32 	%r176, %r38, %r175;
	cvt.s64.s32 	%rd54, %r176;
	add.s64 	%rd55, %rd15, %rd54;
	shl.b64 	%rd56, %rd55, 2;
	add.s64 	%rd57, %rd2, %rd56;
	ld.shared.f32 	%f13, [%r256+-8];
	mul.f32 	%f14, %f1, %f13;
	atom.global.add.f32 	%f15, [%rd57], %f14;
$L__BB8_22:
	ld.shared.u32 	%r48, [%r258+-4];
	setp.eq.s32 	%p21, %r48, -1;
	@%p21 bra 	$L__BB8_24;
	mad.lo.s32 	%r177, %r38, %r48, %r37;
	mul.wide.s32 	%rd58, %r177, 4;
	add.s64 	%rd59, %rd5, %rd58;
	ld.global.f32 	%f16, [%rd59];
	ld.shared.u32 	%r178, [%r257+-4];
	mad.lo.s32 	%r179, %r38, %r178, %r37;
	mul.wide.s32 	%rd60, %r179, 4;
	add.s64 	%rd61, %rd4, %rd60;
	ld.global.f32 	%f17, [%rd61];
	add.f32 	%f18, %f16, %f17;
	mul.f32 	%f19, %f1, %f18;
	atom.shared.add.f32 	%f20, [%r255+-4], %f19;
	ld.shared.u32 	%r180, [%r258+-4];
	mul.lo.s32 	%r181, %r38, %r180;
	cvt.s64.s32 	%rd62, %r181;
	add.s64 	%rd63, %rd15, %rd62;
	shl.b64 	%rd64, %rd63, 2;
	add.s64 	%rd65, %rd3, %rd64;
	ld.shared.f32 	%f21, [%r256+-4];
	mul.f32 	%f22, %f1, %f21;
	atom.global.add.f32 	%f23, [%rd65], %f22;
	ld.shared.u32 	%r182, [%r257+-4];
	mul.lo.s32 	%r183, %r38, %r182;
	cvt.s64.s32 	%rd66, %r183;
	add.s64 	%rd67, %rd15, %rd66;
	shl.b64 	%rd68, %rd67, 2;
	add.s64 	%rd69, %rd2, %rd68;
	ld.shared.f32 	%f24, [%r256+-4];
	mul.f32 	%f25, %f1, %f24;
	atom.global.add.f32 	%f26, [%rd69], %f25;
$L__BB8_24:
	ld.shared.u32 	%r49, [%r258];
	setp.eq.s32 	%p22, %r49, -1;
	@%p22 bra 	$L__BB8_26;
	mad.lo.s32 	%r184, %r38, %r49, %r37;
	mul.wide.s32 	%rd70, %r184, 4;
	add.s64 	%rd71, %rd5, %rd70;
	ld.global.f32 	%f27, [%rd71];
	ld.shared.u32 	%r185, [%r257];
	mad.lo.s32 	%r186, %r38, %r185, %r37;
	mul.wide.s32 	%rd72, %r186, 4;
	add.s64 	%rd73, %rd4, %rd72;
	ld.global.f32 	%f28, [%rd73];
	add.f32 	%f29, %f27, %f28;
	mul.f32 	%f30, %f1, %f29;
	atom.shared.add.f32 	%f31, [%r255], %f30;
	ld.shared.u32 	%r187, [%r258];
	mul.lo.s32 	%r188, %r38, %r187;
	cvt.s64.s32 	%rd74, %r188;
	add.s64 	%rd75, %rd15, %rd74;
	shl.b64 	%rd76, %rd75, 2;
	add.s64 	%rd77, %rd3, %rd76;
	ld.shared.f32 	%f32, [%r256];
	mul.f32 	%f33, %f1, %f32;
	atom.global.add.f32 	%f34, [%rd77], %f33;
	ld.shared.u32 	%r189, [%r257];
	mul.lo.s32 	%r190, %r38, %r189;
	cvt.s64.s32 	%rd78, %r190;
	add.s64 	%rd79, %rd15, %rd78;
	shl.b64 	%rd80, %rd79, 2;
	add.s64 	%rd81, %rd2, %rd80;
	ld.shared.f32 	%f35, [%r256];
	mul.f32 	%f36, %f1, %f35;
	atom.global.add.f32 	%f37, [%rd81], %f36;
$L__BB8_26:
	ld.shared.u32 	%r50, [%r258+4];
	setp.eq.s32 	%p23, %r50, -1;
	@%p23 bra 	$L__BB8_28;
	mad.lo.s32 	%r191, %r38, %r50, %r37;
	mul.wide.s32 	%rd82, %r191, 4;
	add.s64 	%rd83, %rd5, %rd82;
	ld.global.f32 	%f38, [%rd83];
	ld.shared.u32 	%r192, [%r257+4];
	mad.lo.s32 	%r193, %r38, %r192, %r37;
	mul.wide.s32 	%rd84, %r193, 4;
	add.s64 	%rd85, %rd4, %rd84;
	ld.global.f32 	%f39, [%rd85];
	add.f32 	%f40, %f38, %f39;
	mul.f32 	%f41, %f1, %f40;
	atom.shared.add.f32 	%f42, [%r255+4], %f41;
	ld.shared.u32 	%r194, [%r258+4];
	mul.lo.s32 	%r195, %r38, %r194;
	cvt.s64.s32 	%rd86, %r195;
	add.s64 	%rd87, %rd15, %rd86;
	shl.b64 	%rd88, %rd87, 2;
	add.s64 	%rd89, %rd3, %rd88;
	ld.shared.f32 	%f43, [%r256+4];
	mul.f32 	%f44, %f1, %f43;
	atom.global.add.f32 	%f45, [%rd89], %f44;
	ld.shared.u32 	%r196, [%r257+4];
	mul.lo.s32 	%r197, %r38, %r196;
	cvt.s64.s32 	%rd90, %r197;
	add.s64 	%rd91, %rd15, %rd90;
	shl.b64 	%rd92, %rd91, 2;
	add.s64 	%rd93, %rd2, %rd92;
	ld.shared.f32 	%f46, [%r256+4];
	mul.f32 	%f47, %f1, %f46;
	atom.global.add.f32 	%f48, [%rd93], %f47;
$L__BB8_28:
	add.s32 	%r258, %r258, 16;
	add.s32 	%r257, %r257, 16;
	add.s32 	%r256, %r256, 16;
	add.s32 	%r255, %r255, 16;
	add.s32 	%r254, %r254, 4;
	setp.ne.s32 	%p24, %r254, 0;
	@%p24 bra 	$L__BB8_20;
$L__BB8_29:
	setp.eq.s32 	%p25, %r39, 0;
	@%p25 bra 	$L__BB8_39;
	setp.eq.s32 	%p26, %r39, 1;
	@%p26 bra 	$L__BB8_36;
	shl.b32 	%r198, %r260, 2;
	mov.u32 	%r199, _ZZ17rpe_v_backward_v2ILj128EEviiiiiiiPKiS1_S1_S1_PKfS3_S3_S3_PfS4_S4_S4_E20shared_value_indices;
	add.s32 	%r57, %r199, %r198;
	ld.shared.u32 	%r58, [%r57];
	setp.eq.s32 	%p27, %r58, -1;
	mov.u32 	%r200, _ZZ17rpe_v_backward_v2ILj128EEviiiiiiiPKiS1_S1_S1_PKfS3_S3_S3_PfS4_S4_S4_E23shared_grad_attn_weight;
	add.s32 	%r59, %r200, %r198;
	mov.u32 	%r201, _ZZ17rpe_v_backward_v2ILj128EEviiiiiiiPKiS1_S1_S1_PKfS3_S3_S3_PfS4_S4_S4_E18shared_quan_relpos;
	add.s32 	%r60, %r201, %r198;
	mov.u32 	%r202, _ZZ17rpe_v_backward_v2ILj128EEviiiiiiiPKiS1_S1_S1_PKfS3_S3_S3_PfS4_S4_S4_E18shared_attn_weight;
	add.s32 	%r61, %r202, %r198;
	@%p27 bra 	$L__BB8_33;
	mad.lo.s32 	%r203, %r38, %r58, %r37;
	mul.wide.s32 	%rd94, %r203, 4;
	add.s64 	%rd95, %rd5, %rd94;
	ld.global.f32 	%f49, [%rd95];
	ld.shared.u32 	%r204, [%r60];
	mad.lo.s32 	%r205, %r38, %r204, %r37;
	mul.wide.s32 	%rd96, %r205, 4;
	add.s64 	%rd97, %rd4, %rd96;
	ld.global.f32 	%f50, [%rd97];
	add.f32 	%f51, %f49, %f50;
	mul.f32 	%f52, %f1, %f51;
	atom.shared.add.f32 	%f53, [%r59], %f52;
	ld.shared.u32 	%r206, [%r57];
	mul.lo.s32 	%r207, %r38, %r206;
	cvt.s64.s32 	%rd98, %r207;
	add.s64 	%rd99, %rd15, %rd98;
	shl.b64 	%rd100, %rd99, 2;
	add.s64 	%rd101, %rd3, %rd100;
	ld.shared.f32 	%f54, [%r61];
	mul.f32 	%f55, %f1, %f54;
	atom.global.add.f32 	%f56, [%rd101], %f55;
	ld.shared.u32 	%r208, [%r60];
	mul.lo.s32 	%r209, %r38, %r208;
	cvt.s64.s32 	%rd102, %r209;
	add.s64 	%rd103, %rd15, %rd102;
	shl.b64 	%rd104, %rd103, 2;
	add.s64 	%rd105, %rd2, %rd104;
	ld.shared.f32 	%f57, [%r61];
	mul.f32 	%f58, %f1, %f57;
	atom.global.add.f32 	%f59, [%rd105], %f58;
$L__BB8_33:
	ld.shared.u32 	%r62, [%r57+4];
	setp.eq.s32 	%p28, %r62, -1;
	@%p28 bra 	$L__BB8_35;
	mad.lo.s32 	%r210, %r38, %r62, %r37;
	mul.wide.s32 	%rd106, %r210, 4;
	add.s64 	%rd107, %rd5, %rd106;
	ld.global.f32 	%f60, [%rd107];
	ld.shared.u32 	%r211, [%r60+4];
	mad.lo.s32 	%r212, %r38, %r211, %r37;
	mul.wide.s32 	%rd108, %r212, 4;
	add.s64 	%rd109, %rd4, %rd108;
	ld.global.f32 	%f61, [%rd109];
	add.f32 	%f62, %f60, %f61;
	mul.f32 	%f63, %f1, %f62;
	atom.shared.add.f32 	%f64, [%r59+4], %f63;
	ld.shared.u32 	%r213, [%r57+4];
	mul.lo.s32 	%r214, %r38, %r213;
	cvt.s64.s32 	%rd110, %r214;
	add.s64 	%rd111, %rd15, %rd110;
	shl.b64 	%rd112, %rd111, 2;
	add.s64 	%rd113, %rd3, %rd112;
	ld.shared.f32 	%f65, [%r61+4];
	mul.f32 	%f66, %f1, %f65;
	atom.global.add.f32 	%f67, [%rd113], %f66;
	ld.shared.u32 	%r215, [%r60+4];
	mul.lo.s32 	%r216, %r38, %r215;
	cvt.s64.s32 	%rd114, %r216;
	add.s64 	%rd115, %rd15, %rd114;
	shl.b64 	%rd116, %rd115, 2;
	add.s64 	%rd117, %rd2, %rd116;
	ld.shared.f32 	%f68, [%r61+4];
	mul.f32 	%f69, %f1, %f68;
	atom.global.add.f32 	%f70, [%rd117], %f69;
$L__BB8_35:
	add.s32 	%r260, %r260, 2;
$L__BB8_36:
	and.b32  	%r217, %r71, 1;
	setp.eq.b32 	%p29, %r217, 1;
	not.pred 	%p30, %p29;
	@%p30 bra 	$L__BB8_39;
	shl.b32 	%r218, %r260, 2;
	mov.u32 	%r219, _ZZ17rpe_v_backward_v2ILj128EEviiiiiiiPKiS1_S1_S1_PKfS3_S3_S3_PfS4_S4_S4_E20shared_value_indices;
	add.s32 	%r65, %r219, %r218;
	ld.shared.u32 	%r66, [%r65];
	setp.eq.s32 	%p31, %r66, -1;
	@%p31 bra 	$L__BB8_39;
	mov.u32 	%r221, _ZZ17rpe_v_backward_v2ILj128EEviiiiiiiPKiS1_S1_S1_PKfS3_S3_S3_PfS4_S4_S4_E23shared_grad_attn_weight;
	add.s32 	%r222, %r221, %r218;
	mad.lo.s32 	%r223, %r38, %r66, %r37;
	mul.wide.s32 	%rd118, %r223, 4;
	add.s64 	%rd119, %rd5, %rd118;
	ld.global.f32 	%f71, [%rd119];
	mov.u32 	%r224, _ZZ17rpe_v_backward_v2ILj128EEviiiiiiiPKiS1_S1_S1_PKfS3_S3_S3_PfS4_S4_S4_E18shared_quan_relpos;
	add.s32 	%r225, %r224, %r218;
	ld.shared.u32 	%r226, [%r225];
	mad.lo.s32 	%r227, %r38, %r226, %r37;
	mul.wide.s32 	%rd120, %r227, 4;
	add.s64 	%rd121, %rd4, %rd120;
	ld.global.f32 	%f72, [%rd121];
	add.f32 	%f73, %f71, %f72;
	mul.f32 	%f74, %f1, %f73;
	atom.shared.add.f32 	%f75, [%r222], %f74;
	ld.shared.u32 	%r228, [%r65];
	mul.lo.s32 	%r229, %r38, %r228;
	cvt.s64.s32 	%rd122, %r229;
	add.s64 	%rd123, %rd15, %rd122;
	shl.b64 	%rd124, %rd123, 2;
	add.s64 	%rd125, %rd3, %rd124;
	mov.u32 	%r230, _ZZ17rpe_v_backward_v2ILj128EEviiiiiiiPKiS1_S1_S1_PKfS3_S3_S3_PfS4_S4_S4_E18shared_attn_weight;
	add.s32 	%r231, %r230, %r218;
	ld.shared.f32 	%f76, [%r231];
	mul.f32 	%f77, %f1, %f76;
	atom.global.add.f32 	%f78, [%rd125], %f77;
	ld.shared.u32 	%r232, [%r225];
	mul.lo.s32 	%r233, %r38, %r232;
	cvt.s64.s32 	%rd126, %r233;
	add.s64 	%rd127, %rd15, %rd126;
	shl.b64 	%rd128, %rd127, 2;
	add.s64 	%rd129, %rd2, %rd128;
	ld.shared.f32 	%f79, [%r231];
	mul.f32 	%f80, %f1, %f79;
	atom.global.add.f32 	%f81, [%rd129], %f80;
$L__BB8_39:
	setp.ge.s32 	%p32, %r261, %r71;
	bar.sync 	0;
	@%p32 bra 	$L__BB8_42;
	ld.param.u64 	%rd135, [_Z17rpe_v_backward_v2ILj128EEviiiiiiiPKiS1_S1_S1_PKfS3_S3_S3_PfS4_S4_S4__param_16];
	mul.lo.s32 	%r67, %r71, %r1;
	mov.u32 	%r68, %ntid.x;
	cvta.to.global.u64 	%rd16, %rd135;
	mov.u32 	%r235, _ZZ17rpe_v_backward_v2ILj128EEviiiiiiiPKiS1_S1_S1_PKfS3_S3_S3_PfS4_S4_S4_E23shared_grad_attn_weight;
$L__BB8_41:
	shl.b32 	%r234, %r261, 2;
	add.s32 	%r236, %r235, %r234;
	ld.shared.f32 	%f82, [%r236];
	add.s32 	%r237, %r261, %r67;
	mad.lo.s32 	%r238, %r237, %r72, %r2;
	mul.wide.s32 	%rd130, %r238, 4;
	add.s64 	%rd131, %rd16, %rd130;
	st.global.f32 	[%rd131], %f82;
	add.s32 	%r261, %r261, %r68;
	setp.lt.s32 	%p33, %r261, %r71;
	@%p33 bra 	$L__BB8_41;
$L__BB8_42:
	ret;

}
	// .globl	_Z17rpe_v_backward_v2ILj200EEviiiiiiiPKiS1_S1_S1_PKfS3_S3_S3_PfS4_S4_S4_
.visible .entry _Z17rpe_v_backward_v2ILj200EEviiiiiiiPKiS1_S1_S1_PKfS3_S3_S3_PfS4_S4_S4_(
	.param .u32 _Z17rpe_v_backward_v2ILj200EEviiiiiiiPKiS1_S1_S1_PKfS3_S3_S3_PfS4_S4_S4__param_0,
	.param .u32 _Z17rpe_v_backward_v2ILj200EEviiiiiiiPKiS1_S1_S1_PKfS3_S3_S3_PfS4_S4_S4__param_1,
	.param .u32 _Z17rpe_v_backward_v2ILj200EEviiiiiiiPKiS1_S1_S1_PKfS3_S3_S3_PfS4_S4_S4__param_2,
	.param .u32 _Z17rpe_v_backward_v2ILj200EEviiiiiiiPKiS1_S1_S1_PKfS3_S3_S3_PfS4_S4_S4__param_3,
	.param .u32 _Z17rpe_v_backward_v2ILj200EEviiiiiiiPKiS1_S1_S1_PKfS3_S3_S3_PfS4_S4_S4__param_4,
	.param .u32 _Z17rpe_v_backward_v2ILj200EEviiiiiiiPKiS1_S1_S1_PKfS3_S3_S3_PfS4_S4_S4__param_5,
	.param .u32 _Z17rpe_v_backward_v2ILj200EEviiiiiiiPKiS1_S1_S1_PKfS3_S3_S3_PfS4_S4_S4__param_6,
	.param .u64 .ptr .align 1 _Z17rpe_v_backward_v2ILj200EEviiiiiiiPKiS1_S1_S1_PKfS3_S3_S3_PfS4_S4_S4__param_7,
	.param .u64 .ptr .align 1 _Z17rpe_v_backward_v2ILj200EEviiiiiiiPKiS1_S1_S1_PKfS3_S3_S3_PfS4_S4_S4__param_8,
	.param .u64 .ptr .align 1 _Z17rpe_v_backward_v2ILj200EEviiiiiiiPKiS1_S1_S1_PKfS3_S3_S3_PfS4_S4_S4__param_9,
	.param .u64 .ptr .align 1 _Z17rpe_v_backward_v2ILj200EEviiiiiiiPKiS1_S1_S1_PKfS3_S3_S3_PfS4_S4_S4__param_10,
	.param .u64 .ptr .align 1 _Z17rpe_v_backward_v2ILj200EEviiiiiiiPKiS1_S1_S1_PKfS3_S3_S3_PfS4_S4_S4__param_11,
	.param .u64 .ptr .align 1 _Z17rpe_v_backward_v2ILj200EEviiiiiiiPKiS1_S1_S1_PKfS3_S3_S3_PfS4_S4_S4__param_12,
	.param .u64 .ptr .align 1 _Z17rpe_v_backward_v2ILj200EEviiiiiiiPKiS1_S1_S1_PKfS3_S3_S3_PfS4_S4_S4__param_13,
	.param .u64 .ptr .align 1 _Z17rpe_v_backward_v2ILj200EEviiiiiiiPKiS1_S1_S1_PKfS3_S3_S3_PfS4_S4_S4__param_14,
	.param .u64 .ptr .align 1 _Z17rpe_v_backward_v2ILj200EEviiiiiiiPKiS1_S1_S1_PKfS3_S3_S3_PfS4_S4_S4__param_15,
	.param .u64 .ptr .align 1 _Z17rpe_v_backward_v2ILj200EEviiiiiiiPKiS1_S1_S1_PKfS3_S3_S3_PfS4_S4_S4__param_16,
	.param .u64 .ptr .align 1 _Z17rpe_v_backward_v2ILj200EEviiiiiiiPKiS1_S1_S1_PKfS3_S3_S3_PfS4_S4_S4__param_17,
	.param .u64 .ptr .align 1 _Z17rpe_v_backward_v2ILj200EEviiiiiiiPKiS1_S1_S1_PKfS3_S3_S3_PfS4_S4_S4__param_18
)
{
	.reg .pred 	%p<34>;
	.reg .b32 	%r<262>;
	.reg .b32 	%f<83>;
	.reg .b64 	%rd<138>;
	// demoted variable
	.shared .align 4 .b8 _ZZ17rpe_v_backward_v2ILj200EEviiiiiiiPKiS1_S1_S1_PKfS3_S3_S3_PfS4_S4_S4_E18shared_attn_weight[800];
	// demoted variable
	.shared .align 4 .b8 _ZZ17rpe_v_backward_v2ILj200EEviiiiiiiPKiS1_S1_S1_PKfS3_S3_S3_PfS4_S4_S4_E23shared_grad_attn_weight[800];
	// demoted variable
	.shared .align 4 .b8 _ZZ17rpe_v_backward_v2ILj200EEviiiiiiiPKiS1_S1_S1_PKfS3_S3_S3_PfS4_S4_S4_E20shared_value_indices[800];
	// demoted variable
	.shared .align 4 .b8 _ZZ17rpe_v_backward_v2ILj200EEviiiiiiiPKiS1_S1_S1_PKfS3_S3_S3_PfS4_S4_S4_E18shared_quan_relpos[800];
	ld.param.u32 	%r75, [_Z17rpe_v_backward_v2ILj200EEviiiiiiiPKiS1_S1_S1_PKfS3_S3_S3_PfS4_S4_S4__param_1];
	ld.param.u32 	%r71, [_Z17rpe_v_backward_v2ILj200EEviiiiiiiPKiS1_S1_S1_PKfS3_S3_S3_PfS4_S4_S4__param_2];
	ld.param.u32 	%r72, [_Z17rpe_v_backward_v2ILj200EEviiiiiiiPKiS1_S1_S1_PKfS3_S3_S3_PfS4_S4_S4__param_4];
	ld.param.u32 	%r73, [_Z17rpe_v_backward_v2ILj200EEviiiiiiiPKiS1_S1_S1_PKfS3_S3_S3_PfS4_S4_S4__param_5];
	ld.param.u32 	%r74, [_Z17rpe_v_backward_v2ILj200EEviiiiiiiPKiS1_S1_S1_PKfS3_S3_S3_PfS4_S4_S4__param_6];
	ld.param.u64 	%rd23, [_Z17rpe_v_backward_v2ILj200EEviiiiiiiPKiS1_S1_S1_PKfS3_S3_S3_PfS4_S4_S4__param_8];
	ld.param.u64 	%rd17, [_Z17rpe_v_backward_v2ILj200EEviiiiiiiPKiS1_S1_S1_PKfS3_S3_S3_PfS4_S4_S4__param_9];
	ld.param.u64 	%rd24, [_Z17rpe_v_backward_v2ILj200EEviiiiiiiPKiS1_S1_S1_PKfS3_S3_S3_PfS4_S4_S4__param_12];
	ld.param.u64 	%rd20, [_Z17rpe_v_backward_v2ILj200EEviiiiiiiPKiS1_S1_S1_PKfS3_S3_S3_PfS4_S4_S4__param_13];
	ld.param.u64 	%rd25, [_Z17rpe_v_backward_v2ILj200EEviiiiiiiPKiS1_S1_S1_PKfS3_S3_S3_PfS4_S4_S4__param_14];
	ld.param.u64 	%rd26, [_Z17rpe_v_backward_v2ILj200EEviiiiiiiPKiS1_S1_S1_PKfS3_S3_S3_PfS4_S4_S4__param_17];
	ld.param.u64 	%rd27, [_Z17rpe_v_backward_v2ILj200EEviiiiiiiPKiS1_S1_S1_PKfS3_S3_S3_PfS4_S4_S4__param_18];
	cvta.to.global.u64 	%rd1, %rd23;
	cvta.to.global.u64 	%rd2, %rd27;
	cvta.to.global.u64 	%rd3, %rd26;
	cvta.to.global.u64 	%rd4, %rd25;
	cvta.to.global.u64 	%rd5, %rd24;
	mov.u32 	%r1, %ctaid.x;
	mov.u32 	%r2, %ctaid.y;
	mov.u32 	%r261, %tid.x;
	setp.ge.s32 	%p1, %r1, %r75;
	setp.ge.s32 	%p2, %r2, %r72;
	or.pred  	%p3, %p1, %p2;
	setp.ge.s32 	%p4, %r261, %r73;
	or.pred  	%p5, %p3, %p4;
	@%p5 bra 	$L__BB9_42;
	cvta.to.global.u64 	%rd28, %rd17;
	mul.wide.u32 	%rd29, %r1, 4;
	add.s64 	%rd30, %rd28, %rd29;
	ld.global.u32 	%r4, [%rd30];
	setp.lt.s32 	%p6, %r4, 1;
	mov.b32 	%r250, 0;
	@%p6 bra 	$L__BB9_14;
	setp.lt.u32 	%p7, %r4, 16;
	mov.b32 	%r240, 0;
	mov.u32 	%r250, %r240;
	@%p7 bra 	$L__BB9_5;
	and.b32  	%r240, %r4, 2147483632;
	neg.s32 	%r251, %r240;
	add.s64 	%rd137, %rd1, 32;
	mov.b32 	%r250, 0;
$L__BB9_4:
	.pragma "nounroll";
	ld.global.u32 	%r81, [%rd137+-32];
	add.s32 	%r82, %r81, %r250;
	ld.global.u32 	%r83, [%rd137+-28];
	add.s32 	%r84, %r83, %r82;
	ld.global.u32 	%r85, [%rd137+-24];
	add.s32 	%r86, %r85, %r84;
	ld.global.u32 	%r87, [%rd137+-20];
	add.s32 	%r88, %r87, %r86;
	ld.global.u32 	%r89, [%rd137+-16];
	add.s32 	%r90, %r89, %r88;
	ld.global.u32 	%r91, [%rd137+-12];
	add.s32 	%r92, %r91, %r90;
	ld.global.u32 	%r93, [%rd137+-8];
	add.s32 	%r94, %r93, %r92;
	ld.global.u32 	%r95, [%rd137+-4];
	add.s32 	%r96, %r95, %r94;
	ld.global.u32 	%r97, [%rd137];
	add.s32 	%r98, %r97, %r96;
	ld.global.u32 	%r99, [%rd137+4];
	add.s32 	%r100, %r99, %r98;
	ld.global.u32 	%r101, [%rd137+8];
	add.s32 	%r102, %r101, %r100;
	ld.global.u32 	%r103, [%rd137+12];
	add.s32 	%r104, %r103, %r102;
	ld.global.u32 	%r105, [%rd137+16];
	add.s32 	%r106, %r105, %r104;
	ld.global.u32 	%r107, [%rd137+20];
	add.s32 	%r108, %r107, %r106;
	ld.global.u32 	%r109, [%rd137+24];
	add.s32 	%r110, %r109, %r108;
	ld.global.u32 	%r111, [%rd137+28];
	add.s32 	%r250, %r111, %r110;
	add.s32 	%r251, %r251, 16;
	add.s64 	%rd137, %rd137, 64;
	setp.eq.s32 	%p8, %r251, 0;
	@%p8 bra 	$L__BB9_5;
	bra.uni 	$L__BB9_4;
$L__BB9_5:
	and.b32  	%r112, %r4, 15;
	setp.eq.s32 	%p9, %r112, 0;
	@%p9 bra 	$L__BB9_14;
	setp.lt.u32 	%p10, %r112, 8;
	@%p10 bra 	$L__BB9_8;
	mul.wide.u32 	%rd31, %r240, 4;
	add.s64 	%rd32, %rd1, %rd31;
	ld.global.u32 	%r115, [%rd32];
	add.s32 	%r116, %r115, %r250;
	ld.global.u32 	%r117, [%rd32+4];
	add.s32 	%r118, %r117, %r116;
	ld.global.u32 	%r119, [%rd32+8];
	add.s32 	%r120, %r119, %r118;
	ld.global.u32 	%r121, [%rd32+12];
	add.s32 	%r122, %r121, %r120;
	ld.global.u32 	%r123, [%rd32+16];
	add.s32 	%r124, %r123, %r122;
	ld.global.u32 	%r125, [%rd32+20];
	add.s32 	%r126, %r125, %r124;
	ld.global.u32 	%r127, [%rd32+24];
	add.s32 	%r128, %r127, %r126;
	ld.global.u32 	%r129, [%rd32+28];
	add.s32 	%r250, %r129, %r128;
	add.s32 	%r240, %r240, 8;
$L__BB9_8:
	and.b32  	%r130, %r4, 7;
	setp.eq.s32 	%p11, %r130, 0;
	@%p11 bra 	$L__BB9_14;
	and.b32  	%r14, %r4, 3;
	setp.lt.u32 	%p12, %r130, 4;
	@%p12 bra 	$L__BB9_11;
	mul.wide.u32 	%rd33, %r240, 4;
	add.s64 	%rd34, %rd1, %rd33;
	ld.global.u32 	%r133, [%rd34];
	add.s32 	%r134, %r133, %r250;
	ld.global.u32 	%r135, [%rd34+4];
	add.s32 	%r136, %r135, %r134;
	ld.global.u32 	%r137, [%rd34+8];
	add.s32 	%r138, %r137, %r136;
	ld.global.u32 	%r139, [%rd34+12];
	add.s32 	%r250, %r139, %r138;
	add.s32 	%r240, %r240, 4;
$L__BB9_11:
	setp.eq.s32 	%p13, %r14, 0;
	@%p13 bra 	$L__BB9_14;
	mul.wide.u32 	%rd35, %r240, 4;
	add.s64 	%rd136, %rd1, %rd35;
	neg.s32 	%r248, %r14;
$L__BB9_13:
	.pragma "nounroll";
	ld.global.u32 	%r140, [%rd136];
	add.s32 	%r250, %r140, %r250;
	add.s64 	%rd136, %rd136, 4;
	add.s32 	%r248, %r248, 1;
	setp.ne.s32 	%p14, %r248, 0;
	@%p14 bra 	$L__BB9_13;
$L__BB9_14:
	setp.ge.s32 	%p15, %r261, %r71;
	@%p15 bra 	$L__BB9_17;
	ld.param.u64 	%rd133, [_Z17rpe_v_backward_v2ILj200EEviiiiiiiPKiS1_S1_S1_PKfS3_S3_S3_PfS4_S4_S4__param_11];
	ld.param.u64 	%rd132, [_Z17rpe_v_backward_v2ILj200EEviiiiiiiPKiS1_S1_S1_PKfS3_S3_S3_PfS4_S4_S4__param_10];
	mul.lo.s32 	%r26, %r71, %r1;
	add.s32 	%r27, %r74, -1;
	mov.u32 	%r28, %ntid.x;
	cvta.to.global.u64 	%rd10, %rd133;
	cvta.to.global.u64 	%rd11, %rd20;
	cvta.to.global.u64 	%rd12, %rd132;
	mov.u32 	%r253, %r261;
$L__BB9_16:
	add.s32 	%r141, %r253, %r26;
	mad.lo.s32 	%r142, %r141, %r72, %r2;
	mul.wide.s32 	%rd36, %r142, 4;
	add.s64 	%rd37, %rd10, %rd36;
	ld.global.f32 	%f2, [%rd37];
	shl.b32 	%r143, %r253, 2;
	mov.u32 	%r144, _ZZ17rpe_v_backward_v2ILj200EEviiiiiiiPKiS1_S1_S1_PKfS3_S3_S3_PfS4_S4_S4_E18shared_attn_weight;
	add.s32 	%r145, %r144, %r143;
	st.shared.f32 	[%r145], %f2;
	mov.u32 	%r146, _ZZ17rpe_v_backward_v2ILj200EEviiiiiiiPKiS1_S1_S1_PKfS3_S3_S3_PfS4_S4_S4_E23shared_grad_attn_weight;
	add.s32 	%r147, %r146, %r143;
	mov.b32 	%r148, 0;
	st.shared.u32 	[%r147], %r148;
	mul.wide.s32 	%rd38, %r141, 4;
	add.s64 	%rd39, %rd11, %rd38;
	ld.global.f32 	%f3, [%rd39];
	cvt.rmi.f32.f32 	%f4, %f3;
	cvt.rzi.s32.f32 	%r149, %f4;
	max.s32 	%r150, %r149, 0;
	min.s32 	%r151, %r150, %r27;
	mov.u32 	%r152, _ZZ17rpe_v_backward_v2ILj200EEviiiiiiiPKiS1_S1_S1_PKfS3_S3_S3_PfS4_S4_S4_E18shared_quan_relpos;
	add.s32 	%r153, %r152, %r143;
	st.shared.u32 	[%r153], %r151;
	add.s64 	%rd40, %rd12, %rd38;
	ld.global.u32 	%r154, [%rd40];
	setp.eq.s32 	%p16, %r154, -1;
	add.s32 	%r155, %r154, %r250;
	selp.b32 	%r156, -1, %r155, %p16;
	mov.u32 	%r157, _ZZ17rpe_v_backward_v2ILj200EEviiiiiiiPKiS1_S1_S1_PKfS3_S3_S3_PfS4_S4_S4_E20shared_value_indices;
	add.s32 	%r158, %r157, %r143;
	st.shared.u32 	[%r158], %r156;
	add.s32 	%r253, %r253, %r28;
	setp.lt.s32 	%p17, %r253, %r71;
	@%p17 bra 	$L__BB9_16;
$L__BB9_17:
	ld.param.u64 	%rd134, [_Z17rpe_v_backward_v2ILj200EEviiiiiiiPKiS1_S1_S1_PKfS3_S3_S3_PfS4_S4_S4__param_15];
	bar.sync 	0;
	mul.lo.s32 	%r159, %r72, %r1;
	mul.lo.s32 	%r36, %r73, %r2;
	add.s32 	%r37, %r36, %r261;
	mad.lo.s32 	%r160, %r159, %r73, %r37;
	cvta.to.global.u64 	%rd41, %rd134;
	mul.wide.u32 	%rd42, %r160, 4;
	add.s64 	%rd43, %rd41, %rd42;
	ld.global.f32 	%f1, [%rd43];
	setp.lt.s32 	%p18, %r71, 1;
	@%p18 bra 	$L__BB9_39;
	mul.lo.s32 	%r38, %r73, %r72;
	cvt.u64.u32 	%rd44, %r36;
	cvt.u64.u32 	%rd45, %r261;
	add.s64 	%rd15, %rd44, %rd45;
	and.b32  	%r39, %r71, 3;
	setp.lt.u32 	%p19, %r71, 4;
	mov.b32 	%r260, 0;
	@%p19 bra 	$L__BB9_29;
	and.b32  	%r260, %r71, 2147483644;
	mov.u32 	%r166, _ZZ17rpe_v_backward_v2ILj200EEviiiiiiiPKiS1_S1_S1_PKfS3_S3_S3_PfS4_S4_S4_E20shared_value_indices;
	add.s32 	%r258, %r166, 8;
	mov.u32 	%r167, _ZZ17rpe_v_backward_v2ILj200EEviiiiiiiPKiS1_S1_S1_PKfS3_S3_S3_PfS4_S4_S4_E18shared_quan_relpos;
	add.s32 	%r257, %r167, 8;
	mov.u32 	%r168, _ZZ17rpe_v_backward_v2ILj200EEviiiiiiiPKiS1_S1_S1_PKfS3_S3_S3_PfS4_S4_S4_E18shared_attn_weight;
	add.s32 	%r256, %r168, 8;
	mov.u32 	%r169, _ZZ17rpe_v_backward_v2ILj200EEviiiiiiiPKiS1_S1_S1_PKfS3_S3_S3_PfS4_S4_S4_E23shared_grad_attn_weight;
	add.s32 	%r255, %r169, 8;
	neg.s32 	%r254, %r260;
$L__BB9_20:
	.pragma "nounroll";
	ld.shared.u32 	%r47, [%r258+-8];
	setp.eq.s32 	%p20, %r47, -1;
	@%p20 bra 	$L__BB9_22;
	mad.lo.s32 	%r170, %r38, %r47, %r37;
	mul.wide.s32 	%rd46, %r170, 4;
	add.s64 	%rd47, %rd5, %rd46;
	ld.global.f32 	%f5, [%rd47];
	ld.shared.u32 	%r171, [%r257+-8];
	mad.lo.s32 	%r172, %r38, %r171, %r37;
	mul.wide.s32 	%rd48, %r172, 4;
	add.s64 	%rd49, %rd4, %rd48;
	ld.global.f32 	%f6, [%rd49];
	add.f32 	%f7, %f5, %f6;
	mul.f32 	%f8, %f1, %f7;
	atom.shared.add.f32 	%f9, [%r255+-8], %f8;
	ld.shared.u32 	%r173, [%r258+-8];
	mul.lo.s32 	%r174, %r38, %r173;
	cvt.s64.s32 	%rd50, %r174;
	add.s64 	%rd51, %rd15, %rd50;
	shl.b64 	%rd52, %rd51, 2;
	add.s64 	%rd53, %rd3, %rd52;
	ld.shared.f32 	%f10, [%r256+-8];
	mul.f32 	%f11, %f1, %f10;
	atom.global.add.f32 	%f12, [%rd53], %f11;
	ld.shared.u32 	%r175, [%r257+-8];
	mul.lo.s32 	%r176, %r38, %r175;
	cvt.s64.s32 	%rd54, %r176;
	add.s64 	%rd55, %rd15, %rd54;
	shl.b64 	%rd56, %rd55, 2;
	add.s64 	%rd57, %rd2, %rd56;
	ld.shared.f32 	%f13, [%r256+-8];
	mul.f32 	%f14, %f1, %f13;
	atom.global.add.f32 	%f15, [%rd57], %f14;
$L__BB9_22:
	ld.shared.u32 	%r48, [%r258+-4];
	setp.eq.s32 	%p21, %r48, -1;
	@%p21 bra 	$L__BB9_24;
	mad.lo.s32 	%r177, %r38, %r48, %r37;
	mul.wide.s32 	%rd58, %r177, 4;
	add.s64 	%rd59, %rd5, %rd58;
	ld.global.f32 	%f16, [%rd59];
	ld.shared.u32 	%r178, [%r257+-4];
	mad.lo.s32 	%r179, %r38, %r178, %r37;
	mul.wide.s32 	%rd60, %r179, 4;
	add.s64 	%rd61, %rd4, %rd60;
	ld.global.f32 	%f17, [%rd61];
	add.f32 	%f18, %f16, %f17;
	mul.f32 	%f19, %f1, %f18;
	atom.shared.add.f32 	%f20, [%r255+-4], %f19;
	ld.shared.u32 	%r180, [%r258+-4];
	mul.lo.s32 	%r181, %r38, %r180;
	cvt.s64.s32 	%rd62, %r181;
	add.s64 	%rd63, %rd15, %rd62;
	shl.b64 	%rd64, %rd63, 2;
	add.s64 	%rd65, %rd3, %rd64;
	ld.shared.f32 	%f21, [%r256+-4];
	mul.f32 	%f22, %f1, %f21;
	atom.global.add.f32 	%f23, [%rd65], %f22;
	ld.shared.u32 	%r182, [%r257+-4];
	mul.lo.s32 	%r183, %r38, %r182;
	cvt.s64.s32 	%rd66, %r183;
	add.s64 	%rd67, %rd15, %rd66;
	shl.b64 	%rd68, %rd67, 2;
	add.s64 	%rd69, %rd2, %rd68;
	ld.shared.f32 	%f24, [%r256+-4];
	mul.f32 	%f25, %f1, %f24;
	atom.global.add.f32 	%f26, [%rd69], %f25;
$L__BB9_24:
	ld.shared.u32 	%r49, [%r258];
	setp.eq.s32 	%p22, %r49, -1;
	@%p22 bra 	$L__BB9_26;
	mad.lo.s32 	%r184, %r38, %r49, %r37;
	mul.wide.s32 	%rd70, %r184, 4;
	add.s64 	%rd71, %rd5, %rd70;
	ld.global.f32 	%f27, [%rd71];
	ld.shared.u32 	%r185, [%r257];
	mad.lo.s32 	%r186, %r38, %r185, %r37;
	mul.wide.s32 	%rd72, %r186, 4;
	add.s64 	%rd73, %rd4, %rd72;
	ld.global.f32 	%f28, [%rd73];
	add.f32 	%f29, %f27, %f28;
	mul.f32 	%f30, %f1, %f29;
	atom.shared.add.f32 	%f31, [%r255], %f30;
	ld.shared.u32 	%r187, [%r258];
	mul.lo.s32 	%r188, %r38, %r187;
	cvt.s64.s32 	%rd74, %r188;
	add.s64 	%rd75, %rd15, %rd74;
	shl.b64 	%rd76, %rd75, 2;
	add.s64 	%rd77, %rd3, %rd76;
	ld.shared.f32 	%f32, [%r256];
	mul.f32 	%f33, %f1, %f32;
	atom.global.add.f32 	%f34, [%rd77], %f33;
	ld.shared.u32 	%r189, [%r257];
	mul.lo.s32 	%r190, %r38, %r189;
	cvt.s64.s32 	%rd78, %r190;
	add.s64 	%rd79, %rd15, %rd78;
	shl.b64 	%rd80, %rd79, 2;
	add.s64 	%rd81, %rd2, %rd80;
	ld.shared.f32 	%f35, [%r256];
	mul.f32 	%f36, %f1, %f35;
	atom.global.add.f32 	%f37, [%rd81], %f36;
$L__BB9_26:
	ld.shared.u32 	%r50, [%r258+4];
	setp.eq.s32 	%p23, %r50, -1;
	@%p23 bra 	$L__BB9_28;
	mad.lo.s32 	%r191, %r38, %r50, %r37;
	mul.wide.s32 	%rd82, %r191, 4;
	add.s64 	%rd83, %rd5, %rd82;
	ld.global.f32 	%f38, [%rd83];
	ld.shared.u32 	%r192, [%r257+4];
	mad.lo.s32 	%r193, %r38, %r192, %r37;
	mul.wide.s32 	%rd84, %r193, 4;
	add.s64 	%rd85, %rd4, %rd84;
	ld.global.f32 	%f39, [%rd85];
	add.f32 	%f40, %f38, %f39;
	mul.f32 	%f41, %f1, %f40;
	atom.shared.add.f32 	%f42, [%r255+4], %f41;
	ld.shared.u32 	%r194, [%r258+4];
	mul.lo.s32 	%r195, %r38, %r194;
	cvt.s64.s32 	%rd86, %r195;
	add.s64 	%rd87, %rd15, %rd86;
	shl.b64 	%rd88, %rd87, 2;
	add.s64 	%rd89, %rd3, %rd88;
	ld.shared.f32 	%f43, [%r256+4];
	mul.f32 	%f44, %f1, %f43;
	atom.global.add.f32 	%f45, [%rd89], %f44;
	ld.shared.u32 	%r196, [%r257+4];
	mul.lo.s32 	%r197, %r38, %r196;
	cvt.s64.s32 	%rd90, %r197;
	add.s64 	%rd91, %rd15, %rd90;
	shl.b64 	%rd92, %rd91, 2;
	add.s64 	%rd93, %rd2, %rd92;
	ld.shared.f32 	%f46, [%r256+4];
	mul.f32 	%f47, %f1, %f46;
	atom.global.add.f32 	%f48, [%rd93], %f47;
$L__BB9_28:
	add.s32 	%r258, %r258, 16;
	add.s32 	%r257, %r257, 16;
	add.s32 	%r256, %r256, 16;
	add.s32 	%r255, %r255, 16;
	add.s32 	%r254, %r254, 4;
	setp.ne.s32 	%p24, %r254, 0;
	@%p24 bra 	$L__BB9_20;
$L__BB9_29:
	setp.eq.s32 	%p25, %r39, 0;
	@%p25 bra 	$L__BB9_39;
	setp.eq.s32 	%p26, %r39, 1;
	@%p26 bra 	$L__BB9_36;
	shl.b32 	%r198, %r260, 2;
	mov.u32 	%r199, _ZZ17rpe_v_backward_v2ILj200EEviiiiiiiPKiS1_S1_S1_PKfS3_S3_S3_PfS4_S4_S4_E20shared_value_indices;
	add.s32 	%r57, %r199, %r198;
	ld.shared.u32 	%r58, [%r57];
	setp.eq.s32 	%p27, %r58, -1;
	mov.u32 	%r200, _ZZ17rpe_v_backward_v2ILj200EEviiiiiiiPKiS1_S1_S1_PKfS3_S3_S3_PfS4_S4_S4_E23shared_grad_attn_weight;
	add.s32 	%r59, %r200, %r198;
	mov.u32 	%r201, _ZZ17rpe_v_backward_v2ILj200EEviiiiiiiPKiS1_S1_S1_PKfS3_S3_S3_PfS4_S4_S4_E18shared_quan_relpos;
	add.s32 	%r60, %r201, %r198;
	mov.u32 	%r202, _ZZ17rpe_v_backward_v2ILj200EEviiiiiiiPKiS1_S1_S1_PKfS3_S3_S3_PfS4_S4_S4_E18shared_attn_weight;
	add.s32 	%r61, %r202, %r198;
	@%p27 bra 	$L__BB9_33;
	mad.lo.s32 	%r203, %r38, %r58, %r37;
	mul.wide.s32 	%rd94, %r203, 4;
	add.s64 	%rd95, %rd5, %rd94;
	ld.global.f32 	%f49, [%rd95];
	ld.shared.u32 	%r204, [%r60];
	mad.lo.s32 	%r205, %r38, %r204, %r37;
	mul.wide.s32 	%rd96, %r205, 4;
	add.s64 	%rd97, %rd4, %rd96;
	ld.global.f32 	%f50, [%rd97];
	add.f32 	%f51, %f49, %f50;
	mul.f32 	%f52, %f1, %f51;
	atom.shared.add.f32 	%f53, [%r59], %f52;
	ld.shared.u32 	%r206, [%r57];
	mul.lo.s32 	%r207, %r38, %r206;
	cvt.s64.s32 	%rd98, %r207;
	add.s64 	%rd99, %rd15, %rd98;
	shl.b64 	%rd100, %rd99, 2;
	add.s64 	%rd101, %rd3, %rd100;
	ld.shared.f32 	%f54, [%r61];
	mul.f32 	%f55, %f1, %f54;
	atom.global.add.f32 	%f56, [%rd101], %f55;
	ld.shared.u32 	%r208, [%r60];
	mul.lo.s32 	%r209, %r38, %r208;
	cvt.s64.s32 	%rd102, %r209;
	add.s64 	%rd103, %rd15, %rd102;
	shl.b64 	%rd104, %rd103, 2;
	add.s64 	%rd105, %rd2, %rd104;
	ld.shared.f32 	%f57, [%r61];
	mul.f32 	%f58, %f1, %f57;
	atom.global.add.f32 	%f59, [%rd105], %f58;
$L__BB9_33:
	ld.shared.u32 	%r62, [%r57+4];
	setp.eq.s32 	%p28, %r62, -1;
	@%p28 bra 	$L__BB9_35;
	mad.lo.s32 	%r210, %r38, %r62, %r37;
	mul.wide.s32 	%rd106, %r210, 4;
	add.s64 	%rd107, %rd5, %rd106;
	ld.global.f32 	%f60, [%rd107];
	ld.shared.u32 	%r211, [%r60+4];
	mad.lo.s32 	%r212, %r38, %r211, %r37;
	mul.wide.s32 	%rd108, %r212, 4;
	add.s64 	%rd109, %rd4, %rd108;
	ld.global.f32 	%f61, [%rd109];
	add.f32 	%f62, %f60, %f61;
	mul.f32 	%f63, %f1, %f62;
	atom.shared.add.f32 	%f64, [%r59+4], %f63;
	ld.shared.u32 	%r213, [%r57+4];
	mul.lo.s32 	%r214, %r38, %r213;
	cvt.s64.s32 	%rd110, %r214;
	add.s64 	%rd111, %rd15, %rd110;
	shl.b64 	%rd112, %rd111, 2;
	add.s64 	%rd113, %rd3, %rd112;
	ld.shared.f32 	%f65, [%r61+4];
	mul.f32 	%f66, %f1, %f65;
	atom.global.add.f32 	%f67, [%rd113], %f66;
	ld.shared.u32 	%r215, [%r60+4];
	mul.lo.s32 	%r216, %r38, %r215;
	cvt.s64.s32 	%rd114, %r216;
	add.s64 	%rd115, %rd15, %rd114;
	shl.b64 	%rd116, %rd115, 2;
	add.s64 	%rd117, %rd2, %rd116;
	ld.shared.f32 	%f68, [%r61+4];
	mul.f32 	%f69, %f1, %f68;
	atom.global.add.f32 	%f70, [%rd117], %f69;
$L__BB9_35:
	add.s32 	%r260, %r260, 2;
$L__BB9_36:
	and.b32  	%r217, %r71, 1;
	setp.eq.b32 	%p29, %r217, 1;
	not.pred 	%p30, %p29;
	@%p30 bra 	$L__BB9_39;
	shl.b32 	%r218, %r260, 2;
	mov.u32 	%r219, _ZZ17rpe_v_backward_v2ILj200EEviiiiiiiPKiS1_S1_S1_PKfS3_S3_S3_PfS4_S4_S4_E20shared_value_indices;
	add.s32 	%r65, %r219, %r218;
	ld.shared.u32 	%r66, [%r65];
	setp.eq.s32 	%p31, %r66, -1;
	@%p31 bra 	$L__BB9_39;
	mov.u32 	%r221, _ZZ17rpe_v_backward_v2ILj200EEviiiiiiiPKiS1_S1_S1_PKfS3_S3_S3_PfS4_S4_S4_E23shared_grad_attn_weight;
	add.s32 	%r222, %r221, %r218;
	mad.lo.s32 	%r223, %r38, %r66, %r37;
	mul.wide.s32 	%rd118, %r223, 4;
	add.s64 	%rd119, %rd5, %rd118;
	ld.global.f32 	%f71, [%rd119];
	mov.u32 	%r224, _ZZ17rpe_v_backward_v2ILj200EEviiiiiiiPKiS1_S1_S1_PKfS3_S3_S3_PfS4_S4_S4_E18shared_quan_relpos;
	add.s32 	%r225, %r224, %r218;
	ld.shared.u32 	%r226, [%r225];
	mad.lo.s32 	%r227, %r38, %r226, %r37;
	mul.wide.s32 	%rd120, %r227, 4;
	add.s64 	%rd121, %rd4, %rd120;
	ld.global.f32 	%f72, [%rd121];
	add.f32 	%f73, %f71, %f72;
	mul.f32 	%f74, %f1, %f73;
	atom.shared.add.f32 	%f75, [%r222], %f74;
	ld.shared.u32 	%r228, [%r65];
	mul.lo.s32 	%r229, %r38, %r228;
	cvt.s64.s32 	%rd122, %r229;
	add.s64 	%rd123, %rd15, %rd122;
	shl.b64 	%rd124, %rd123, 2;
	add.s64 	%rd125, %rd3, %rd124;
	mov.u32 	%r230, _ZZ17rpe_v_backward_v2ILj200EEviiiiiiiPKiS1_S1_S1_PKfS3_S3_S3_PfS4_S4_S4_E18shared_attn_weight;
	add.s32 	%r231, %r230, %r218;
	ld.shared.f32 	%f76, [%r231];
	mul.f32 	%f77, %f1, %f76;
	atom.global.add.f32 	%f78, [%rd125], %f77;
	ld.shared.u32 	%r232, [%r225];
	mul.lo.s32 	%r233, %r38, %r232;
	cvt.s64.s32 	%rd126, %r233;
	add.s64 	%rd127, %rd15, %rd126;
	shl.b64 	%rd128, %rd127, 2;
	add.s64 	%rd129, %rd2, %rd128;
	ld.shared.f32 	%f79, [%r231];
	mul.f32 	%f80, %f1, %f79;
	atom.global.add.f32 	%f81, [%rd129], %f80;
$L__BB9_39:
	setp.ge.s32 	%p32, %r261, %r71;
	bar.sync 	0;
	@%p32 bra 	$L__BB9_42;
	ld.param.u64 	%rd135, [_Z17rpe_v_backward_v2ILj200EEviiiiiiiPKiS1_S1_S1_PKfS3_S3_S3_PfS4_S4_S4__param_16];
	mul.lo.s32 	%r67, %r71, %r1;
	mov.u32 	%r68, %ntid.x;
	cvta.to.global.u64 	%rd16, %rd135;
	mov.u32 	%r235, _ZZ17rpe_v_backward_v2ILj200EEviiiiiiiPKiS1_S1_S1_PKfS3_S3_S3_PfS4_S4_S4_E23shared_grad_attn_weight;
$L__BB9_41:
	shl.b32 	%r234, %r261, 2;
	add.s32 	%r236, %r235, %r234;
	ld.shared.f32 	%f82, [%r236];
	add.s32 	%r237, %r261, %r67;
	mad.lo.s32 	%r238, %r237, %r72, %r2;
	mul.wide.s32 	%rd130, %r238, 4;
	add.s64 	%rd131, %rd16, %rd130;
	st.global.f32 	[%rd131], %f82;
	add.s32 	%r261, %r261, %r68;
	setp.lt.s32 	%p33, %r261, %r71;
	@%p33 bra 	$L__BB9_41;
$L__BB9_42:
	ret;

}


// ===== COMPILED SASS (sm_100) =====

	.target	sm_100

	.elftype	@"ET_EXEC"


//--------------------- .note.nv.tkinfo           --------------------------
	.section	.note.nv.tkinfo,"",@"SHT_NOTE"
	.sectionflags	@"SHF_NOTE_NV_TKINFO"
	.tkinfo
        /*0018*/ 	.word	0x00000002
        /*0030*/ 	.string	""
        /*0030*/ 	.string	"ptxas"
        /*0030*/ 	.string	"Cuda compilation tools, release 13.0, V13.0.88"
        /*0030*/ 	.string	"Build cuda_13.0.r13.0/compiler.36424714_0"
        /*0030*/ 	.string	"-arch sm_100 -m 64 "



//--------------------- .note.nv.cuinfo           --------------------------
	.section	.note.nv.cuinfo,"",@"SHT_NOTE"
	.sectionflags	@"SHF_NOTE_NV_CUINFO"
        /*0018*/ 	.short	0x0002
        /*001a*/ 	.short	0x0064
        /*001c*/ 	.short	0x0082
	.zero		2


//--------------------- .nv.info                  --------------------------
	.section	.nv.info,"",@"SHT_CUDA_INFO"
	.align	4


	//----- nvinfo : EIATTR_REGCOUNT
	.align		4
        /*0000*/ 	.byte	0x04, 0x2f
        /*0002*/ 	.short	(.L_1 - .L_0)
	.align		4
.L_0:
        /*0004*/ 	.word	index@(_Z16rpe_v_forward_v2ILj16EEviiiiiiiPKiS1_S1_S1_PKfS3_S3_S3_Pf)
        /*0008*/ 	.word	0x00000020


	//----- nvinfo : EIATTR_FRAME_SIZE
	.align		4
.L_1:
        /*000c*/ 	.byte	0x04, 0x11
        /*000e*/ 	.short	(.L_3 - .L_2)
	.align		4
.L_2:
        /*0010*/ 	.word	index@(_Z16rpe_v_forward_v2ILj16EEviiiiiiiPKiS1_S1_S1_PKfS3_S3_S3_Pf)
        /*0014*/ 	.word	0x00000000


	//----- nvinfo : EIATTR_REGCOUNT
	.align		4
.L_3:
        /*0018*/ 	.byte	0x04, 0x2f
        /*001a*/ 	.short	(.L_5 - .L_4)
	.align		4
.L_4:
        /*001c*/ 	.word	index@(_Z16rpe_v_forward_v2ILj32EEviiiiiiiPKiS1_S1_S1_PKfS3_S3_S3_Pf)
        /*0020*/ 	.word	0x00000020


	//----- nvinfo : EIATTR_FRAME_SIZE
	.align		4
.L_5:
        /*0024*/ 	.byte	0x04, 0x11
        /*0026*/ 	.short	(.L_7 - .L_6)
	.align		4
.L_6:
        /*0028*/ 	.word	index@(_Z16rpe_v_forward_v2ILj32EEviiiiiiiPKiS1_S1_S1_PKfS3_S3_S3_Pf)
        /*002c*/ 	.word	0x00000000


	//----- nvinfo : EIATTR_REGCOUNT
	.align		4
.L_7:
        /*0030*/ 	.byte	0x04, 0x2f
        /*0032*/ 	.short	(.L_9 - .L_8)
	.align		4
.L_8:
        /*0034*/ 	.word	index@(_Z16rpe_v_forward_v2ILj64EEviiiiiiiPKiS1_S1_S1_PKfS3_S3_S3_Pf)
        /*0038*/ 	.word	0x00000020


	//----- nvinfo : EIATTR_FRAME_SIZE
	.align		4
.L_9:
        /*003c*/ 	.byte	0x04, 0x11
        /*003e*/ 	.short	(.L_11 - .L_10)
	.align		4
.L_10:
        /*0040*/ 	.word	index@(_Z16rpe_v_forward_v2ILj64EEviiiiiiiPKiS1_S1_S1_PKfS3_S3_S3_Pf)
        /*0044*/ 	.word	0x00000000


	//----- nvinfo : EIATTR_REGCOUNT
	.align		4
.L_11:
        /*0048*/ 	.byte	0x04, 0x2f
        /*004a*/ 	.short	(.L_13 - .L_12)
	.align		4
.L_12:
        /*004c*/ 	.word	index@(_Z16rpe_v_forward_v2ILj128EEviiiiiiiPKiS1_S1_S1_PKfS3_S3_S3_Pf)
        /*0050*/ 	.word	0x00000020


	//----- nvinfo : EIATTR_FRAME_SIZE
	.align		4
.L_13:
        /*0054*/ 	.byte	0x04, 0x11
        /*0056*/ 	.short	(.L_15 - .L_14)
	.align		4
.L_14:
        /*0058*/ 	.word	index@(_Z16rpe_v_forward_v2ILj128EEviiiiiiiPKiS1_S1_S1_PKfS3_S3_S3_Pf)
        /*005c*/ 	.word	0x00000000


	//----- nvinfo : EIATTR_REGCOUNT
	.align		4
.L_15:
        /*0060*/ 	.byte	0x04, 0x2f
        /*0062*/ 	.short	(.L_17 - .L_16)
	.align		4
.L_16:
        /*0064*/ 	.word	index@(_Z16rpe_v_forward_v2ILj200EEviiiiiiiPKiS1_S1_S1_PKfS3_S3_S3_Pf)
        /*0068*/ 	.word	0x00000020


	//----- nvinfo : EIATTR_FRAME_SIZE
	.align		4
.L_17:
        /*006c*/ 	.byte	0x04, 0x11
        /*006e*/ 	.short	(.L_19 - .L_18)
	.align		4
.L_18:
        /*0070*/ 	.word	index@(_Z16rpe_v_forward_v2ILj200EEviiiiiiiPKiS1_S1_S1_PKfS3_S3_S3_Pf)
        /*0074*/ 	.word	0x00000000


	//----- nvinfo : EIATTR_REGCOUNT
	.align		4
.L_19:
        /*0078*/ 	.byte	0x04, 0x2f
        /*007a*/ 	.short	(.L_21 - .L_20)
	.align		4
.L_20:
        /*007c*/ 	.word	index@(_Z17rpe_v_backward_v2ILj16EEviiiiiiiPKiS1_S1_S1_PKfS3_S3_S3_PfS4_S4_S4_)
        /*0080*/ 	.word	0x0000001f


	//----- nvinfo : EIATTR_FRAME_SIZE
	.align		4
.L_21:
        /*0084*/ 	.byte	0x04, 0x11
        /*0086*/ 	.short	(.L_23 - .L_22)
	.align		4
.L_22:
        /*0088*/ 	.word	index@(_Z17rpe_v_backward_v2ILj16EEviiiiiiiPKiS1_S1_S1_PKfS3_S3_S3_PfS4_S4_S4_)
        /*008c*/ 	.word	0x00000000


	//----- nvinfo : EIATTR_REGCOUNT
	.align		4
.L_23:
        /*0090*/ 	.byte	0x04, 0x2f
        /*0092*/ 	.short	(.L_25 - .L_24)
	.align		4
.L_24:
        /*0094*/ 	.word	index@(_Z17rpe_v_backward_v2ILj32EEviiiiiiiPKiS1_S1_S1_PKfS3_S3_S3_PfS4_S4_S4_)
        /*0098*/ 	.word	0x0000001f


	//----- nvinfo : EIATTR_FRAME_SIZE
	.align		4
.L_25:
        /*009c*/ 	.byte	0x04, 0x11
        /*009e*/ 	.short	(.L_27 - .L_26)
	.align		4
.L_26:
        /*00a0*/ 	.word	index@(_Z17rpe_v_backward_v2ILj32EEviiiiiiiPKiS1_S1_S1_PKfS3_S3_S3_PfS4_S4_S4_)
        /*00a4*/ 	.word	0x00000000


	//----- nvinfo : EIATTR_REGCOUNT
	.align		4
.L_27:
        /*00a8*/ 	.byte	0x04, 0x2f
        /*00aa*/ 	.short	(.L_29 - .L_28)
	.align		4
.L_28:
        /*00ac*/ 	.word	index@(_Z17rpe_v_backward_v2ILj64EEviiiiiiiPKiS1_S1_S1_PKfS3_S3_S3_PfS4_S4_S4_)
        /*00b0*/ 	.word	0x0000001f


	//----- nvinfo : EIATTR_FRAME_SIZE
	.align		4
.L_29:
        /*00b4*/ 	.byte	0x04, 0x11
        /*00b6*/ 	.short	(.L_31 - .L_30)
	.align		4
.L_30:
        /*00b8*/ 	.word	index@(_Z17rpe_v_backward_v2ILj64EEviiiiiiiPKiS1_S1_S1_PKfS3_S3_S3_PfS4_S4_S4_)
        /*00bc*/ 	.word	0x00000000


	//----- nvinfo : EIATTR_REGCOUNT
	.align		4
.L_31:
        /*00c0*/ 	.byte	0x04, 0x2f
        /*00c2*/ 	.short	(.L_33 - .L_32)
	.align		4
.L_32:
        /*00c4*/ 	.word	index@(_Z17rpe_v_backward_v2ILj128EEviiiiiiiPKiS1_S1_S1_PKfS3_S3_S3_PfS4_S4_S4_)
        /*00c8*/ 	.word	0x0000001f


	//----- nvinfo : EIATTR_FRAME_SIZE
	.align		4
.L_33:
        /*00cc*/ 	.byte	0x04, 0x11
        /*00ce*/ 	.short	(.L_35 - .L_34)
	.align		4
.L_34:
        /*00d0*/ 	.word	index@(_Z17rpe_v_backward_v2ILj128EEviiiiiiiPKiS1_S1_S1_PKfS3_S3_S3_PfS4_S4_S4_)
        /*00d4*/ 	.word	0x00000000


	//----- nvinfo : EIATTR_REGCOUNT
	.align		4
.L_35:
        /*00d8*/ 	.byte	0x04, 0x2f
        /*00da*/ 	.short	(.L_37 - .L_36)
	.align		4
.L_36:
        /*00dc*/ 	.word	index@(_Z17rpe_v_backward_v2ILj200EEviiiiiiiPKiS1_S1_S1_PKfS3_S3_S3_PfS4_S4_S4_)
        /*00e0*/ 	.word	0x0000001f


	//----- nvinfo : EIATTR_FRAME_SIZE
	.align		4
.L_37:
        /*00e4*/ 	.byte	0x04, 0x11
        /*00e6*/ 	.short	(.L_39 - .L_38)
	.align		4
.L_38:
        /*00e8*/ 	.word	index@(_Z17rpe_v_backward_v2ILj200EEviiiiiiiPKiS1_S1_S1_PKfS3_S3_S3_PfS4_S4_S4_)
        /*00ec*/ 	.word	0x00000000


	//----- nvinfo : EIATTR_MIN_STACK_SIZE
	.align		4
.L_39:
        /*00f0*/ 	.byte	0x04, 0x12
        /*00f2*/ 	.short	(.L_41 - .L_40)
	.align		4
.L_40:
        /*00f4*/ 	.word	index@(_Z17rpe_v_backward_v2ILj200EEviiiiiiiPKiS1_S1_S1_PKfS3_S3_S3_PfS4_S4_S4_)
        /*00f8*/ 	.word	0x00000000


	//----- nvinfo : EIATTR_MIN_STACK_SIZE
	.align		4
.L_41:
        /*00fc*/ 	.byte	0x04, 0x12
        /*00fe*/ 	.short	(.L_43 - .L_42)
	.align		4
.L_42:
        /*0100*/ 	.word	index@(_Z17rpe_v_backward_v2ILj128EEviiiiiiiPKiS1_S1_S1_PKfS3_S3_S3_PfS4_S4_S4_)
        /*0104*/ 	.word	0x00000000


	//----- nvinfo : EIATTR_MIN_STACK_SIZE
	.align		4
.L_43:
        /*0108*/ 	.byte	0x04, 0x12
        /*010a*/ 	.short	(.L_45 - .L_44)
	.align		4
.L_44:
        /*010c*/ 	.word	index@(_Z17rpe_v_backward_v2ILj64EEviiiiiiiPKiS1_S1_S1_PKfS3_S3_S3_PfS4_S4_S4_)
        /*0110*/ 	.word	0x00000000


	//----- nvinfo : EIATTR_MIN_STACK_SIZE
	.align		4
.L_45:
        /*0114*/ 	.byte	0x04, 0x12
        /*0116*/ 	.short	(.L_47 - .L_46)
	.align		4
.L_46:
        /*0118*/ 	.word	index@(_Z17rpe_v_backward_v2ILj32EEviiiiiiiPKiS1_S1_S1_PKfS3_S3_S3_PfS4_S4_S4_)
        /*011c*/ 	.word	0x00000000


	//----- nvinfo : EIATTR_MIN_STACK_SIZE
	.align		4
.L_47:
        /*0120*/ 	.byte	0x04, 0x12
        /*0122*/ 	.short	(.L_49 - .L_48)
	.align		4
.L_48:
        /*0124*/ 	.word	index@(_Z17rpe_v_backward_v2ILj16EEviiiiiiiPKiS1_S1_S1_PKfS3_S3_S3_PfS4_S4_S4_)
        /*0128*/ 	.word	0x00000000


	//----- nvinfo : EIATTR_MIN_STACK_SIZE
	.align		4
.L_49:
        /*012c*/ 	.byte	0x04, 0x12
        /*012e*/ 	.short	(.L_51 - .L_50)
	.align		4
.L_50:
        /*0130*/ 	.word	index@(_Z16rpe_v_forward_v2ILj200EEviiiiiiiPKiS1_S1_S1_PKfS3_S3_S3_Pf)
        /*0134*/ 	.word	0x00000000


	//----- nvinfo : EIATTR_MIN_STACK_SIZE
	.align		4
.L_51:
        /*0138*/ 	.byte	0x04, 0x12
        /*013a*/ 	.short	(.L_53 - .L_52)
	.align		4
.L_52:
        /*013c*/ 	.word	index@(_Z16rpe_v_forward_v2ILj128EEviiiiiiiPKiS1_S1_S1_PKfS3_S3_S3_Pf)
        /*0140*/ 	.word	0x00000000


	//----- nvinfo : EIATTR_MIN_STACK_SIZE
	.align		4
.L_53:
        /*0144*/ 	.byte	0x04, 0x12
        /*0146*/ 	.short	(.L_55 - .L_54)
	.align		4
.L_54:
        /*0148*/ 	.word	index@(_Z16rpe_v_forward_v2ILj64EEviiiiiiiPKiS1_S1_S1_PKfS3_S3_S3_Pf)
        /*014c*/ 	.word	0x00000000


	//----- nvinfo : EIATTR_MIN_STACK_SIZE
	.align		4
.L_55:
        /*0150*/ 	.byte	0x04, 0x12
        /*0152*/ 	.short	(.L_57 - .L_56)
	.align		4
.L_56:
        /*0154*/ 	.word	index@(_Z16rpe_v_forward_v2ILj32EEviiiiiiiPKiS1_S1_S1_PKfS3_S3_S3_Pf)
        /*0158*/ 	.word	0x00000000


	//----- nvinfo : EIATTR_MIN_STACK_SIZE
	.align		4
.L_57:
        /*015c*/ 	.byte	0x04, 0x12
        /*015e*/ 	.short	(.L_59 - .L_58)
	.align		4
.L_58:
        /*0160*/ 	.word	index@(_Z16rpe_v_forward_v2ILj16EEviiiiiiiPKiS1_S1_S1_PKfS3_S3_S3_Pf)
        /*0164*/ 	.word	0x00000000
.L_59:


//--------------------- .nv.compat                --------------------------
	.section	.nv.compat,"",@"SHT_CUDA_COMPAT_INFO"
	.align	4
        /*0000*/ 	.byte	0x02, 0x09, 0x00, 0x00, 0x02, 0x02, 0x01, 0x00, 0x02, 0x05, 0x05, 0x00, 0x03, 0x07, 0x01, 0x01
        /*0010*/ 	.byte	0x02, 0x03, 0x00, 0x00, 0x02, 0x06, 0x01, 0x00, 0x04, 0x0b, 0x08, 0x00, 0x09, 0x00, 0x00, 0x00
        /*0020*/ 	.byte	0x00, 0x00, 0x00, 0x00


//--------------------- .nv.info._Z17rpe_v_backward_v2ILj200EEviiiiiiiPKiS1_S1_S1_PKfS3_S3_S3_PfS4_S4_S4_ --------------------------
	.section	.nv.info._Z17rpe_v_backward_v2ILj200EEviiiiiiiPKiS1_S1_S1_PKfS3_S3_S3_PfS4_S4_S4_,"",@"SHT_CUDA_INFO"
	.sectionflags	@""
	.align	4


	//----- nvinfo : EIATTR_CUDA_API_VERSION
	.align		4
        /*0000*/ 	.byte	0x04, 0x37
        /*0002*/ 	.short	(.L_61 - .L_60)
.L_60:
        /*0004*/ 	.word	0x00000082


	//----- nvinfo : EIATTR_KPARAM_INFO
	.align		4
.L_61:
        /*0008*/ 	.byte	0x04, 0x17
        /*000a*/ 	.short	(.L_63 - .L_62)
.L_62:
        /*000c*/ 	.word	0x00000000
        /*0010*/ 	.short	0x0012
        /*0012*/ 	.short	0x0078
        /*0014*/ 	.byte	0x00, 0xf5, 0x21, 0x00


	//----- nvinfo : EIATTR_KPARAM_INFO
	.align		4
.L_63:
        /*0018*/ 	.byte	0x04, 0x17
        /*001a*/ 	.short	(.L_65 - .L_64)
.L_64:
        /*001c*/ 	.word	0x00000000
        /*0020*/ 	.short	0x0011
        /*0022*/ 	.short	0x0070
        /*0024*/ 	.byte	0x00, 0xf5, 0x21, 0x00


	//----- nvinfo : EIATTR_KPARAM_INFO
	.align		4
.L_65:
        /*0028*/ 	.byte	0x04, 0x17
        /*002a*/ 	.short	(.L_67 - .L_66)
.L_66:
        /*002c*/ 	.word	0x00000000
        /*0030*/ 	.short	0x0010
        /*0032*/ 	.short	0x0068
        /*0034*/ 	.byte	0x00, 0xf5, 0x21, 0x00


	//----- nvinfo : EIATTR_KPARAM_INFO
	.align		4
.L_67:
        /*0038*/ 	.byte	0x04, 0x17
        /*003a*/ 	.short	(.L_69 - .L_68)
.L_68:
        /*003c*/ 	.word	0x00000000
        /*0040*/ 	.short	0x000f
        /*0042*/ 	.short	0x0060
        /*0044*/ 	.byte	0x00, 0xf5, 0x21, 0x00


	//----- nvinfo : EIATTR_KPARAM_INFO
	.align		4
.L_69:
        /*0048*/ 	.byte	0x04, 0x17
        /*004a*/ 	.short	(.L_71 - .L_70)
.L_70:
        /*004c*/ 	.word	0x00000000
        /*0050*/ 	.short	0x000e
        /*0052*/ 	.short	0x0058
        /*0054*/ 	.byte	0x00, 0xf5, 0x21, 0x00


	//----- nvinfo : EIATTR_KPARAM_INFO
	.align		4
.L_71:
        /*0058*/ 	.byte	0x04, 0x17
        /*005a*/ 	.short	(.L_73 - .L_72)
.L_72:
        /*005c*/ 	.word	0x00000000
        /*0060*/ 	.short	0x000d
        /*0062*/ 	.short	0x0050
        /*0064*/ 	.byte	0x00, 0xf5, 0x21, 0x00


	//----- nvinfo : EIATTR_KPARAM_INFO
	.align		4
.L_73:
        /*0068*/ 	.byte	0x04, 0x17
        /*006a*/ 	.short	(.L_75 - .L_74)
.L_74:
        /*006c*/ 	.word	0x00000000
        /*0070*/ 	.short	0x000c
        /*0072*/ 	.short	0x0048
        /*0074*/ 	.byte	0x00, 0xf5, 0x21, 0x00


	//----- nvinfo : EIATTR_KPARAM_INFO
	.align		4
.L_75:
        /*0078*/ 	.byte	0x04, 0x17
        /*007a*/ 	.short	(.L_77 - .L_76)
.L_76:
        /*007c*/ 	.word	0x00000000
        /*0080*/ 	.short	0x000b
        /*0082*/ 	.short	0x0040
        /*0084*/ 	.byte	0x00, 0xf5, 0x21, 0x00


	//----- nvinfo : EIATTR_KPARAM_INFO
	.align		4
.L_77:
        /*0088*/ 	.byte	0x04, 0x17
        /*008a*/ 	.short	(.L_79 - .L_78)
.L_78:
        /*008c*/ 	.word	0x00000000
        /*0090*/ 	.short	0x000a
        /*0092*/ 	.short	0x0038
        /*0094*/ 	.byte	0x00, 0xf5, 0x21, 0x00


	//----- nvinfo : EIATTR_KPARAM_INFO
	.align		4
.L_79:
        /*0098*/ 	.byte	0x04, 0x17
        /*009a*/ 	.short	(.L_81 - .L_80)
.L_80:
        /*009c*/ 	.word	0x00000000
        /*00a0*/ 	.short	0x0009
        /*00a2*/ 	.short	0x0030
        /*00a4*/ 	.byte	0x00, 0xf5, 0x21, 0x00


	//----- nvinfo : EIATTR_KPARAM_INFO
	.align		4
.L_81:
        /*00a8*/ 	.byte	0x04, 0x17
        /*00aa*/ 	.short	(.L_83 - .L_82)
.L_82:
        /*00ac*/ 	.word	0x00000000
        /*00b0*/ 	.short	0x0008
        /*00b2*/ 	.short	0x0028
        /*00b4*/ 	.byte	0x00, 0xf5, 0x21, 0x00


	//----- nvinfo : EIATTR_KPARAM_INFO
	.align		4
.L_83:
        /*00b8*/ 	.byte	0x04, 0x17
        /*00ba*/ 	.short	(.L_85 - .L_84)
.L_84:
        /*00bc*/ 	.word	0x00000000
        /*00c0*/ 	.short	0x0007
        /*00c2*/ 	.short	0x0020
        /*00c4*/ 	.byte	0x00, 0xf5, 0x21, 0x00


	//----- nvinfo : EIATTR_KPARAM_INFO
	.align		4
.L_85:
        /*00c8*/ 	.byte	0x04, 0x17
        /*00ca*/ 	.short	(.L_87 - .L_86)
.L_86:
        /*00cc*/ 	.word	0x00000000
        /*00d0*/ 	.short	0x0006
        /*00d2*/ 	.short	0x0018
        /*00d4*/ 	.byte	0x00, 0xf0, 0x11, 0x00


	//----- nvinfo : EIATTR_KPARAM_INFO
	.align		4
.L_87:
        /*00d8*/ 	.byte	0x04, 0x17
        /*00da*/ 	.short	(.L_89 - .L_88)
.L_88:
        /*00dc*/ 	.word	0x00000000
        /*00e0*/ 	.short	0x0005
        /*00e2*/ 	.short	0x0014
        /*00e4*/ 	.byte	0x00, 0xf0, 0x11, 0x00


	//----- nvinfo : EIATTR_KPARAM_INFO
	.align		4
.L_89:
        /*00e8*/ 	.byte	0x04, 0x17
        /*00ea*/ 	.short	(.L_91 - .L_90)
.L_90:
        /*00ec*/ 	.word	0x00000000
        /*00f0*/ 	.short	0x0004
        /*00f2*/ 	.short	0x0010
        /*00f4*/ 	.byte	0x00, 0xf0, 0x11, 0x00


	//----- nvinfo : EIATTR_KPARAM_INFO
	.align		4
.L_91:
        /*00f8*/ 	.byte	0x04, 0x17
        /*00fa*/ 	.short	(.L_93 - .L_92)
.L_92:
        /*00fc*/ 	.word	0x00000000
        /*0100*/ 	.short	0x0003
        /*0102*/ 	.short	0x000c
        /*0104*/ 	.byte	0x00, 0xf0, 0x11, 0x00


	//----- nvinfo : EIATTR_KPARAM_INFO
	.align		4
.L_93:
        /*0108*/ 	.byte	0x04, 0x17
        /*010a*/ 	.short	(.L_95 - .L_94)
.L_94:
        /*010c*/ 	.word	0x00000000
        /*0110*/ 	.short	0x0002
        /*0112*/ 	.short	0x0008
        /*0114*/ 	.byte	0x00, 0xf0, 0x11, 0x00


	//----- nvinfo : EIATTR_KPARAM_INFO
	.align		4
.L_95:
        /*0118*/ 	.byte	0x04, 0x17
        /*011a*/ 	.short	(.L_97 - .L_96)
.L_96:
        /*011c*/ 	.word	0x00000000
        /*0120*/ 	.short	0x0001
        /*0122*/ 	.short	0x0004
        /*0124*/ 	.byte	0x00, 0xf0, 0x11, 0x00


	//----- nvinfo : EIATTR_KPARAM_INFO
	.align		4
.L_97:
        /*0128*/ 	.byte	0x04, 0x17
        /*012a*/ 	.short	(.L_99 - .L_98)
.L_98:
        /*012c*/ 	.word	0x00000000
        /*0130*/ 	.short	0x0000
        /*0132*/ 	.short	0x0000
        /*0134*/ 	.byte	0x00, 0xf0, 0x11, 0x00


	//----- nvinfo : EIATTR_SPARSE_MMA_MASK
	.align		4
.L_99:
        /*0138*/ 	.byte	0x03, 0x50
        /*013a*/ 	.short	0x0000


	//----- nvinfo : EIATTR_MAXREG_COUNT
	.align		4
        /*013c*/ 	.byte	0x03, 0x1b
        /*013e*/ 	.short	0x00ff


	//----- nvinfo : EIATTR_NUM_BARRIERS
	.align		4
        /*0140*/ 	.byte	0x02, 0x4c
        /*0142*/ 	.byte	0x01
	.zero		1


	//----- nvinfo : EIATTR_MERCURY_ISA_VERSION
	.align		4
        /*0144*/ 	.byte	0x03, 0x5f
        /*0146*/ 	.short	0x0101


	//----- nvinfo : EIATTR_VRC_CTA_INIT_COUNT
	.align		4
        /*0148*/ 	.byte	0x02, 0x4a
	.zero		1
	.zero		1


	//----- nvinfo : EIATTR_EXIT_INSTR_OFFSETS
	.align		4
        /*014c*/ 	.byte	0x04, 0x1c
        /*014e*/ 	.short	(.L_101 - .L_100)


	//   ....[0]....
.L_100:
        /*0150*/ 	.word	0x00000090


	//   ....[1]....
        /*0154*/ 	.word	0x00001f00


	//   ....[2]....
        /*0158*/ 	.word	0x00002010


	//----- nvinfo : EIATTR_CRS_STACK_SIZE
	.align		4
.L_101:
        /*015c*/ 	.byte	0x04, 0x1e
        /*015e*/ 	.short	(.L_103 - .L_102)
.L_102:
        /*0160*/ 	.word	0x00000000


	//----- nvinfo : EIATTR_CBANK_PARAM_SIZE
	.align		4
.L_103:
        /*0164*/ 	.byte	0x03, 0x19
        /*0166*/ 	.short	0x0080


	//----- nvinfo : EIATTR_PARAM_CBANK
	.align		4
        /*0168*/ 	.byte	0x04, 0x0a
        /*016a*/ 	.short	(.L_105 - .L_104)
	.align		4
.L_104:
        /*016c*/ 	.word	index@(.nv.constant0._Z17rpe_v_backward_v2ILj200EEviiiiiiiPKiS1_S1_S1_PKfS3_S3_S3_PfS4_S4_S4_)
        /*0170*/ 	.short	0x0380
        /*0172*/ 	.short	0x0080


	//----- nvinfo : EIATTR_SW_WAR
	.align		4
.L_105:
        /*0174*/ 	.byte	0x04, 0x36
        /*0176*/ 	.short	(.L_107 - .L_106)
.L_106:
        /*0178*/ 	.word	0x00000008
.L_107:


//--------------------- .nv.info._Z17rpe_v_backward_v2ILj128EEviiiiiiiPKiS1_S1_S1_PKfS3_S3_S3_PfS4_S4_S4_ --------------------------
	.section	.nv.info._Z17rpe_v_backward_v2ILj128EEviiiiiiiPKiS1_S1_S1_PKfS3_S3_S3_PfS4_S4_S4_,"",@"SHT_CUDA_INFO"
	.sectionflags	@""
	.align	4


	//----- nvinfo : EIATTR_CUDA_API_VERSION
	.align		4
        /*0000*/ 	.byte	0x04, 0x37
        /*0002*/ 	.short	(.L_109 - .L_108)
.L_108:
        /*0004*/ 	.word	0x00000082


	//----- nvinfo : EIATTR_KPARAM_INFO
	.align		4
.L_109:
        /*0008*/ 	.byte	0x04, 0x17
        /*000a*/ 	.short	(.L_111 - .L_110)
.L_110:
        /*000c*/ 	.word	0x00000000
        /*0010*/ 	.short	0x0012
        /*0012*/ 	.short	0x0078
        /*0014*/ 	.byte	0x00, 0xf5, 0x21, 0x00


	//----- nvinfo : EIATTR_KPARAM_INFO
	.align		4
.L_111:
        /*0018*/ 	.byte	0x04, 0x17
        /*001a*/ 	.short	(.L_113 - .L_112)
.L_112:
        /*001c*/ 	.word	0x00000000
        /*0020*/ 	.short	0x0011
        /*0022*/ 	.short	0x0070
        /*0024*/ 	.byte	0x00, 0xf5, 0x21, 0x00


	//----- nvinfo : EIATTR_KPARAM_INFO
	.align		4
.L_113:
        /*0028*/ 	.byte	0x04, 0x17
        /*002a*/ 	.short	(.L_115 - .L_114)
.L_114:
        /*002c*/ 	.word	0x00000000
        /*0030*/ 	.short	0x0010
        /*0032*/ 	.short	0x0068
        /*0034*/ 	.byte	0x00, 0xf5, 0x21, 0x00


	//----- nvinfo : EIATTR_KPARAM_INFO
	.align		4
.L_115:
        /*0038*/ 	.byte	0x04, 0x17
        /*003a*/ 	.short	(.L_117 - .L_116)
.L_116:
        /*003c*/ 	.word	0x00000000
        /*0040*/ 	.short	0x000f
        /*0042*/ 	.short	0x0060
        /*0044*/ 	.byte	0x00, 0xf5, 0x21, 0x00


	//----- nvinfo : EIATTR_KPARAM_INFO
	.align		4
.L_117:
        /*0048*/ 	.byte	0x04, 0x17
        /*004a*/ 	.short	(.L_119 - .L_118)
.L_118:
        /*004c*/ 	.word	0x00000000
        /*0050*/ 	.short	0x000e
        /*0052*/ 	.short	0x0058
        /*0054*/ 	.byte	0x00, 0xf5, 0x21, 0x00


	//----- nvinfo : EIATTR_KPARAM_INFO
	.align		4
.L_119:
        /*0058*/ 	.byte	0x04, 0x17
        /*005a*/ 	.short	(.L_121 - .L_120)
.L_120:
        /*005c*/ 	.word	0x00000000
        /*0060*/ 	.short	0x000d
        /*0062*/ 	.short	0x0050
        /*0064*/ 	.byte	0x00, 0xf5, 0x21, 0x00


	//----- nvinfo : EIATTR_KPARAM_INFO
	.align		4
.L_121:
        /*0068*/ 	.byte	0x04, 0x17
        /*006a*/ 	.short	(.L_123 - .L_122)
.L_122:
        /*006c*/ 	.word	0x00000000
        /*0070*/ 	.short	0x000c
        /*0072*/ 	.short	0x0048
        /*0074*/ 	.byte	0x00, 0xf5, 0x21, 0x00


	//----- nvinfo : EIATTR_KPARAM_INFO
	.align		4
.L_123:
        /*0078*/ 	.byte	0x04, 0x17
        /*007a*/ 	.short	(.L_125 - .L_124)
.L_124:
        /*007c*/ 	.word	0x00000000
        /*0080*/ 	.short	0x000b
        /*0082*/ 	.short	0x0040
        /*0084*/ 	.byte	0x00, 0xf5, 0x21, 0x00


	//----- nvinfo : EIATTR_KPARAM_INFO
	.align		4
.L_125:
        /*0088*/ 	.byte	0x04, 0x17
        /*008a*/ 	.short	(.L_127 - .L_126)
.L_126:
        /*008c*/ 	.word	0x00000000
        /*0090*/ 	.short	0x000a
        /*0092*/ 	.short	0x0038
        /*0094*/ 	.byte	0x00, 0xf5, 0x21, 0x00


	//----- nvinfo : EIATTR_KPARAM_INFO
	.align		4
.L_127:
        /*0098*/ 	.byte	0x04, 0x17
        /*009a*/ 	.short	(.L_129 - .L_128)
.L_128:
        /*009c*/ 	.word	0x00000000
        /*00a0*/ 	.short	0x0009
        /*00a2*/ 	.short	0x0030
        /*00a4*/ 	.byte	0x00, 0xf5, 0x21, 0x00


	//----- nvinfo : EIATTR_KPARAM_INFO
	.align		4
.L_129:
        /*00a8*/ 	.byte	0x04, 0x17
        /*00aa*/ 	.short	(.L_131 - .L_130)
.L_130:
        /*00ac*/ 	.word	0x00000000
        /*00b0*/ 	.short	0x0008
        /*00b2*/ 	.short	0x0028
        /*00b4*/ 	.byte	0x00, 0xf5, 0x21, 0x00


	//----- nvinfo : EIATTR_KPARAM_INFO
	.align		4
.L_131:
        /*00b8*/ 	.byte	0x04, 0x17
        /*00ba*/ 	.short	(.L_133 - .L_132)
.L_132:
        /*00bc*/ 	.word	0x00000000
        /*00c0*/ 	.short	0x0007
        /*00c2*/ 	.short	0x0020
        /*00c4*/ 	.byte	0x00, 0xf5, 0x21, 0x00


	//----- nvinfo : EIATTR_KPARAM_INFO
	.align		4
.L_133:
        /*00c8*/ 	.byte	0x04, 0x17
        /*00ca*/ 	.short	(.L_135 - .L_134)
.L_134:
        /*00cc*/ 	.word	0x00000000
        /*00d0*/ 	.short	0x0006
        /*00d2*/ 	.short	0x0018
        /*00d4*/ 	.byte	0x00, 0xf0, 0x11, 0x00


	//----- nvinfo : EIATTR_KPARAM_INFO
	.align		4
.L_135:
        /*00d8*/ 	.byte	0x04, 0x17
        /*00da*/ 	.short	(.L_137 - .L_136)
.L_136:
        /*00dc*/ 	.word	0x00000000
        /*00e0*/ 	.short	0x0005
        /*00e2*/ 	.short	0x0014
        /*00e4*/ 	.byte	0x00, 0xf0, 0x11, 0x00


	//----- nvinfo : EIATTR_KPARAM_INFO
	.align		4
.L_137:
        /*00e8*/ 	.byte	0x04, 0x17
        /*00ea*/ 	.short	(.L_139 - .L_138)
.L_138:
        /*00ec*/ 	.word	0x00000000
        /*00f0*/ 	.short	0x0004
        /*00f2*/ 	.short	0x0010
        /*00f4*/ 	.byte	0x00, 0xf0, 0x11, 0x00


	//----- nvinfo : EIATTR_KPARAM_INFO
	.align		4
.L_139:
        /*00f8*/ 	.byte	0x04, 0x17
        /*00fa*/ 	.short	(.L_141 - .L_140)
.L_140:
        /*00fc*/ 	.word	0x00000000
        /*0100*/ 	.short	0x0003
        /*0102*/ 	.short	0x000c
        /*0104*/ 	.byte	0x00, 0xf0, 0x11, 0x00


	//----- nvinfo : EIATTR_KPARAM_INFO
	.align		4
.L_141:
        /*0108*/ 	.byte	0x04, 0x17
        /*010a*/ 	.short	(.L_143 - .L_142)
.L_142:
        /*010c*/ 	.word	0x00000000
        /*0110*/ 	.short	0x0002
        /*0112*/ 	.short	0x0008
        /*0114*/ 	.byte	0x00, 0xf0, 0x11, 0x00


	//----- nvinfo : EIATTR_KPARAM_INFO
	.align		4
.L_143:
        /*0118*/ 	.byte	0x04, 0x17
        /*011a*/ 	.short	(.L_145 - .L_144)
.L_144:
        /*011c*/ 	.word	0x00000000
        /*0120*/ 	.short	0x0001
        /*0122*/ 	.short	0x0004
        /*0124*/ 	.byte	0x00, 0xf0, 0x11, 0x00


	//----- nvinfo : EIATTR_KPARAM_INFO
	.align		4
.L_145:
        /*0128*/ 	.byte	0x04, 0x17
        /*012a*/ 	.short	(.L_147 - .L_146)
.L_146:
        /*012c*/ 	.word	0x00000000
        /*0130*/ 	.short	0x0000
        /*0132*/ 	.short	0x0000
        /*0134*/ 	.byte	0x00, 0xf0, 0x11, 0x00


	//----- nvinfo : EIATTR_SPARSE_MMA_MASK
	.align		4
.L_147:
        /*0138*/ 	.byte	0x03, 0x50
        /*013a*/ 	.short	0x0000


	//----- nvinfo : EIATTR_MAXREG_COUNT
	.align		4
        /*013c*/ 	.byte	0x03, 0x1b
        /*013e*/ 	.short	0x00ff


	//----- nvinfo : EIATTR_NUM_BARRIERS
	.align		4
        /*0140*/ 	.byte	0x02, 0x4c
        /*0142*/ 	.byte	0x01
	.zero		1


	//----- nvinfo : EIATTR_MERCURY_ISA_VERSION
	.align		4
        /*0144*/ 	.byte	0x03, 0x5f
        /*0146*/ 	.short	0x0101


	//----- nvinfo : EIATTR_VRC_CTA_INIT_COUNT
	.align		4
        /*0148*/ 	.byte	0x02, 0x4a
	.zero		1
	.zero		1


	//----- nvinfo : EIATTR_EXIT_INSTR_OFFSETS
	.align		4
        /*014c*/ 	.byte	0x04, 0x1c
        /*014e*/ 	.short	(.L_149 - .L_148)


	//   ....[0]....
.L_148:
        /*0150*/ 	.word	0x00000090


	//   ....[1]....
        /*0154*/ 	.word	0x00001f00


	//   ....[2]....
        /*0158*/ 	.word	0x00002010


	//----- nvinfo : EIATTR_CRS_STACK_SIZE
	.align		4
.L_149:
        /*015c*/ 	.byte	0x04, 0x1e
        /*015e*/ 	.short	(.L_151 - .L_150)
.L_150:
        /*0160*/ 	.word	0x00000000


	//----- nvinfo : EIATTR_CBANK_PARAM_SIZE
	.align		4
.L_151:
        /*0164*/ 	.byte	0x03, 0x19
        /*0166*/ 	.short	0x0080


	//----- nvinfo : EIATTR_PARAM_CBANK
	.align		4
        /*0168*/ 	.byte	0x04, 0x0a
        /*016a*/ 	.short	(.L_153 - .L_152)
	.align		4
.L_152:
        /*016c*/ 	.word	index@(.nv.constant0._Z17rpe_v_backward_v2ILj128EEviiiiiiiPKiS1_S1_S1_PKfS3_S3_S3_PfS4_S4_S4_)
        /*0170*/ 	.short	0x0380
        /*0172*/ 	.short	0x0080


	//----- nvinfo : EIATTR_SW_WAR
	.align		4
.L_153:
        /*0174*/ 	.byte	0x04, 0x36
        /*0176*/ 	.short	(.L_155 - .L_154)
.L_154:
        /*0178*/ 	.word	0x00000008
.L_155:


//--------------------- .nv.info._Z17rpe_v_backward_v2ILj64EEviiiiiiiPKiS1_S1_S1_PKfS3_S3_S3_PfS4_S4_S4_ --------------------------
	.section	.nv.info._Z17rpe_v_backward_v2ILj64EEviiiiiiiPKiS1_S1_S1_PKfS3_S3_S3_PfS4_S4_S4_,"",@"SHT_CUDA_INFO"
	.sectionflags	@""
	.align	4


	//----- nvinfo : EIATTR_CUDA_API_VERSION
	.align		4
        /*0000*/ 	.byte	0x04, 0x37
        /*0002*/ 	.short	(.L_157 - .L_156)
.L_156:
        /*0004*/ 	.word	0x00000082


	//----- nvinfo : EIATTR_KPARAM_INFO
	.align		4
.L_157:
        /*0008*/ 	.byte	0x04, 0x17
        /*000a*/ 	.short	(.L_159 - .L_158)
.L_158:
        /*000c*/ 	.word	0x00000000
        /*0010*/ 	.short	0x0012
        /*0012*/ 	.short	0x0078
        /*0014*/ 	.byte	0x00, 0xf5, 0x21, 0x00


	//----- nvinfo : EIATTR_KPARAM_INFO
	.align		4
.L_159:
        /*0018*/ 	.byte	0x04, 0x17
        /*001a*/ 	.short	(.L_161 - .L_160)
.L_160:
        /*001c*/ 	.word	0x00000000
        /*0020*/ 	.short	0x0011
        /*0022*/ 	.short	0x0070
        /*0024*/ 	.byte	0x00, 0xf5, 0x21, 0x00


	//----- nvinfo : EIATTR_KPARAM_INFO
	.align		4
.L_161:
        /*0028*/ 	.byte	0x04, 0x17
        /*002a*/ 	.short	(.L_163 - .L_162)
.L_162:
        /*002c*/ 	.word	0x00000000
        /*0030*/ 	.short	0x0010
        /*0032*/ 	.short	0x0068
        /*0034*/ 	.byte	0x00, 0xf5, 0x21, 0x00


	//----- nvinfo : EIATTR_KPARAM_INFO
	.align		4
.L_163:
        /*0038*/ 	.byte	0x04, 0x17
        /*003a*/ 	.short	(.L_165 - .L_164)
.L_164:
        /*003c*/ 	.word	0x00000000
        /*0040*/ 	.short	0x000f
        /*0042*/ 	.short	0x0060
        /*0044*/ 	.byte	0x00, 0xf5, 0x21, 0x00


	//----- nvinfo : EIATTR_KPARAM_INFO
	.align		4
.L_165:
        /*0048*/ 	.byte	0x04, 0x17
        /*004a*/ 	.short	(.L_167 - .L_166)
.L_166:
        /*004c*/ 	.word	0x00000000
        /*0050*/ 	.short	0x000e
        /*0052*/ 	.short	0x0058
        /*0054*/ 	.byte	0x00, 0xf5, 0x21, 0x00


	//----- nvinfo : EIATTR_KPARAM_INFO
	.align		4
.L_167:
        /*0058*/ 	.byte	0x04, 0x17
        /*005a*/ 	.short	(.L_169 - .L_168)
.L_168:
        /*005c*/ 	.word	0x00000000
        /*0060*/ 	.short	0x000d
        /*0062*/ 	.short	0x0050
        /*0064*/ 	.byte	0x00, 0xf5, 0x21, 0x00


	//----- nvinfo : EIATTR_KPARAM_INFO
	.align		4
.L_169:
        /*0068*/ 	.byte	0x04, 0x17
        /*006a*/ 	.short	(.L_171 - .L_170)
.L_170:
        /*006c*/ 	.word	0x00000000
        /*0070*/ 	.short	0x000c
        /*0072*/ 	.short	0x0048
        /*0074*/ 	.byte	0x00, 0xf5, 0x21, 0x00


	//----- nvinfo : EIATTR_KPARAM_INFO
	.align		4
.L_171:
        /*0078*/ 	.byte	0x04, 0x17
        /*007a*/ 	.short	(.L_173 - .L_172)
.L_172:
        /*007c*/ 	.word	0x00000000
        /*0080*/ 	.short	0x000b
        /*0082*/ 	.short	0x0040
        /*0084*/ 	.byte	0x00, 0xf5, 0x21, 0x00


	//----- nvinfo : EIATTR_KPARAM_INFO
	.align		4
.L_173:
        /*0088*/ 	.byte	0x04, 0x17
        /*008a*/ 	.short	(.L_175 - .L_174)
.L_174:
        /*008c*/ 	.word	0x00000000
        /*0090*/ 	.short	0x000a
        /*0092*/ 	.short	0x0038
        /*0094*/ 	.byte	0x00, 0xf5, 0x21, 0x00


	//----- nvinfo : EIATTR_KPARAM_INFO
	.align		4
.L_175:
        /*0098*/ 	.byte	0x04, 0x17
        /*009a*/ 	.short	(.L_177 - .L_176)
.L_176:
        /*009c*/ 	.word	0x00000000
        /*00a0*/ 	.short	0x0009
        /*00a2*/ 	.short	0x0030
        /*00a4*/ 	.byte	0x00, 0xf5, 0x21, 0x00


	//----- nvinfo : EIATTR_KPARAM_INFO
	.align		4
.L_177:
        /*00a8*/ 	.byte	0x04, 0x17
        /*00aa*/ 	.short	(.L_179 - .L_178)
.L_178:
        /*00ac*/ 	.word	0x00000000
        /*00b0*/ 	.short	0x0008
        /*00b2*/ 	.short	0x0028
        /*00b4*/ 	.byte	0x00, 0xf5, 0x21, 0x00


	//----- nvinfo : EIATTR_KPARAM_INFO
	.align		4
.L_179:
        /*00b8*/ 	.byte	0x04, 0x17
        /*00ba*/ 	.short	(.L_181 - .L_180)
.L_180:
        /*00bc*/ 	.word	0x00000000
        /*00c0*/ 	.short	0x0007
        /*00c2*/ 	.short	0x0020
        /*00c4*/ 	.byte	0x00, 0xf5, 0x21, 0x00


	//----- nvinfo : EIATTR_KPARAM_INFO
	.align		4
.L_181:
        /*00c8*/ 	.byte	0x04, 0x17
        /*00ca*/ 	.short	(.L_183 - .L_182)
.L_182:
        /*00cc*/ 	.word	0x00000000
        /*00d0*/ 	.short	0x0006
        /*00d2*/ 	.short	0x0018
        /*00d4*/ 	.byte	0x00, 0xf0, 0x11, 0x00


	//----- nvinfo : EIATTR_KPARAM_INFO
	.align		4
.L_183:
        /*00d8*/ 	.byte	0x04, 0x17
        /*00da*/ 	.short	(.L_185 - .L_184)
.L_184:
        /*00dc*/ 	.word	0x00000000
        /*00e0*/ 	.short	0x0005
        /*00e2*/ 	.short	0x0014
        /*00e4*/ 	.byte	0x00, 0xf0, 0x11, 0x00


	//----- nvinfo : EIATTR_KPARAM_INFO
	.align		4
.L_185:
        /*00e8*/ 	.byte	0x04, 0x17
        /*00ea*/ 	.short	(.L_187 - .L_186)
.L_186:
        /*00ec*/ 	.word	0x00000000
        /*00f0*/ 	.short	0x0004
        /*00f2*/ 	.short	0x0010
        /*00f4*/ 	.byte	0x00, 0xf0, 0x11, 0x00


	//----- nvinfo : EIATTR_KPARAM_INFO
	.align		4
.L_187:
        /*00f8*/ 	.byte	0x04, 0x17
        /*00fa*/ 	.short	(.L_189 - .L_188)
.L_188:
        /*00fc*/ 	.word	0x00000000
        /*0100*/ 	.short	0x0003
        /*0102*/ 	.short	0x000c
        /*0104*/ 	.byte	0x00, 0xf0, 0x11, 0x00


	//----- nvinfo : EIATTR_KPARAM_INFO
	.align		4
.L_189:
        /*0108*/ 	.byte	0x04, 0x17
        /*010a*/ 	.short	(.L_191 - .L_190)
.L_190:
        /*010c*/ 	.word	0x00000000
        /*0110*/ 	.short	0x0002
        /*0112*/ 	.short	0x0008
        /*0114*/ 	.byte	0x00, 0xf0, 0x11, 0x00


	//----- nvinfo : EIATTR_KPARAM_INFO
	.align		4
.L_191:
        /*0118*/ 	.byte	0x04, 0x17
        /*011a*/ 	.short	(.L_193 - .L_192)
.L_192:
        /*011c*/ 	.word	0x00000000
        /*0120*/ 	.short	0x0001
        /*0122*/ 	.short	0x0004
        /*0124*/ 	.byte	0x00, 0xf0, 0x11, 0x00


	//----- nvinfo : EIATTR_KPARAM_INFO
	.align		4
.L_193:
        /*0128*/ 	.byte	0x04, 0x17
        /*012a*/ 	.short	(.L_195 - .L_194)
.L_194:
        /*012c*/ 	.word	0x00000000
        /*0130*/ 	.short	0x0000
        /*0132*/ 	.short	0x0000
        /*0134*/ 	.byte	0x00, 0xf0, 0x11, 0x00


	//----- nvinfo : EIATTR_SPARSE_MMA_MASK
	.align		4
.L_195:
        /*0138*/ 	.byte	0x03, 0x50
        /*013a*/ 	.short	0x0000


	//----- nvinfo : EIATTR_MAXREG_COUNT
	.align		4
        /*013c*/ 	.byte	0x03, 0x1b
        /*013e*/ 	.short	0x00ff


	//----- nvinfo : EIATTR_NUM_BARRIERS
	.align		4
        /*0140*/ 	.byte	0x02, 0x4c
        /*0142*/ 	.byte	0x01
	.zero		1


	//----- nvinfo : EIATTR_MERCURY_ISA_VERSION
	.align		4
        /*0144*/ 	.byte	0x03, 0x5f
        /*0146*/ 	.short	0x0101


	//----- nvinfo : EIATTR_VRC_CTA_INIT_COUNT
	.align		4
        /*0148*/ 	.byte	0x02, 0x4a
	.zero		1
	.zero		1


	//----- nvinfo : EIATTR_EXIT_INSTR_OFFSETS
	.align		4
        /*014c*/ 	.byte	0x04, 0x1c
        /*014e*/ 	.short	(.L_197 - .L_196)


	//   ....[0]....
.L_196:
        /*0150*/ 	.word	0x00000090


	//   ....[1]....
        /*0154*/ 	.word	0x00001f00


	//   ....[2]....
        /*0158*/ 	.word	0x00002010


	//----- nvinfo : EIATTR_CRS_STACK_SIZE
	.align		4
.L_197:
        /*015c*/ 	.byte	0x04, 0x1e
        /*015e*/ 	.short	(.L_199 - .L_198)
.L_198:
        /*0160*/ 	.word	0x00000000


	//----- nvinfo : EIATTR_CBANK_PARAM_SIZE
	.align		4
.L_199:
        /*0164*/ 	.byte	0x03, 0x19
        /*0166*/ 	.short	0x0080


	//----- nvinfo : EIATTR_PARAM_CBANK
	.align		4
        /*0168*/ 	.byte	0x04, 0x0a
        /*016a*/ 	.short	(.L_201 - .L_200)
	.align		4
.L_200:
        /*016c*/ 	.word	index@(.nv.constant0._Z17rpe_v_backward_v2ILj64EEviiiiiiiPKiS1_S1_S1_PKfS3_S3_S3_PfS4_S4_S4_)
        /*0170*/ 	.short	0x0380
        /*0172*/ 	.short	0x0080


	//----- nvinfo : EIATTR_SW_WAR
	.align		4
.L_201:
        /*0174*/ 	.byte	0x04, 0x36
        /*0176*/ 	.short	(.L_203 - .L_202)
.L_202:
        /*0178*/ 	.word	0x00000008
.L_203:


//--------------------- .nv.info._Z17rpe_v_backward_v2ILj32EEviiiiiiiPKiS1_S1_S1_PKfS3_S3_S3_PfS4_S4_S4_ --------------------------
	.section	.nv.info._Z17rpe_v_backward_v2ILj32EEviiiiiiiPKiS1_S1_S1_PKfS3_S3_S3_PfS4_S4_S4_,"",@"SHT_CUDA_INFO"
	.sectionflags	@""
	.align	4


	//----- nvinfo : EIATTR_CUDA_API_VERSION
	.align		4
        /*0000*/ 	.byte	0x04, 0x37
        /*0002*/ 	.short	(.L_205 - .L_204)
.L_204:
        /*0004*/ 	.word	0x00000082


	//----- nvinfo : EIATTR_KPARAM_INFO
	.align		4
.L_205:
        /*0008*/ 	.byte	0x04, 0x17
        /*000a*/ 	.short	(.L_207 - .L_206)
.L_206:
        /*000c*/ 	.word	0x00000000
        /*0010*/ 	.short	0x0012
        /*0012*/ 	.short	0x0078
        /*0014*/ 	.byte	0x00, 0xf5, 0x21, 0x00


	//----- nvinfo : EIATTR_KPARAM_INFO
	.align		4
.L_207:
        /*0018*/ 	.byte	0x04, 0x17
        /*001a*/ 	.short	(.L_209 - .L_208)
.L_208:
        /*001c*/ 	.word	0x00000000
        /*0020*/ 	.short	0x0011
        /*0022*/ 	.short	0x0070
        /*0024*/ 	.byte	0x00, 0xf5, 0x21, 0x00


	//----- nvinfo : EIATTR_KPARAM_INFO
	.align		4
.L_209:
        /*0028*/ 	.byte	0x04, 0x17
        /*002a*/ 	.short	(.L_211 - .L_210)
.L_210:
        /*002c*/ 	.word	0x00000000
        /*0030*/ 	.short	0x0010
        /*0032*/ 	.short	0x0068
        /*0034*/ 	.byte	0x00, 0xf5, 0x21, 0x00


	//----- nvinfo : EIATTR_KPARAM_INFO
	.align		4
.L_211:
        /*0038*/ 	.byte	0x04, 0x17
        /*003a*/ 	.short	(.L_213 - .L_212)
.L_212:
        /*003c*/ 	.word	0x00000000
        /*0040*/ 	.short	0x000f
        /*0042*/ 	.short	0x0060
        /*0044*/ 	.byte	0x00, 0xf5, 0x21, 0x00


	//----- nvinfo : EIATTR_KPARAM_INFO
	.align		4
.L_213:
        /*0048*/ 	.byte	0x04, 0x17
        /*004a*/ 	.short	(.L_215 - .L_214)
.L_214:
        /*004c*/ 	.word	0x00000000
        /*0050*/ 	.short	0x000e
        /*0052*/ 	.short	0x0058
        /*0054*/ 	.byte	0x00, 0xf5, 0x21, 0x00


	//----- nvinfo : EIATTR_KPARAM_INFO
	.align		4
.L_215:
        /*0058*/ 	.byte	0x04, 0x17
        /*005a*/ 	.short	(.L_217 - .L_216)
.L_216:
        /*005c*/ 	.word	0x00000000
        /*0060*/ 	.short	0x000d
        /*0062*/ 	.short	0x0050
        /*0064*/ 	.byte	0x00, 0xf5, 0x21, 0x00


	//----- nvinfo : EIATTR_KPARAM_INFO
	.align		4
.L_217:
        /*0068*/ 	.byte	0x04, 0x17
        /*006a*/ 	.short	(.L_219 - .L_218)
.L_218:
        /*006c*/ 	.word	0x00000000
        /*0070*/ 	.short	0x000c
        /*0072*/ 	.short	0x0048
        /*0074*/ 	.byte	0x00, 0xf5, 0x21, 0x00


	//----- nvinfo : EIATTR_KPARAM_INFO
	.align		4
.L_219:
        /*0078*/ 	.byte	0x04, 0x17
        /*007a*/ 	.short	(.L_221 - .L_220)
.L_220:
        /*007c*/ 	.word	0x00000000
        /*0080*/ 	.short	0x000b
        /*0082*/ 	.short	0x0040
        /*0084*/ 	.byte	0x00, 0xf5, 0x21, 0x00


	//----- nvinfo : EIATTR_KPARAM_INFO
	.align		4
.L_221:
        /*0088*/ 	.byte	0x04, 0x17
        /*008a*/ 	.short	(.L_223 - .L_222)
.L_222:
        /*008c*/ 	.word	0x00000000
        /*0090*/ 	.short	0x000a
        /*0092*/ 	.short	0x0038
        /*0094*/ 	.byte	0x00, 0xf5, 0x21, 0x00


	//----- nvinfo : EIATTR_KPARAM_INFO
	.align		4
.L_223:
        /*0098*/ 	.byte	0x04, 0x17
        /*009a*/ 	.short	(.L_225 - .L_224)
.L_224:
        /*009c*/ 	.word	0x00000000
        /*00a0*/ 	.short	0x0009
        /*00a2*/ 	.short	0x0030
        /*00a4*/ 	.byte	0x00, 0xf5, 0x21, 0x00


	//----- nvinfo : EIATTR_KPARAM_INFO
	.align		4
.L_225:
        /*00a8*/ 	.byte	0x04, 0x17
        /*00aa*/ 	.short	(.L_227 - .L_226)
.L_226:
        /*00ac*/ 	.word	0x00000000
        /*00b0*/ 	.short	0x0008
        /*00b2*/ 	.short	0x0028
        /*00b4*/ 	.byte	0x00, 0xf5, 0x21, 0x00


	//----- nvinfo : EIATTR_KPARAM_INFO
	.align		4
.L_227:
        /*00b8*/ 	.byte	0x04, 0x17
        /*00ba*/ 	.short	(.L_229 - .L_228)
.L_228:
        /*00bc*/ 	.word	0x00000000
        /*00c0*/ 	.short	0x0007
        /*00c2*/ 	.short	0x0020
        /*00c4*/ 	.byte	0x00, 0xf5, 0x21, 0x00


	//----- nvinfo : EIATTR_KPARAM_INFO
	.align		4
.L_229:
        /*00c8*/ 	.byte	0x04, 0x17
        /*00ca*/ 	.short	(.L_231 - .L_230)
.L_230:
        /*00cc*/ 	.word	0x00000000
        /*00d0*/ 	.short	0x0006
        /*00d2*/ 	.short	0x0018
        /*00d4*/ 	.byte	0x00, 0xf0, 0x11, 0x00


	//----- nvinfo : EIATTR_KPARAM_INFO
	.align		4
.L_231:
        /*00d8*/ 	.byte	0x04, 0x17
        /*00da*/ 	.short	(.L_233 - .L_232)
.L_232:
        /*00dc*/ 	.word	0x00000000
        /*00e0*/ 	.short	0x0005
        /*00e2*/ 	.short	0x0014
        /*00e4*/ 	.byte	0x00, 0xf0, 0x11, 0x00


	//----- nvinfo : EIATTR_KPARAM_INFO
	.align		4
.L_233:
        /*00e8*/ 	.byte	0x04, 0x17
        /*00ea*/ 	.short	(.L_235 - .L_234)
.L_234:
        /*00ec*/ 	.word	0x00000000
        /*00f0*/ 	.short	0x0004
        /*00f2*/ 	.short	0x0010
        /*00f4*/ 	.byte	0x00, 0xf0, 0x11, 0x00


	//----- nvinfo : EIATTR_KPARAM_INFO
	.align		4
.L_235:
        /*00f8*/ 	.byte	0x04, 0x17
        /*00fa*/ 	.short	(.L_237 - .L_236)
.L_236:
        /*00fc*/ 	.word	0x00000000
        /*0100*/ 	.short	0x0003
        /*0102*/ 	.short	0x000c
        /*0104*/ 	.byte	0x00, 0xf0, 0x11, 0x00


	//----- nvinfo : EIATTR_KPARAM_INFO
	.align		4
.L_237:
        /*0108*/ 	.byte	0x04, 0x17
        /*010a*/ 	.short	(.L_239 - .L_238)
.L_238:
        /*010c*/ 	.word	0x00000000
        /*0110*/ 	.short	0x0002
        /*0112*/ 	.short	0x0008
        /*0114*/ 	.byte	0x00, 0xf0, 0x11, 0x00


	//----- nvinfo : EIATTR_KPARAM_INFO
	.align		4
.L_239:
        /*0118*/ 	.byte	0x04, 0x17
        /*011a*/ 	.short	(.L_241 - .L_240)
.L_240:
        /*011c*/ 	.word	0x00000000
        /*0120*/ 	.short	0x0001
        /*0122*/ 	.short	0x0004
        /*0124*/ 	.byte	0x00, 0xf0, 0x11, 0x00


	//----- nvinfo : EIATTR_KPARAM_INFO
	.align		4
.L_241:
        /*0128*/ 	.byte	0x04, 0x17
        /*012a*/ 	.short	(.L_243 - .L_242)
.L_242:
        /*012c*/ 	.word	0x00000000
        /*0130*/ 	.short	0x0000
        /*0132*/ 	.short	0x0000
        /*0134*/ 	.byte	0x00, 0xf0, 0x11, 0x00


	//----- nvinfo : EIATTR_SPARSE_MMA_MASK
	.align		4
.L_243:
        /*0138*/ 	.byte	0x03, 0x50
        /*013a*/ 	.short	0x0000


	//----- nvinfo : EIATTR_MAXREG_COUNT
	.align		4
        /*013c*/ 	.byte	0x03, 0x1b
        /*013e*/ 	.short	0x00ff


	//----- nvinfo : EIATTR_NUM_BARRIERS
	.align		4
        /*0140*/ 	.byte	0x02, 0x4c
        /*0142*/ 	.byte	0x01
	.zero		1


	//----- nvinfo : EIATTR_MERCURY_ISA_VERSION
	.align		4
        /*0144*/ 	.byte	0x03, 0x5f
        /*0146*/ 	.short	0x0101


	//----- nvinfo : EIATTR_VRC_CTA_INIT_COUNT
	.align		4
        /*0148*/ 	.byte	0x02, 0x4a
	.zero		1
	.zero		1


	//----- nvinfo : EIATTR_EXIT_INSTR_OFFSETS
	.align		4
        /*014c*/ 	.byte	0x04, 0x1c
        /*014e*/ 	.short	(.L_245 - .L_244)


	//   ....[0]....
.L_244:
        /*0150*/ 	.word	0x00000090


	//   ....[1]....
        /*0154*/ 	.word	0x00001f00


	//   ....[2]....
        /*0158*/ 	.word	0x00002010


	//----- nvinfo : EIATTR_CRS_STACK_SIZE
	.align		4
.L_245:
        /*015c*/ 	.byte	0x04, 0x1e
        /*015e*/ 	.short	(.L_247 - .L_246)
.L_246:
        /*0160*/ 	.word	0x00000000


	//----- nvinfo : EIATTR_CBANK_PARAM_SIZE
	.align		4
.L_247:
        /*0164*/ 	.byte	0x03, 0x19
        /*0166*/ 	.short	0x0080


	//----- nvinfo : EIATTR_PARAM_CBANK
	.align		4
        /*0168*/ 	.byte	0x04, 0x0a
        /*016a*/ 	.short	(.L_249 - .L_248)
	.align		4
.L_248:
        /*016c*/ 	.word	index@(.nv.constant0._Z17rpe_v_backward_v2ILj32EEviiiiiiiPKiS1_S1_S1_PKfS3_S3_S3_PfS4_S4_S4_)
        /*0170*/ 	.short	0x0380
        /*0172*/ 	.short	0x0080


	//----- nvinfo : EIATTR_SW_WAR
	.align		4
.L_249:
        /*0174*/ 	.byte	0x04, 0x36
        /*0176*/ 	.short	(.L_251 - .L_250)
.L_250:
        /*0178*/ 	.word	0x00000008
.L_251:


//--------------------- .nv.info._Z17rpe_v_backward_v2ILj16EEviiiiiiiPKiS1_S1_S1_PKfS3_S3_S3_PfS4_S4_S4_ --------------------------
	.section	.nv.info._Z17rpe_v_backward_v2ILj16EEviiiiiiiPKiS1_S1_S1_PKfS3_S3_S3_PfS4_S4_S4_,"",@"SHT_CUDA_INFO"
	.sectionflags	@""
	.align	4


	//----- nvinfo : EIATTR_CUDA_API_VERSION
	.align		4
        /*0000*/ 	.byte	0x04, 0x37
        /*0002*/ 	.short	(.L_253 - .L_252)
.L_252:
        /*0004*/ 	.word	0x00000082


	//----- nvinfo : EIATTR_KPARAM_INFO
	.align		4
.L_253:
        /*0008*/ 	.byte	0x04, 0x17
        /*000a*/ 	.short	(.L_255 - .L_254)
.L_254:
        /*000c*/ 	.word	0x00000000
        /*0010*/ 	.short	0x0012
        /*0012*/ 	.short	0x0078
        /*0014*/ 	.byte	0x00, 0xf5, 0x21, 0x00


	//----- nvinfo : EIATTR_KPARAM_INFO
	.align		4
.L_255:
        /*0018*/ 	.byte	0x04, 0x17
        /*001a*/ 	.short	(.L_257 - .L_256)
.L_256:
        /*001c*/ 	.word	0x00000000
        /*0020*/ 	.short	0x0011
        /*0022*/ 	.short	0x0070
        /*0024*/ 	.byte	0x00, 0xf5, 0x21, 0x00


	//----- nvinfo : EIATTR_KPARAM_INFO
	.align		4
.L_257:
        /*0028*/ 	.byte	0x04, 0x17
        /*002a*/ 	.short	(.L_259 - .L_258)
.L_258:
        /*002c*/ 	.word	0x00000000
        /*0030*/ 	.short	0x0010
        /*0032*/ 	.short	0x0068
        /*0034*/ 	.byte	0x00, 0xf5, 0x21, 0x00


	//----- nvinfo : EIATTR_KPARAM_INFO
	.align		4
.L_259:
        /*0038*/ 	.byte	0x04, 0x17
        /*003a*/ 	.short	(.L_261 - .L_260)
.L_260:
        /*003c*/ 	.word	0x00000000
        /*0040*/ 	.short	0x000f
        /*0042*/ 	.short	0x0060
        /*0044*/ 	.byte	0x00, 0xf5, 0x21, 0x00


	//----- nvinfo : EIATTR_KPARAM_INFO
	.align		4
.L_261:
        /*0048*/ 	.byte	0x04, 0x17
        /*004a*/ 	.short	(.L_263 - .L_262)
.L_262:
        /*004c*/ 	.word	0x00000000
        /*0050*/ 	.short	0x000e
        /*0052*/ 	.short	0x0058
        /*0054*/ 	.byte	0x00, 0xf5, 0x21, 0x00


	//----- nvinfo : EIATTR_KPARAM_INFO
	.align		4
.L_263:
        /*0058*/ 	.byte	0x04, 0x17
        /*005a*/ 	.short	(.L_265 - .L_264)
.L_264:
        /*005c*/ 	.word	0x00000000
        /*0060*/ 	.short	0x000d
        /*0062*/ 	.short	0x0050
        /*0064*/ 	.byte	0x00, 0xf5, 0x21, 0x00


	//----- nvinfo : EIATTR_KPARAM_INFO
	.align		4
.L_265:
        /*0068*/ 	.byte	0x04, 0x17
        /*006a*/ 	.short	(.L_267 - .L_266)
.L_266:
        /*006c*/ 	.word	0x00000000
        /*0070*/ 	.short	0x000c
        /*0072*/ 	.short	0x0048
        /*0074*/ 	.byte	0x00, 0xf5, 0x21, 0x00


	//----- nvinfo : EIATTR_KPARAM_INFO
	.align		4
.L_267:
        /*0078*/ 	.byte	0x04, 0x17
        /*007a*/ 	.short	(.L_269 - .L_268)
.L_268:
        /*007c*/ 	.word	0x00000000
        /*0080*/ 	.short	0x000b
        /*0082*/ 	.short	0x0040
        /*0084*/ 	.byte	0x00, 0xf5, 0x21, 0x00


	//----- nvinfo : EIATTR_KPARAM_INFO
	.align		4
.L_269:
        /*0088*/ 	.byte	0x04, 0x17
        /*008a*/ 	.short	(.L_271 - .L_270)
.L_270:
        /*008c*/ 	.word	0x00000000
        /*0090*/ 	.short	0x000a
        /*0092*/ 	.short	0x0038
        /*0094*/ 	.byte	0x00, 0xf5, 0x21, 0x00


	//----- nvinfo : EIATTR_KPARAM_INFO
	.align		4
.L_271:
        /*0098*/ 	.byte	0x04, 0x17
        /*009a*/ 	.short	(.L_273 - .L_272)
.L_272:
        /*009c*/ 	.word	0x00000000
        /*00a0*/ 	.short	0x0009
        /*00a2*/ 	.short	0x0030
        /*00a4*/ 	.byte	0x00, 0xf5, 0x21, 0x00


	//----- nvinfo : EIATTR_KPARAM_INFO
	.align		4
.L_273:
        /*00a8*/ 	.byte	0x04, 0x17
        /*00aa*/ 	.short	(.L_275 - .L_274)
.L_274:
        /*00ac*/ 	.word	0x00000000
        /*00b0*/ 	.short	0x0008
        /*00b2*/ 	.short	0x0028
        /*00b4*/ 	.byte	0x00, 0xf5, 0x21, 0x00


	//----- nvinfo : EIATTR_KPARAM_INFO
	.align		4
.L_275:
        /*00b8*/ 	.byte	0x04, 0x17
        /*00ba*/ 	.short	(.L_277 - .L_276)
.L_276:
        /*00bc*/ 	.word	0x00000000
        /*00c0*/ 	.short	0x0007
        /*00c2*/ 	.short	0x0020
        /*00c4*/ 	.byte	0x00, 0xf5, 0x21, 0x00


	//----- nvinfo : EIATTR_KPARAM_INFO
	.align		4
.L_277:
        /*00c8*/ 	.byte	0x04, 0x17
        /*00ca*/ 	.short	(.L_279 - .L_278)
.L_278:
        /*00cc*/ 	.word	0x00000000
        /*00d0*/ 	.short	0x0006
        /*00d2*/ 	.short	0x0018
        /*00d4*/ 	.byte	0x00, 0xf0, 0x11, 0x00


	//----- nvinfo : EIATTR_KPARAM_INFO
	.align		4
.L_279:
        /*00d8*/ 	.byte	0x04, 0x17
        /*00da*/ 	.short	(.L_281 - .L_280)
.L_280:
        /*00dc*/ 	.word	0x00000000
        /*00e0*/ 	.short	0x0005
        /*00e2*/ 	.short	0x0014
        /*00e4*/ 	.byte	0x00, 0xf0, 0x11, 0x00


	//----- nvinfo : EIATTR_KPARAM_INFO
	.align		4
.L_281:
        /*00e8*/ 	.byte	0x04, 0x17
        /*00ea*/ 	.short	(.L_283 - .L_282)
.L_282:
        /*00ec*/ 	.word	0x00000000
        /*00f0*/ 	.short	0x0004
        /*00f2*/ 	.short	0x0010
        /*00f4*/ 	.byte	0x00, 0xf0, 0x11, 0x00


	//----- nvinfo : EIATTR_KPARAM_INFO
	.align		4
.L_283:
        /*00f8*/ 	.byte	0x04, 0x17
        /*00fa*/ 	.short	(.L_285 - .L_284)
.L_284:
        /*00fc*/ 	.word	0x00000000
        /*0100*/ 	.short	0x0003
        /*0102*/ 	.short	0x000c
        /*0104*/ 	.byte	0x00, 0xf0, 0x11, 0x00


	//----- nvinfo : EIATTR_KPARAM_INFO
	.align		4
.L_285:
        /*0108*/ 	.byte	0x04, 0x17
        /*010a*/ 	.short	(.L_287 - .L_286)
.L_286:
        /*010c*/ 	.word	0x00000000
        /*0110*/ 	.short	0x0002
        /*0112*/ 	.short	0x0008
        /*0114*/ 	.byte	0x00, 0xf0, 0x11, 0x00


	//----- nvinfo : EIATTR_KPARAM_INFO
	.align		4
.L_287:
        /*0118*/ 	.byte	0x04, 0x17
        /*011a*/ 	.short	(.L_289 - .L_288)
.L_288:
        /*011c*/ 	.word	0x00000000
        /*0120*/ 	.short	0x0001
        /*0122*/ 	.short	0x0004
        /*0124*/ 	.byte	0x00, 0xf0, 0x11, 0x00


	//----- nvinfo : EIATTR_KPARAM_INFO
	.align		4
.L_289:
        /*0128*/ 	.byte	0x04, 0x17
        /*012a*/ 	.short	(.L_291 - .L_290)
.L_290:
        /*012c*/ 	.word	0x00000000
        /*0130*/ 	.short	0x0000
        /*0132*/ 	.short	0x0000
        /*0134*/ 	.byte	0x00, 0xf0, 0x11, 0x00


	//----- nvinfo : EIATTR_SPARSE_MMA_MASK
	.align		4
.L_291:
        /*0138*/ 	.byte	0x03, 0x50
        /*013a*/ 	.short	0x0000


	//----- nvinfo : EIATTR_MAXREG_COUNT
	.align		4
        /*013c*/ 	.byte	0x03, 0x1b
        /*013e*/ 	.short	0x00ff


	//----- nvinfo : EIATTR_NUM_BARRIERS
	.align		4
        /*0140*/ 	.byte	0x02, 0x4c
        /*0142*/ 	.byte	0x01
	.zero		1


	//----- nvinfo : EIATTR_MERCURY_ISA_VERSION
	.align		4
        /*0144*/ 	.byte	0x03, 0x5f
        /*0146*/ 	.short	0x0101


	//----- nvinfo : EIATTR_VRC_CTA_INIT_COUNT
	.align		4
        /*0148*/ 	.byte	0x02, 0x4a
	.zero		1
	.zero		1


	//----- nvinfo : EIATTR_EXIT_INSTR_OFFSETS
	.align		4
        /*014c*/ 	.byte	0x04, 0x1c
        /*014e*/ 	.short	(.L_293 - .L_292)


	//   ....[0]....
.L_292:
        /*0150*/ 	.word	0x00000090


	//   ....[1]....
        /*0154*/ 	.word	0x00001f00


	//   ....[2]....
        /*0158*/ 	.word	0x00002010


	//----- nvinfo : EIATTR_CRS_STACK_SIZE
	.align		4
.L_293:
        /*015c*/ 	.byte	0x04, 0x1e
        /*015e*/ 	.short	(.L_295 - .L_294)
.L_294:
        /*0160*/ 	.word	0x00000000


	//----- nvinfo : EIATTR_CBANK_PARAM_SIZE
	.align		4
.L_295:
        /*0164*/ 	.byte	0x03, 0x19
        /*0166*/ 	.short	0x0080


	//----- nvinfo : EIATTR_PARAM_CBANK
	.align		4
        /*0168*/ 	.byte	0x04, 0x0a
        /*016a*/ 	.short	(.L_297 - .L_296)
	.align		4
.L_296:
        /*016c*/ 	.word	index@(.nv.constant0._Z17rpe_v_backward_v2ILj16EEviiiiiiiPKiS1_S1_S1_PKfS3_S3_S3_PfS4_S4_S4_)
        /*0170*/ 	.short	0x0380
        /*0172*/ 	.short	0x0080


	//----- nvinfo : EIATTR_SW_WAR
	.align		4
.L_297:
        /*0174*/ 	.byte	0x04, 0x36
        /*0176*/ 	.short	(.L_299 - .L_298)
.L_298:
        /*0178*/ 	.word	0x00000008
.L_299:


//--------------------- .nv.info._Z16rpe_v_forward_v2ILj200EEviiiiiiiPKiS1_S1_S1_PKfS3_S3_S3_Pf --------------------------
	.section	.nv.info._Z16rpe_v_forward_v2ILj200EEviiiiiiiPKiS1_S1_S1_PKfS3_S3_S3_Pf,"",@"SHT_CUDA_INFO"
	.sectionflags	@""
	.align	4


	//----- nvinfo : EIATTR_CUDA_API_VERSION
	.align		4
        /*0000*/ 	.byte	0x04, 0x37
        /*0002*/ 	.short	(.L_301 - .L_300)
.L_300:
        /*0004*/ 	.word	0x00000082


	//----- nvinfo : EIATTR_KPARAM_INFO
	.align		4
.L_301:
        /*0008*/ 	.byte	0x04, 0x17
        /*000a*/ 	.short	(.L_303 - .L_302)
.L_302:
        /*000c*/ 	.word	0x00000000
        /*0010*/ 	.short	0x000f
        /*0012*/ 	.short	0x0060
        /*0014*/ 	.byte	0x00, 0xf5, 0x21, 0x00


	//----- nvinfo : EIATTR_KPARAM_INFO
	.align		4
.L_303:
        /*0018*/ 	.byte	0x04, 0x17
        /*001a*/ 	.short	(.L_305 - .L_304)
.L_304:
        /*001c*/ 	.word	0x00000000
        /*0020*/ 	.short	0x000e
        /*0022*/ 	.short	0x0058
        /*0024*/ 	.byte	0x00, 0xf5, 0x21, 0x00


	//----- nvinfo : EIATTR_KPARAM_INFO
	.align		4
.L_305:
        /*0028*/ 	.byte	0x04, 0x17
        /*002a*/ 	.short	(.L_307 - .L_306)
.L_306:
        /*002c*/ 	.word	0x00000000
        /*0030*/ 	.short	0x000d
        /*0032*/ 	.short	0x0050
        /*0034*/ 	.byte	0x00, 0xf5, 0x21, 0x00


	//----- nvinfo : EIATTR_KPARAM_INFO
	.align		4
.L_307:
        /*0038*/ 	.byte	0x04, 0x17
        /*003a*/ 	.short	(.L_309 - .L_308)
.L_308:
        /*003c*/ 	.word	0x00000000
        /*0040*/ 	.short	0x000c
        /*0042*/ 	.short	0x0048
        /*0044*/ 	.byte	0x00, 0xf5, 0x21, 0x00


	//----- nvinfo : EIATTR_KPARAM_INFO
	.align		4
.L_309:
        /*0048*/ 	.byte	0x04, 0x17
        /*004a*/ 	.short	(.L_311 - .L_310)
.L_310:
        /*004c*/ 	.word	0x00000000
        /*0050*/ 	.short	0x000b
        /*0052*/ 	.short	0x0040
        /*0054*/ 	.byte	0x00, 0xf5, 0x21, 0x00


	//----- nvinfo : EIATTR_KPARAM_INFO
	.align		4
.L_311:
        /*0058*/ 	.byte	0x04, 0x17
        /*005a*/ 	.short	(.L_313 - .L_312)
.L_312:
        /*005c*/ 	.word	0x00000000
        /*0060*/ 	.short	0x000a
        /*0062*/ 	.short	0x0038
        /*0064*/ 	.byte	0x00, 0xf5, 0x21, 0x00


	//----- nvinfo : EIATTR_KPARAM_INFO
	.align		4
.L_313:
        /*0068*/ 	.byte	0x04, 0x17
        /*006a*/ 	.short	(.L_315 - .L_314)
.L_314:
        /*006c*/ 	.word	0x00000000
        /*0070*/ 	.short	0x0009
        /*0072*/ 	.short	0x0030
        /*0074*/ 	.byte	0x00, 0xf5, 0x21, 0x00


	//----- nvinfo : EIATTR_KPARAM_INFO
	.align		4
.L_315:
        /*0078*/ 	.byte	0x04, 0x17
        /*007a*/ 	.short	(.L_317 - .L_316)
.L_316:
        /*007c*/ 	.word	0x00000000
        /*0080*/ 	.short	0x0008
        /*0082*/ 	.short	0x0028
        /*0084*/ 	.byte	0x00, 0xf5, 0x21, 0x00


	//----- nvinfo : EIATTR_KPARAM_INFO
	.align		4
.L_317:
        /*0088*/ 	.byte	0x04, 0x17
        /*008a*/ 	.short	(.L_319 - .L_318)
.L_318:
        /*008c*/ 	.word	0x00000000
        /*0090*/ 	.short	0x0007
        /*0092*/ 	.short	0x0020
        /*0094*/ 	.byte	0x00, 0xf5, 0x21, 0x00


	//----- nvinfo : EIATTR_KPARAM_INFO
	.align		4
.L_319:
        /*0098*/ 	.byte	0x04, 0x17
        /*009a*/ 	.short	(.L_321 - .L_320)
.L_320:
        /*009c*/ 	.word	0x00000000
        /*00a0*/ 	.short	0x0006
        /*00a2*/ 	.short	0x0018
        /*00a4*/ 	.byte	0x00, 0xf0, 0x11, 0x00


	//----- nvinfo : EIATTR_KPARAM_INFO
	.align		4
.L_321:
        /*00a8*/ 	.byte	0x04, 0x17
        /*00aa*/ 	.short	(.L_323 - .L_322)
.L_322:
        /*00ac*/ 	.word	0x00000000
        /*00b0*/ 	.short	0x0005
        /*00b2*/ 	.short	0x0014
        /*00b4*/ 	.byte	0x00, 0xf0, 0x11, 0x00


	//----- nvinfo : EIATTR_KPARAM_INFO
	.align		4
.L_323:
        /*00b8*/ 	.byte	0x04, 0x17
        /*00ba*/ 	.short	(.L_325 - .L_324)
.L_324:
        /*00bc*/ 	.word	0x00000000
        /*00c0*/ 	.short	0x0004
        /*00c2*/ 	.short	0x0010
        /*00c4*/ 	.byte	0x00, 0xf0, 0x11, 0x00


	//----- nvinfo : EIATTR_KPARAM_INFO
	.align		4
.L_325:
        /*00c8*/ 	.byte	0x04, 0x17
        /*00ca*/ 	.short	(.L_327 - .L_326)
.L_326:
        /*00cc*/ 	.word	0x00000000
        /*00d0*/ 	.short	0x0003
        /*00d2*/ 	.short	0x000c
        /*00d4*/ 	.byte	0x00, 0xf0, 0x11, 0x00


	//----- nvinfo : EIATTR_KPARAM_INFO
	.align		4
.L_327:
        /*00d8*/ 	.byte	0x04, 0x17
        /*00da*/ 	.short	(.L_329 - .L_328)
.L_328:
        /*00dc*/ 	.word	0x00000000
        /*00e0*/ 	.short	0x0002
        /*00e2*/ 	.short	0x0008
        /*00e4*/ 	.byte	0x00, 0xf0, 0x11, 0x00


	//----- nvinfo : EIATTR_KPARAM_INFO
	.align		4
.L_329:
        /*00e8*/ 	.byte	0x04, 0x17
        /*00ea*/ 	.short	(.L_331 - .L_330)
.L_330:
        /*00ec*/ 	.word	0x00000000
        /*00f0*/ 	.short	0x0001
        /*00f2*/ 	.short	0x0004
        /*00f4*/ 	.byte	0x00, 0xf0, 0x11, 0x00


	//----- nvinfo : EIATTR_KPARAM_INFO
	.align		4
.L_331:
        /*00f8*/ 	.byte	0x04, 0x17
        /*00fa*/ 	.short	(.L_333 - .L_332)
.L_332:
        /*00fc*/ 	.word	0x00000000
        /*0100*/ 	.short	0x0000
        /*0102*/ 	.short	0x0000
        /*0104*/ 	.byte	0x00, 0xf0, 0x11, 0x00


	//----- nvinfo : EIATTR_SPARSE_MMA_MASK
	.align		4
.L_333:
        /*0108*/ 	.byte	0x03, 0x50
        /*010a*/ 	.short	0x0000


	//----- nvinfo : EIATTR_MAXREG_COUNT
	.align		4
        /*010c*/ 	.byte	0x03, 0x1b
        /*010e*/ 	.short	0x00ff


	//----- nvinfo : EIATTR_NUM_BARRIERS
	.align		4
        /*0110*/ 	.byte	0x02, 0x4c
        /*0112*/ 	.byte	0x01
	.zero		1


	//----- nvinfo : EIATTR_MERCURY_ISA_VERSION
	.align		4
        /*0114*/ 	.byte	0x03, 0x5f
        /*0116*/ 	.short	0x0101


	//----- nvinfo : EIATTR_VRC_CTA_INIT_COUNT
	.align		4
        /*0118*/ 	.byte	0x02, 0x4a
	.zero		1
	.zero		1


	//----- nvinfo : EIATTR_EXIT_INSTR_OFFSETS
	.align		4
        /*011c*/ 	.byte	0x04, 0x1c
        /*011e*/ 	.short	(.L_335 - .L_334)


	//   ....[0]....
.L_334:
        /*0120*/ 	.word	0x00000090


	//   ....[1]....
        /*0124*/ 	.word	0x00001b10


	//----- nvinfo : EIATTR_CRS_STACK_SIZE
	.align		4
.L_335:
        /*0128*/ 	.byte	0x04, 0x1e
        /*012a*/ 	.short	(.L_337 - .L_336)
.L_336:
        /*012c*/ 	.word	0x00000000


	//----- nvinfo : EIATTR_CBANK_PARAM_SIZE
	.align		4
.L_337:
        /*0130*/ 	.byte	0x03, 0x19
        /*0132*/ 	.short	0x0068


	//----- nvinfo : EIATTR_PARAM_CBANK
	.align		4
        /*0134*/ 	.byte	0x04, 0x0a
        /*0136*/ 	.short	(.L_339 - .L_338)
	.align		4
.L_338:
        /*0138*/ 	.word	index@(.nv.constant0._Z16rpe_v_forward_v2ILj200EEviiiiiiiPKiS1_S1_S1_PKfS3_S3_S3_Pf)
        /*013c*/ 	.short	0x0380
        /*013e*/ 	.short	0x0068


	//----- nvinfo : EIATTR_SW_WAR
	.align		4
.L_339:
        /*0140*/ 	.byte	0x04, 0x36
        /*0142*/ 	.short	(.L_341 - .L_340)
.L_340:
        /*0144*/ 	.word	0x00000008
.L_341:


//--------------------- .nv.info._Z16rpe_v_forward_v2ILj128EEviiiiiiiPKiS1_S1_S1_PKfS3_S3_S3_Pf --------------------------
	.section	.nv.info._Z16rpe_v_forward_v2ILj128EEviiiiiiiPKiS1_S1_S1_PKfS3_S3_S3_Pf,"",@"SHT_CUDA_INFO"
	.sectionflags	@""
	.align	4


	//----- nvinfo : EIATTR_CUDA_API_VERSION
	.align		4
        /*0000*/ 	.byte	0x04, 0x37
        /*0002*/ 	.short	(.L_343 - .L_342)
.L_342:
        /*0004*/ 	.word	0x00000082


	//----- nvinfo : EIATTR_KPARAM_INFO
	.align		4
.L_343:
        /*0008*/ 	.byte	0x04, 0x17
        /*000a*/ 	.short	(.L_345 - .L_344)
.L_344:
        /*000c*/ 	.word	0x00000000
        /*0010*/ 	.short	0x000f
        /*0012*/ 	.short	0x0060
        /*0014*/ 	.byte	0x00, 0xf5, 0x21, 0x00


	//----- nvinfo : EIATTR_KPARAM_INFO
	.align		4
.L_345:
        /*0018*/ 	.byte	0x04, 0x17
        /*001a*/ 	.short	(.L_347 - .L_346)
.L_346:
        /*001c*/ 	.word	0x00000000
        /*0020*/ 	.short	0x000e
        /*0022*/ 	.short	0x0058
        /*0024*/ 	.byte	0x00, 0xf5, 0x21, 0x00


	//----- nvinfo : EIATTR_KPARAM_INFO
	.align		4
.L_347:
        /*0028*/ 	.byte	0x04, 0x17
        /*002a*/ 	.short	(.L_349 - .L_348)
.L_348:
        /*002c*/ 	.word	0x00000000
        /*0030*/ 	.short	0x000d
        /*0032*/ 	.short	0x0050
        /*0034*/ 	.byte	0x00, 0xf5, 0x21, 0x00


	//----- nvinfo : EIATTR_KPARAM_INFO
	.align		4
.L_349:
        /*0038*/ 	.byte	0x04, 0x17
        /*003a*/ 	.short	(.L_351 - .L_350)
.L_350:
        /*003c*/ 	.word	0x00000000
        /*0040*/ 	.short	0x000c
        /*0042*/ 	.short	0x0048
        /*0044*/ 	.byte	0x00, 0xf5, 0x21, 0x00


	//----- nvinfo : EIATTR_KPARAM_INFO
	.align		4
.L_351:
        /*0048*/ 	.byte	0x04, 0x17
        /*004a*/ 	.short	(.L_353 - .L_352)
.L_352:
        /*004c*/ 	.word	0x00000000
        /*0050*/ 	.short	0x000b
        /*0052*/ 	.short	0x0040
        /*0054*/ 	.byte	0x00, 0xf5, 0x21, 0x00


	//----- nvinfo : EIATTR_KPARAM_INFO
	.align		4
.L_353:
        /*0058*/ 	.byte	0x04, 0x17
        /*005a*/ 	.short	(.L_355 - .L_354)
.L_354:
        /*005c*/ 	.word	0x00000000
        /*0060*/ 	.short	0x000a
        /*0062*/ 	.short	0x0038
        /*0064*/ 	.byte	0x00, 0xf5, 0x21, 0x00


	//----- nvinfo : EIATTR_KPARAM_INFO
	.align		4
.L_355:
        /*0068*/ 	.byte	0x04, 0x17
        /*006a*/ 	.short	(.L_357 - .L_356)
.L_356:
        /*006c*/ 	.word	0x00000000
        /*0070*/ 	.short	0x0009
        /*0072*/ 	.short	0x0030
        /*0074*/ 	.byte	0x00, 0xf5, 0x21, 0x00


	//----- nvinfo : EIATTR_KPARAM_INFO
	.align		4
.L_357:
        /*0078*/ 	.byte	0x04, 0x17
        /*007a*/ 	.short	(.L_359 - .L_358)
.L_358:
        /*007c*/ 	.word	0x00000000
        /*0080*/ 	.short	0x0008
        /*0082*/ 	.short	0x0028
        /*0084*/ 	.byte	0x00, 0xf5, 0x21, 0x00


	//----- nvinfo : EIATTR_KPARAM_INFO
	.align		4
.L_359:
        /*0088*/ 	.byte	0x04, 0x17
        /*008a*/ 	.short	(.L_361 - .L_360)
.L_360:
        /*008c*/ 	.word	0x00000000
        /*0090*/ 	.short	0x0007
        /*0092*/ 	.short	0x0020
        /*0094*/ 	.byte	0x00, 0xf5, 0x21, 0x00


	//----- nvinfo : EIATTR_KPARAM_INFO
	.align		4
.L_361:
        /*0098*/ 	.byte	0x04, 0x17
        /*009a*/ 	.short	(.L_363 - .L_362)
.L_362:
        /*009c*/ 	.word	0x00000000
        /*00a0*/ 	.short	0x0006
        /*00a2*/ 	.short	0x0018
        /*00a4*/ 	.byte	0x00, 0xf0, 0x11, 0x00


	//----- nvinfo : EIATTR_KPARAM_INFO
	.align		4
.L_363:
        /*00a8*/ 	.byte	0x04, 0x17
        /*00aa*/ 	.short	(.L_365 - .L_364)
.L_364:
        /*00ac*/ 	.word	0x00000000
        /*00b0*/ 	.short	0x0005
        /*00b2*/ 	.short	0x0014
        /*00b4*/ 	.byte	0x00, 0xf0, 0x11, 0x00


	//----- nvinfo : EIATTR_KPARAM_INFO
	.align		4
.L_365:
        /*00b8*/ 	.byte	0x04, 0x17
        /*00ba*/ 	.short	(.L_367 - .L_366)
.L_366:
        /*00bc*/ 	.word	0x00000000
        /*00c0*/ 	.short	0x0004
        /*00c2*/ 	.short	0x0010
        /*00c4*/ 	.byte	0x00, 0xf0, 0x11, 0x00


	//----- nvinfo : EIATTR_KPARAM_INFO
	.align		4
.L_367:
        /*00c8*/ 	.byte	0x04, 0x17
        /*00ca*/ 	.short	(.L_369 - .L_368)
.L_368:
        /*00cc*/ 	.word	0x00000000
        /*00d0*/ 	.short	0x0003
        /*00d2*/ 	.short	0x000c
        /*00d4*/ 	.byte	0x00, 0xf0, 0x11, 0x00


	//----- nvinfo : EIATTR_KPARAM_INFO
	.align		4
.L_369:
        /*00d8*/ 	.byte	0x04, 0x17
        /*00da*/ 	.short	(.L_371 - .L_370)
.L_370:
        /*00dc*/ 	.word	0x00000000
        /*00e0*/ 	.short	0x0002
        /*00e2*/ 	.short	0x0008
        /*00e4*/ 	.byte	0x00, 0xf0, 0x11, 0x00


	//----- nvinfo : EIATTR_KPARAM_INFO
	.align		4
.L_371:
        /*00e8*/ 	.byte	0x04, 0x17
        /*00ea*/ 	.short	(.L_373 - .L_372)
.L_372:
        /*00ec*/ 	.word	0x00000000
        /*00f0*/ 	.short	0x0001
        /*00f2*/ 	.short	0x0004
        /*00f4*/ 	.byte	0x00, 0xf0, 0x11, 0x00


	//----- nvinfo : EIATTR_KPARAM_INFO
	.align		4
.L_373:
        /*00f8*/ 	.byte	0x04, 0x17
        /*00fa*/ 	.short	(.L_375 - .L_374)
.L_374:
        /*00fc*/ 	.word	0x00000000
        /*0100*/ 	.short	0x0000
        /*0102*/ 	.short	0x0000
        /*0104*/ 	.byte	0x00, 0xf0, 0x11, 0x00


	//----- nvinfo : EIATTR_SPARSE_MMA_MASK
	.align		4
.L_375:
        /*0108*/ 	.byte	0x03, 0x50
        /*010a*/ 	.short	0x0000


	//----- nvinfo : EIATTR_MAXREG_COUNT
	.align		4
        /*010c*/ 	.byte	0x03, 0x1b
        /*010e*/ 	.short	0x00ff


	//----- nvinfo : EIATTR_NUM_BARRIERS
	.align		4
        /*0110*/ 	.byte	0x02, 0x4c
        /*0112*/ 	.byte	0x01
	.zero		1


	//----- nvinfo : EIATTR_MERCURY_ISA_VERSION
	.align		4
        /*0114*/ 	.byte	0x03, 0x5f
        /*0116*/ 	.short	0x0101


	//----- nvinfo : EIATTR_VRC_CTA_INIT_COUNT
	.align		4
        /*0118*/ 	.byte	0x02, 0x4a
	.zero		1
	.zero		1


	//----- nvinfo : EIATTR_EXIT_INSTR_OFFSETS
	.align		4
        /*011c*/ 	.byte	0x04, 0x1c
        /*011e*/ 	.short	(.L_377 - .L_376)


	//   ....[0]....
.L_376:
        /*0120*/ 	.word	0x00000090


	//   ....[1]....
        /*0124*/ 	.word	0x00001b10


	//----- nvinfo : EIATTR_CRS_STACK_SIZE
	.align		4
.L_377:
        /*0128*/ 	.byte	0x04, 0x1e
        /*012a*/ 	.short	(.L_379 - .L_378)
.L_378:
        /*012c*/ 	.word	0x00000000


	//----- nvinfo : EIATTR_CBANK_PARAM_SIZE
	.align		4
.L_379:
        /*0130*/ 	.byte	0x03, 0x19
        /*0132*/ 	.short	0x0068


	//----- nvinfo : EIATTR_PARAM_CBANK
	.align		4
        /*0134*/ 	.byte	0x04, 0x0a
        /*0136*/ 	.short	(.L_381 - .L_380)
	.align		4
.L_380:
        /*0138*/ 	.word	index@(.nv.constant0._Z16rpe_v_forward_v2ILj128EEviiiiiiiPKiS1_S1_S1_PKfS3_S3_S3_Pf)
        /*013c*/ 	.short	0x0380
        /*013e*/ 	.short	0x0068


	//----- nvinfo : EIATTR_SW_WAR
	.align		4
.L_381:
        /*0140*/ 	.byte	0x04, 0x36
        /*0142*/ 	.short	(.L_383 - .L_382)
.L_382:
        /*0144*/ 	.word	0x00000008
.L_383:


//--------------------- .nv.info._Z16rpe_v_forward_v2ILj64EEviiiiiiiPKiS1_S1_S1_PKfS3_S3_S3_Pf --------------------------
	.section	.nv.info._Z16rpe_v_forward_v2ILj64EEviiiiiiiPKiS1_S1_S1_PKfS3_S3_S3_Pf,"",@"SHT_CUDA_INFO"
	.sectionflags	@""
	.align	4


	//----- nvinfo : EIATTR_CUDA_API_VERSION
	.align		4
        /*0000*/ 	.byte	0x04, 0x37
        /*0002*/ 	.short	(.L_385 - .L_384)
.L_384:
        /*0004*/ 	.word	0x00000082


	//----- nvinfo : EIATTR_KPARAM_INFO
	.align		4
.L_385:
        /*0008*/ 	.byte	0x04, 0x17
        /*000a*/ 	.short	(.L_387 - .L_386)
.L_386:
        /*000c*/ 	.word	0x00000000
        /*0010*/ 	.short	0x000f
        /*0012*/ 	.short	0x0060
        /*0014*/ 	.byte	0x00, 0xf5, 0x21, 0x00


	//----- nvinfo : EIATTR_KPARAM_INFO
	.align		4
.L_387:
        /*0018*/ 	.byte	0x04, 0x17
        /*001a*/ 	.short	(.L_389 - .L_388)
.L_388:
        /*001c*/ 	.word	0x00000000
        /*0020*/ 	.short	0x000e
        /*0022*/ 	.short	0x0058
        /*0024*/ 	.byte	0x00, 0xf5, 0x21, 0x00


	//----- nvinfo : EIATTR_KPARAM_INFO
	.align		4
.L_389:
        /*0028*/ 	.byte	0x04, 0x17
        /*002a*/ 	.short	(.L_391 - .L_390)
.L_390:
        /*002c*/ 	.word	0x00000000
        /*0030*/ 	.short	0x000d
        /*0032*/ 	.short	0x0050
        /*0034*/ 	.byte	0x00, 0xf5, 0x21, 0x00


	//----- nvinfo : EIATTR_KPARAM_INFO
	.align		4
.L_391:
        /*0038*/ 	.byte	0x04, 0x17
        /*003a*/ 	.short	(.L_393 - .L_392)
.L_392:
        /*003c*/ 	.word	0x00000000
        /*0040*/ 	.short	0x000c
        /*0042*/ 	.short	0x0048
        /*0044*/ 	.byte	0x00, 0xf5, 0x21, 0x00


	//----- nvinfo : EIATTR_KPARAM_INFO
	.align		4
.L_393:
        /*0048*/ 	.byte	0x04, 0x17
        /*004a*/ 	.short	(.L_395 - .L_394)
.L_394:
        /*004c*/ 	.word	0x00000000
        /*0050*/ 	.short	0x000b
        /*0052*/ 	.short	0x0040
        /*0054*/ 	.byte	0x00, 0xf5, 0x21, 0x00


	//----- nvinfo : EIATTR_KPARAM_INFO
	.align		4
.L_395:
        /*0058*/ 	.byte	0x04, 0x17
        /*005a*/ 	.short	(.L_397 - .L_396)
.L_396:
        /*005c*/ 	.word	0x00000000
        /*0060*/ 	.short	0x000a
        /*0062*/ 	.short	0x0038
        /*0064*/ 	.byte	0x00, 0xf5, 0x21, 0x00


	//----- nvinfo : EIATTR_KPARAM_INFO
	.align		4
.L_397:
        /*0068*/ 	.byte	0x04, 0x17
        /*006a*/ 	.short	(.L_399 - .L_398)
.L_398:
        /*006c*/ 	.word	0x00000000
        /*0070*/ 	.short	0x0009
        /*0072*/ 	.short	0x0030
        /*0074*/ 	.byte	0x00, 0xf5, 0x21, 0x00


	//----- nvinfo : EIATTR_KPARAM_INFO
	.align		4
.L_399:
        /*0078*/ 	.byte	0x04, 0x17
        /*007a*/ 	.short	(.L_401 - .L_400)
.L_400:
        /*007c*/ 	.word	0x00000000
        /*0080*/ 	.short	0x0008
        /*0082*/ 	.short	0x0028
        /*0084*/ 	.byte	0x00, 0xf5, 0x21, 0x00


	//----- nvinfo : EIATTR_KPARAM_INFO
	.align		4
.L_401:
        /*0088*/ 	.byte	0x04, 0x17
        /*008a*/ 	.short	(.L_403 - .L_402)
.L_402:
        /*008c*/ 	.word	0x00000000
        /*0090*/ 	.short	0x0007
        /*0092*/ 	.short	0x0020
        /*0094*/ 	.byte	0x00, 0xf5, 0x21, 0x00


	//----- nvinfo : EIATTR_KPARAM_INFO
	.align		4
.L_403:
        /*0098*/ 	.byte	0x04, 0x17
        /*009a*/ 	.short	(.L_405 - .L_404)
.L_404:
        /*009c*/ 	.word	0x00000000
        /*00a0*/ 	.short	0x0006
        /*00a2*/ 	.short	0x0018
        /*00a4*/ 	.byte	0x00, 0xf0, 0x11, 0x00


	//----- nvinfo : EIATTR_KPARAM_INFO
	.align		4
.L_405:
        /*00a8*/ 	.byte	0x04, 0x17
        /*00aa*/ 	.short	(.L_407 - .L_406)
.L_406:
        /*00ac*/ 	.word	0x00000000
        /*00b0*/ 	.short	0x0005
        /*00b2*/ 	.short	0x0014
        /*00b4*/ 	.byte	0x00, 0xf0, 0x11, 0x00


	//----- nvinfo : EIATTR_KPARAM_INFO
	.align		4
.L_407:
        /*00b8*/ 	.byte	0x04, 0x17
        /*00ba*/ 	.short	(.L_409 - .L_408)
.L_408:
        /*00bc*/ 	.word	0x00000000
        /*00c0*/ 	.short	0x0004
        /*00c2*/ 	.short	0x0010
        /*00c4*/ 	.byte	0x00, 0xf0, 0x11, 0x00


	//----- nvinfo : EIATTR_KPARAM_INFO
	.align		4
.L_409:
        /*00c8*/ 	.byte	0x04, 0x17
        /*00ca*/ 	.short	(.L_411 - .L_410)
.L_410:
        /*00cc*/ 	.word	0x00000000
        /*00d0*/ 	.short	0x0003
        /*00d2*/ 	.short	0x000c
        /*00d4*/ 	.byte	0x00, 0xf0, 0x11, 0x00


	//----- nvinfo : EIATTR_KPARAM_INFO
	.align		4
.L_411:
        /*00d8*/ 	.byte	0x04, 0x17
        /*00da*/ 	.short	(.L_413 - .L_412)
.L_412:
        /*00dc*/ 	.word	0x00000000
        /*00e0*/ 	.short	0x0002
        /*00e2*/ 	.short	0x0008
        /*00e4*/ 	.byte	0x00, 0xf0, 0x11, 0x00


	//----- nvinfo : EIATTR_KPARAM_INFO
	.align		4
.L_413:
        /*00e8*/ 	.byte	0x04, 0x17
        /*00ea*/ 	.short	(.L_415 - .L_414)
.L_414:
        /*00ec*/ 	.word	0x00000000
        /*00f0*/ 	.short	0x0001
        /*00f2*/ 	.short	0x0004
        /*00f4*/ 	.byte	0x00, 0xf0, 0x11, 0x00


	//----- nvinfo : EIATTR_KPARAM_INFO
	.align		4
.L_415:
        /*00f8*/ 	.byte	0x04, 0x17
        /*00fa*/ 	.short	(.L_417 - .L_416)
.L_416:
        /*00fc*/ 	.word	0x00000000
        /*0100*/ 	.short	0x0000
        /*0102*/ 	.short	0x0000
        /*0104*/ 	.byte	0x00, 0xf0, 0x11, 0x00


	//----- nvinfo : EIATTR_SPARSE_MMA_MASK
	.align		4
.L_417:
        /*0108*/ 	.byte	0x03, 0x50
        /*010a*/ 	.short	0x0000


	//----- nvinfo : EIATTR_MAXREG_COUNT
	.align		4
        /*010c*/ 	.byte	0x03, 0x1b
        /*010e*/ 	.short	0x00ff


	//----- nvinfo : EIATTR_NUM_BARRIERS
	.align		4
        /*0110*/ 	.byte	0x02, 0x4c
        /*0112*/ 	.byte	0x01
	.zero		1


	//----- nvinfo : EIATTR_MERCURY_ISA_VERSION
	.align		4
        /*0114*/ 	.byte	0x03, 0x5f
        /*0116*/ 	.short	0x0101


	//----- nvinfo : EIATTR_VRC_CTA_INIT_COUNT
	.align		4
        /*0118*/ 	.byte	0x02, 0x4a
	.zero		1
	.zero		1


	//----- nvinfo : EIATTR_EXIT_INSTR_OFFSETS
	.align		4
        /*011c*/ 	.byte	0x04, 0x1c
        /*011e*/ 	.short	(.L_419 - .L_418)


	//   ....[0]....
.L_418:
        /*0120*/ 	.word	0x00000090


	//   ....[1]....
        /*0124*/ 	.word	0x00001b10


	//----- nvinfo : EIATTR_CRS_STACK_SIZE
	.align		4
.L_419:
        /*0128*/ 	.byte	0x04, 0x1e
        /*012a*/ 	.short	(.L_421 - .L_420)
.L_420:
        /*012c*/ 	.word	0x00000000


	//----- nvinfo : EIATTR_CBANK_PARAM_SIZE
	.align		4
.L_421:
        /*0130*/ 	.byte	0x03, 0x19
        /*0132*/ 	.short	0x0068


	//----- nvinfo : EIATTR_PARAM_CBANK
	.align		4
        /*0134*/ 	.byte	0x04, 0x0a
        /*0136*/ 	.short	(.L_423 - .L_422)
	.align		4
.L_422:
        /*0138*/ 	.word	index@(.nv.constant0._Z16rpe_v_forward_v2ILj64EEviiiiiiiPKiS1_S1_S1_PKfS3_S3_S3_Pf)
        /*013c*/ 	.short	0x0380
        /*013e*/ 	.short	0x0068


	//----- nvinfo : EIATTR_SW_WAR
	.align		4
.L_423:
        /*0140*/ 	.byte	0x04, 0x36
        /*0142*/ 	.short	(.L_425 - .L_424)
.L_424:
        /*0144*/ 	.word	0x00000008
.L_425:


//--------------------- .nv.info._Z16rpe_v_forward_v2ILj32EEviiiiiiiPKiS1_S1_S1_PKfS3_S3_S3_Pf --------------------------
	.section	.nv.info._Z16rpe_v_forward_v2ILj32EEviiiiiiiPKiS1_S1_S1_PKfS3_S3_S3_Pf,"",@"SHT_CUDA_INFO"
	.sectionflags	@""
	.align	4


	//----- nvinfo : EIATTR_CUDA_API_VERSION
	.align		4
        /*0000*/ 	.byte	0x04, 0x37
        /*0002*/ 	.short	(.L_427 - .L_426)
.L_426:
        /*0004*/ 	.word	0x00000082


	//----- nvinfo : EIATTR_KPARAM_INFO
	.align		4
.L_427:
        /*0008*/ 	.byte	0x04, 0x17
        /*000a*/ 	.short	(.L_429 - .L_428)
.L_428:
        /*000c*/ 	.word	0x00000000
        /*0010*/ 	.short	0x000f
        /*0012*/ 	.short	0x0060
        /*0014*/ 	.byte	0x00, 0xf5, 0x21, 0x00


	//----- nvinfo : EIATTR_KPARAM_INFO
	.align		4
.L_429:
        /*0018*/ 	.byte	0x04, 0x17
        /*001a*/ 	.short	(.L_431 - .L_430)
.L_430:
        /*001c*/ 	.word	0x00000000
        /*0020*/ 	.short	0x000e
        /*0022*/ 	.short	0x0058
        /*0024*/ 	.byte	0x00, 0xf5, 0x21, 0x00


	//----- nvinfo : EIATTR_KPARAM_INFO
	.align		4
.L_431:
        /*0028*/ 	.byte	0x04, 0x17
        /*002a*/ 	.short	(.L_433 - .L_432)
.L_432:
        /*002c*/ 	.word	0x00000000
        /*0030*/ 	.short	0x000d
        /*0032*/ 	.short	0x0050
        /*0034*/ 	.byte	0x00, 0xf5, 0x21, 0x00


	//----- nvinfo : EIATTR_KPARAM_INFO
	.align		4
.L_433:
        /*0038*/ 	.byte	0x04, 0x17
        /*003a*/ 	.short	(.L_435 - .L_434)
.L_434:
        /*003c*/ 	.word	0x00000000
        /*0040*/ 	.short	0x000c
        /*0042*/ 	.short	0x0048
        /*0044*/ 	.byte	0x00, 0xf5, 0x21, 0x00


	//----- nvinfo : EIATTR_KPARAM_INFO
	.align		4
.L_435:
        /*0048*/ 	.byte	0x04, 0x17
        /*004a*/ 	.short	(.L_437 - .L_436)
.L_436:
        /*004c*/ 	.word	0x00000000
        /*0050*/ 	.short	0x000b
        /*0052*/ 	.short	0x0040
        /*0054*/ 	.byte	0x00, 0xf5, 0x21, 0x00


	//----- nvinfo : EIATTR_KPARAM_INFO
	.align		4
.L_437:
        /*0058*/ 	.byte	0x04, 0x17
        /*005a*/ 	.short	(.L_439 - .L_438)
.L_438:
        /*005c*/ 	.word	0x00000000
        /*0060*/ 	.short	0x000a
        /*0062*/ 	.short	0x0038
        /*0064*/ 	.byte	0x00, 0xf5, 0x21, 0x00


	//----- nvinfo : EIATTR_KPARAM_INFO
	.align		4
.L_439:
        /*0068*/ 	.byte	0x04, 0x17
        /*006a*/ 	.short	(.L_441 - .L_440)
.L_440:
        /*006c*/ 	.word	0x00000000
        /*0070*/ 	.short	0x0009
        /*0072*/ 	.short	0x0030
        /*0074*/ 	.byte	0x00, 0xf5, 0x21, 0x00


	//----- nvinfo : EIATTR_KPARAM_INFO
	.align		4
.L_441:
        /*0078*/ 	.byte	0x04, 0x17
        /*007a*/ 	.short	(.L_443 - .L_442)
.L_442:
        /*007c*/ 	.word	0x00000000
        /*0080*/ 	.short	0x0008
        /*0082*/ 	.short	0x0028
        /*0084*/ 	.byte	0x00, 0xf5, 0x21, 0x00


	//----- nvinfo : EIATTR_KPARAM_INFO
	.align		4
.L_443:
        /*0088*/ 	.byte	0x04, 0x17
        /*008a*/ 	.short	(.L_445 - .L_444)
.L_444:
        /*008c*/ 	.word	0x00000000
        /*0090*/ 	.short	0x0007
        /*0092*/ 	.short	0x0020
        /*0094*/ 	.byte	0x00, 0xf5, 0x21, 0x00


	//----- nvinfo : EIATTR_KPARAM_INFO
	.align		4
.L_445:
        /*0098*/ 	.byte	0x04, 0x17
        /*009a*/ 	.short	(.L_447 - .L_446)
.L_446:
        /*009c*/ 	.word	0x00000000
        /*00a0*/ 	.short	0x0006
        /*00a2*/ 	.short	0x0018
        /*00a4*/ 	.byte	0x00, 0xf0, 0x11, 0x00


	//----- nvinfo : EIATTR_KPARAM_INFO
	.align		4
.L_447:
        /*00a8*/ 	.byte	0x04, 0x17
        /*00aa*/ 	.short	(.L_449 - .L_448)
.L_448:
        /*00ac*/ 	.word	0x00000000
        /*00b0*/ 	.short	0x0005
        /*00b2*/ 	.short	0x0014
        /*00b4*/ 	.byte	0x00, 0xf0, 0x11, 0x00


	//----- nvinfo : EIATTR_KPARAM_INFO
	.align		4
.L_449:
        /*00b8*/ 	.byte	0x04, 0x17
        /*00ba*/ 	.short	(.L_451 - .L_450)
.L_450:
        /*00bc*/ 	.word	0x00000000
        /*00c0*/ 	.short	0x0004
        /*00c2*/ 	.short	0x0010
        /*00c4*/ 	.byte	0x00, 0xf0, 0x11, 0x00


	//----- nvinfo : EIATTR_KPARAM_INFO
	.align		4
.L_451:
        /*00c8*/ 	.byte	0x04, 0x17
        /*00ca*/ 	.short	(.L_453 - .L_452)
.L_452:
        /*00cc*/ 	.word	0x00000000
        /*00d0*/ 	.short	0x0003
        /*00d2*/ 	.short	0x000c
        /*00d4*/ 	.byte	0x00, 0xf0, 0x11, 0x00


	//----- nvinfo : EIATTR_KPARAM_INFO
	.align		4
.L_453:
        /*00d8*/ 	.byte	0x04, 0x17
        /*00da*/ 	.short	(.L_455 - .L_454)
.L_454:
        /*00dc*/ 	.word	0x00000000
        /*00e0*/ 	.short	0x0002
        /*00e2*/ 	.short	0x0008
        /*00e4*/ 	.byte	0x00, 0xf0, 0x11, 0x00


	//----- nvinfo : EIATTR_KPARAM_INFO
	.align		4
.L_455:
        /*00e8*/ 	.byte	0x04, 0x17
        /*00ea*/ 	.short	(.L_457 - .L_456)
.L_456:
        /*00ec*/ 	.word	0x00000000
        /*00f0*/ 	.short	0x0001
        /*00f2*/ 	.short	0x0004
        /*00f4*/ 	.byte	0x00, 0xf0, 0x11, 0x00


	//----- nvinfo : EIATTR_KPARAM_INFO
	.align		4
.L_457:
        /*00f8*/ 	.byte	0x04, 0x17
        /*00fa*/ 	.short	(.L_459 - .L_458)
.L_458:
        /*00fc*/ 	.word	0x00000000
        /*0100*/ 	.short	0x0000
        /*0102*/ 	.short	0x0000
        /*0104*/ 	.byte	0x00, 0xf0, 0x11, 0x00


	//----- nvinfo : EIATTR_SPARSE_MMA_MASK
	.align		4
.L_459:
        /*0108*/ 	.byte	0x03, 0x50
        /*010a*/ 	.short	0x0000


	//----- nvinfo : EIATTR_MAXREG_COUNT
	.align		4
        /*010c*/ 	.byte	0x03, 0x1b
        /*010e*/ 	.short	0x00ff


	//----- nvinfo : EIATTR_NUM_BARRIERS
	.align		4
        /*0110*/ 	.byte	0x02, 0x4c
        /*0112*/ 	.byte	0x01
	.zero		1


	//----- nvinfo : EIATTR_MERCURY_ISA_VERSION
	.align		4
        /*0114*/ 	.byte	0x03, 0x5f
        /*0116*/ 	.short	0x0101


	//----- nvinfo : EIATTR_VRC_CTA_INIT_COUNT
	.align		4
        /*0118*/ 	.byte	0x02, 0x4a
	.zero		1
	.zero		1


	//----- nvinfo : EIATTR_EXIT_INSTR_OFFSETS
	.align		4
        /*011c*/ 	.byte	0x04, 0x1c
        /*011e*/ 	.short	(.L_461 - .L_460)


	//   ....[0]....
.L_460:
        /*0120*/ 	.word	0x00000090


	//   ....[1]....
        /*0124*/ 	.word	0x00001b10


	//----- nvinfo : EIATTR_CRS_STACK_SIZE
	.align		4
.L_461:
        /*0128*/ 	.byte	0x04, 0x1e
        /*012a*/ 	.short	(.L_463 - .L_462)
.L_462:
        /*012c*/ 	.word	0x00000000


	//----- nvinfo : EIATTR_CBANK_PARAM_SIZE
	.align		4
.L_463:
        /*0130*/ 	.byte	0x03, 0x19
        /*0132*/ 	.short	0x0068


	//----- nvinfo : EIATTR_PARAM_CBANK
	.align		4
        /*0134*/ 	.byte	0x04, 0x0a
        /*0136*/ 	.short	(.L_465 - .L_464)
	.align		4
.L_464:
        /*0138*/ 	.word	index@(.nv.constant0._Z16rpe_v_forward_v2ILj32EEviiiiiiiPKiS1_S1_S1_PKfS3_S3_S3_Pf)
        /*013c*/ 	.short	0x0380
        /*013e*/ 	.short	0x0068


	//----- nvinfo : EIATTR_SW_WAR
	.align		4
.L_465:
        /*0140*/ 	.byte	0x04, 0x36
        /*0142*/ 	.short	(.L_467 - .L_466)
.L_466:
        /*0144*/ 	.word	0x00000008
.L_467:


//--------------------- .nv.info._Z16rpe_v_forward_v2ILj16EEviiiiiiiPKiS1_S1_S1_PKfS3_S3_S3_Pf --------------------------
	.section	.nv.info._Z16rpe_v_forward_v2ILj16EEviiiiiiiPKiS1_S1_S1_PKfS3_S3_S3_Pf,"",@"SHT_CUDA_INFO"
	.sectionflags	@""
	.align	4


	//----- nvinfo : EIATTR_CUDA_API_VERSION
	.align		4
        /*0000*/ 	.byte	0x04, 0x37
        /*0002*/ 	.short	(.L_469 - .L_468)
.L_468:
        /*0004*/ 	.word	0x00000082


	//----- nvinfo : EIATTR_KPARAM_INFO
	.align		4
.L_469:
        /*0008*/ 	.byte	0x04, 0x17
        /*000a*/ 	.short	(.L_471 - .L_470)
.L_470:
        /*000c*/ 	.word	0x00000000
        /*0010*/ 	.short	0x000f
        /*0012*/ 	.short	0x0060
        /*0014*/ 	.byte	0x00, 0xf5, 0x21, 0x00


	//----- nvinfo : EIATTR_KPARAM_INFO
	.align		4
.L_471:
        /*0018*/ 	.byte	0x04, 0x17
        /*001a*/ 	.short	(.L_473 - .L_472)
.L_472:
        /*001c*/ 	.word	0x00000000
        /*0020*/ 	.short	0x000e
        /*0022*/ 	.short	0x0058
        /*0024*/ 	.byte	0x00, 0xf5, 0x21, 0x00


	//----- nvinfo : EIATTR_KPARAM_INFO
	.align		4
.L_473:
        /*0028*/ 	.byte	0x04, 0x17
        /*002a*/ 	.short	(.L_475 - .L_474)
.L_474:
        /*002c*/ 	.word	0x00000000
        /*0030*/ 	.short	0x000d
        /*0032*/ 	.short	0x0050
        /*0034*/ 	.byte	0x00, 0xf5, 0x21, 0x00


	//----- nvinfo : EIATTR_KPARAM_INFO
	.align		4
.L_475:
        /*0038*/ 	.byte	0x04, 0x17
        /*003a*/ 	.short	(.L_477 - .L_476)
.L_476:
        /*003c*/ 	.word	0x00000000
        /*0040*/ 	.short	0x000c
        /*0042*/ 	.short	0x0048
        /*0044*/ 	.byte	0x00, 0xf5, 0x21, 0x00


	//----- nvinfo : EIATTR_KPARAM_INFO
	.align		4
.L_477:
        /*0048*/ 	.byte	0x04, 0x17
        /*004a*/ 	.short	(.L_479 - .L_478)
.L_478:
        /*004c*/ 	.word	0x00000000
        /*0050*/ 	.short	0x000b
        /*0052*/ 	.short	0x0040
        /*0054*/ 	.byte	0x00, 0xf5, 0x21, 0x00


	//----- nvinfo : EIATTR_KPARAM_INFO
	.align		4
.L_479:
        /*0058*/ 	.byte	0x04, 0x17
        /*005a*/ 	.short	(.L_481 - .L_480)
.L_480:
        /*005c*/ 	.word	0x00000000
        /*0060*/ 	.short	0x000a
        /*0062*/ 	.short	0x0038
        /*0064*/ 	.byte	0x00, 0xf5, 0x21, 0x00


	//----- nvinfo : EIATTR_KPARAM_INFO
	.align		4
.L_481:
        /*0068*/ 	.byte	0x04, 0x17
        /*006a*/ 	.short	(.L_483 - .L_482)
.L_482:
        /*006c*/ 	.word	0x00000000
        /*0070*/ 	.short	0x0009
        /*0072*/ 	.short	0x0030
        /*0074*/ 	.byte	0x00, 0xf5, 0x21, 0x00


	//----- nvinfo : EIATTR_KPARAM_INFO
	.align		4
.L_483:
        /*0078*/ 	.byte	0x04, 0x17
        /*007a*/ 	.short	(.L_485 - .L_484)
.L_484:
        /*007c*/ 	.word	0x00000000
        /*0080*/ 	.short	0x0008
        /*0082*/ 	.short	0x0028
        /*0084*/ 	.byte	0x00, 0xf5, 0x21, 0x00


	//----- nvinfo : EIATTR_KPARAM_INFO
	.align		4
.L_485:
        /*0088*/ 	.byte	0x04, 0x17
        /*008a*/ 	.short	(.L_487 - .L_486)
.L_486:
        /*008c*/ 	.word	0x00000000
        /*0090*/ 	.short	0x0007
        /*0092*/ 	.short	0x0020
        /*0094*/ 	.byte	0x00, 0xf5, 0x21, 0x00


	//----- nvinfo : EIATTR_KPARAM_INFO
	.align		4
.L_487:
        /*0098*/ 	.byte	0x04, 0x17
        /*009a*/ 	.short	(.L_489 - .L_488)
.L_488:
        /*009c*/ 	.word	0x00000000
        /*00a0*/ 	.short	0x0006
        /*00a2*/ 	.short	0x0018
        /*00a4*/ 	.byte	0x00, 0xf0, 0x11, 0x00


	//----- nvinfo : EIATTR_KPARAM_INFO
	.align		4
.L_489:
        /*00a8*/ 	.byte	0x04, 0x17
        /*00aa*/ 	.short	(.L_491 - .L_490)
.L_490:
        /*00ac*/ 	.word	0x00000000
        /*00b0*/ 	.short	0x0005
        /*00b2*/ 	.short	0x0014
        /*00b4*/ 	.byte	0x00, 0xf0, 0x11, 0x00


	//----- nvinfo : EIATTR_KPARAM_INFO
	.align		4
.L_491:
        /*00b8*/ 	.byte	0x04, 0x17
        /*00ba*/ 	.short	(.L_493 - .L_492)
.L_492:
        /*00bc*/ 	.word	0x00000000
        /*00c0*/ 	.short	0x0004
        /*00c2*/ 	.short	0x0010
        /*00c4*/ 	.byte	0x00, 0xf0, 0x11, 0x00


	//----- nvinfo : EIATTR_KPARAM_INFO
	.align		4
.L_493:
        /*00c8*/ 	.byte	0x04, 0x17
        /*00ca*/ 	.short	(.L_495 - .L_494)
.L_494:
        /*00cc*/ 	.word	0x00000000
        /*00d0*/ 	.short	0x0003
        /*00d2*/ 	.short	0x000c
        /*00d4*/ 	.byte	0x00, 0xf0, 0x11, 0x00


	//----- nvinfo : EIATTR_KPARAM_INFO
	.align		4
.L_495:
        /*00d8*/ 	.byte	0x04, 0x17
        /*00da*/ 	.short	(.L_497 - .L_496)
.L_496:
        /*00dc*/ 	.word	0x00000000
        /*00e0*/ 	.short	0x0002
        /*00e2*/ 	.short	0x0008
        /*00e4*/ 	.byte	0x00, 0xf0, 0x11, 0x00


	//----- nvinfo : EIATTR_KPARAM_INFO
	.align		4
.L_497:
        /*00e8*/ 	.byte	0x04, 0x17
        /*00ea*/ 	.short	(.L_499 - .L_498)
.L_498:
        /*00ec*/ 	.word	0x00000000
        /*00f0*/ 	.short	0x0001
        /*00f2*/ 	.short	0x0004
        /*00f4*/ 	.byte	0x00, 0xf0, 0x11, 0x00


	//----- nvinfo : EIATTR_KPARAM_INFO
	.align		4
.L_499:
        /*00f8*/ 	.byte	0x04, 0x17
        /*00fa*/ 	.short	(.L_501 - .L_500)
.L_500:
        /*00fc*/ 	.word	0x00000000
        /*0100*/ 	.short	0x0000
        /*0102*/ 	.short	0x0000
        /*0104*/ 	.byte	0x00, 0xf0, 0x11, 0x00


	//----- nvinfo : EIATTR_SPARSE_MMA_MASK
	.align		4
.L_501:
        /*0108*/ 	.byte	0x03, 0x50
        /*010a*/ 	.short	0x0000


	//----- nvinfo : EIATTR_MAXREG_COUNT
	.align		4
        /*010c*/ 	.byte	0x03, 0x1b
        /*010e*/ 	.short	0x00ff


	//----- nvinfo : EIATTR_NUM_BARRIERS
	.align		4
        /*0110*/ 	.byte	0x02, 0x4c
        /*0112*/ 	.byte	0x01
	.zero		1


	//----- nvinfo : EIATTR_MERCURY_ISA_VERSION
	.align		4
        /*0114*/ 	.byte	0x03, 0x5f
        /*0116*/ 	.short	0x0101


	//----- nvinfo : EIATTR_VRC_CTA_INIT_COUNT
	.align		4
        /*0118*/ 	.byte	0x02, 0x4a
	.zero		1
	.zero		1


	//----- nvinfo : EIATTR_EXIT_INSTR_OFFSETS
	.align		4
        /*011c*/ 	.byte	0x04, 0x1c
        /*011e*/ 	.short	(.L_503 - .L_502)


	//   ....[0]....
.L_502:
        /*0120*/ 	.word	0x00000090


	//   ....[1]....
        /*0124*/ 	.word	0x00001b10


	//----- nvinfo : EIATTR_CRS_STACK_SIZE
	.align		4
.L_503:
        /*0128*/ 	.byte	0x04, 0x1e
        /*012a*/ 	.short	(.L_505 - .L_504)
.L_504:
        /*012c*/ 	.word	0x00000000


	//----- nvinfo : EIATTR_CBANK_PARAM_SIZE
	.align		4
.L_505:
        /*0130*/ 	.byte	0x03, 0x19
        /*0132*/ 	.short	0x0068


	//----- nvinfo : EIATTR_PARAM_CBANK
	.align		4
        /*0134*/ 	.byte	0x04, 0x0a
        /*0136*/ 	.short	(.L_507 - .L_506)
	.align		4
.L_506:
        /*0138*/ 	.word	index@(.nv.constant0._Z16rpe_v_forward_v2ILj16EEviiiiiiiPKiS1_S1_S1_PKfS3_S3_S3_Pf)
        /*013c*/ 	.short	0x0380
        /*013e*/ 	.short	0x0068


	//----- nvinfo : EIATTR_SW_WAR
	.align		4
.L_507:
        /*0140*/ 	.byte	0x04, 0x36
        /*0142*/ 	.short	(.L_509 - .L_508)
.L_508:
        /*0144*/ 	.word	0x00000008
.L_509:


//--------------------- .nv.callgraph             --------------------------
	.section	.nv.callgraph,"",@"SHT_CUDA_CALLGRAPH"
	.align	4
	.sectionentsize	8
	.align		4
        /*0000*/ 	.word	0x00000000
	.align		4
        /*0004*/ 	.word	0xffffffff
	.align		4
        /*0008*/ 	.word	0x00000000
	.align		4
        /*000c*/ 	.word	0xfffffffe
	.align		4
        /*0010*/ 	.word	0x00000000
	.align		4
        /*0014*/ 	.word	0xfffffffd
	.align		4
        /*0018*/ 	.word	0x00000000
	.align		4
        /*001c*/ 	.word	0xfffffffc


//--------------------- .text._Z17rpe_v_backward_v2ILj200EEviiiiiiiPKiS1_S1_S1_PKfS3_S3_S3_PfS4_S4_S4_ --------------------------
	.section	.text._Z17rpe_v_backward_v2ILj200EEviiiiiiiPKiS1_S1_S1_PKfS3_S3_S3_PfS4_S4_S4_,"ax",@progbits
	.align	128
        .global         _Z17rpe_v_backward_v2ILj200EEviiiiiiiPKiS1_S1_S1_PKfS3_S3_S3_PfS4_S4_S4_
        .type           _Z17rpe_v_backward_v2ILj200EEviiiiiiiPKiS1_S1_S1_PKfS3_S3_S3_PfS4_S4_S4_,@function
        .size           _Z17rpe_v_backward_v2ILj200EEviiiiiiiPKiS1_S1_S1_PKfS3_S3_S3_PfS4_S4_S4_,(.L_x_250 - _Z17rpe_v_backward_v2ILj200EEviiiiiiiPKiS1_S1_S1_PKfS3_S3_S3_PfS4_S4_S4_)
        .other          _Z17rpe_v_backward_v2ILj200EEviiiiiiiPKiS1_S1_S1_PKfS3_S3_S3_PfS4_S4_S4_,@"STO_CUDA_ENTRY STV_DEFAULT"
_Z17rpe_v_backward_v2ILj200EEviiiiiiiPKiS1_S1_S1_PKfS3_S3_S3_PfS4_S4_S4_:
.text._Z17rpe_v_backward_v2ILj200EEviiiiiiiPKiS1_S1_S1_PKfS3_S3_S3_PfS4_S4_S4_:
[----:B------:R-:W-:Y:S01]  /*0000*/  LDC R1, c[0x0][0x37c] ;  /* 0x0000df00ff017b82 */ /* 0x000fe20000000800 */
[----:B------:R-:W0:Y:S07]  /*0010*/  S2R R5, SR_CTAID.X ;  /* 0x0000000000057919 */ /* 0x000e2e0000002500 */
[----:B------:R-:W1:Y:S01]  /*0020*/  S2UR UR11, SR_CTAID.Y ;  /* 0x00000000000b79c3 */ /* 0x000e620000002600 */
[----:B------:R-:W0:Y:S01]  /*0030*/  LDCU UR4, c[0x0][0x384] ;  /* 0x00007080ff0477ac */ /* 0x000e220008000800 */
[----:B------:R-:W2:Y:S06]  /*0040*/  S2R R0, SR_TID.X ;  /* 0x0000000000007919 */ /* 0x000eac0000002100 */
[----:B------:R-:W1:Y:S02]  /*0050*/  LDC.64 R2, c[0x0][0x390] ;  /* 0x0000e400ff027b82 */ /* 0x000e640000000a00 */
[----:B-1----:R-:W-:-:S04]  /*0060*/  ISETP.LE.AND P0, PT, R2, UR11, PT ;  /* 0x0000000b02007c0c */ /* 0x002fc8000bf03270 */
[----:B0-----:R-:W-:-:S04]  /*0070*/  ISETP.GE.OR P0, PT, R5, UR4, P0 ;  /* 0x0000000405007c0c */ /* 0x001fc80008706670 */
[----:B--2---:R-:W-:-:S13]  /*0080*/  ISETP.GE.OR P0, PT, R0, R3, P0 ;  /* 0x000000030000720c */ /* 0x004fda0000706670 */
[----:B------:R-:W-:Y:S05]  /*0090*/  @P0 EXIT ;  /* 0x000000000000094d */ /* 0x000fea0003800000 */
[----:B------:R-:W0:Y:S01]  /*00a0*/  LDC.64 R6, c[0x0][0x3b0] ;  /* 0x0000ec00ff067b82 */ /* 0x000e220000000a00 */
[----:B------:R-:W1:Y:S01]  /*00b0*/  LDCU.64 UR12, c[0x0][0x358] ;  /* 0x00006b00ff0c77ac */ /* 0x000e620008000a00 */
[----:B0-----:R-:W-:-:S05]  /*00c0*/  IMAD.WIDE.U32 R6, R5, 0x4, R6 ;  /* 0x0000000405067825 */ /* 0x001fca00078e0006 */
[----:B-1----:R-:W2:Y:S01]  /*00d0*/  LDG.E R9, desc[UR12][R6.64] ;  /* 0x0000000c06097981 */ /* 0x002ea2000c1e1900 */
[----:B------:R-:W-:Y:S01]  /*00e0*/  IMAD.MOV.U32 R4, RZ, RZ, RZ ;  /* 0x000000ffff047224 */ /* 0x000fe200078e00ff */
[----:B--2---:R-:W-:-:S13]  /*00f0*/  ISETP.GE.AND P0, PT, R9, 0x1, PT ;  /* 0x000000010900780c */ /* 0x004fda0003f06270 */
[----:B------:R-:W-:Y:S05]  /*0100*/  @!P0 BRA `(.L_x_0) ;  /* 0x0000000400688947 */ /* 0x000fea0003800000 */
[C---:B------:R-:W-:Y:S01]  /*0110*/  ISETP.GE.U32.AND P0, PT, R9.reuse, 0x10, PT ;  /* 0x000000100900780c */ /* 0x040fe20003f06070 */
[----:B------:R-:W-:Y:S01]  /*0120*/  IMAD.MOV.U32 R8, RZ, RZ, RZ ;  /* 0x000000ffff087224 */ /* 0x000fe200078e00ff */
[----:B------:R-:W-:Y:S01]  /*0130*/  LOP3.LUT P1, R25, R9, 0xf, RZ, 0xc0, !PT ;  /* 0x0000000f09197812 */ /* 0x000fe2000782c0ff */
[----:B------:R-:W-:-:S10]  /*0140*/  IMAD.MOV.U32 R4, RZ, RZ, RZ ;  /* 0x000000ffff047224 */ /* 0x000fd400078e00ff */
[----:B------:R-:W-:Y:S05]  /*0150*/  @!P0 BRA `(.L_x_1) ;  /* 0x00000000009c8947 */ /* 0x000fea0003800000 */
[----:B------:R-:W0:Y:S01]  /*0160*/  LDCU.64 UR4, c[0x0][0x3a8] ;  /* 0x00007500ff0477ac */ /* 0x000e220008000a00 */
[----:B------:R-:W-:Y:S01]  /*0170*/  LOP3.LUT R8, R9, 0x7ffffff0, RZ, 0xc0, !PT ;  /* 0x7ffffff009087812 */ /* 0x000fe200078ec0ff */
[----:B------:R-:W-:-:S04]  /*0180*/  HFMA2 R4, -RZ, RZ, 0, 0 ;  /* 0x00000000ff047431 */ /* 0x000fc800000001ff */
[----:B------:R-:W-:Y:S01]  /*0190*/  IMAD.MOV R10, RZ, RZ, -R8 ;  /* 0x000000ffff0a7224 */ /* 0x000fe200078e0a08 */
[----:B0-----:R-:W-:-:S04]  /*01a0*/  UIADD3 UR4, UP0, UPT, UR4, 0x20, URZ ;  /* 0x0000002004047890 */ /* 0x001fc8000ff1e0ff */
[----:B------:R-:W-:Y:S02]  /*01b0*/  UIADD3.X UR5, UPT, UPT, URZ, UR5, URZ, UP0, !UPT ;  /* 0x00000005ff057290 */ /* 0x000fe400087fe4ff */
[----:B------:R-:W-:-:S04]  /*01c0*/  IMAD.U32 R14, RZ, RZ, UR4 ;  /* 0x00000004ff0e7e24 */ /* 0x000fc8000f8e00ff */
[----:B------:R-:W-:-:S07]  /*01d0*/  IMAD.U32 R15, RZ, RZ, UR5 ;  /* 0x00000005ff0f7e24 */ /* 0x000fce000f8e00ff */
.L_x_2:
[----:B------:R-:W-:Y:S01]  /*01e0*/  MOV R6, R14 ;  /* 0x0000000e00067202 */ /* 0x000fe20000000f00 */
[----:B------:R-:W-:-:S05]  /*01f0*/  IMAD.MOV.U32 R7, RZ, RZ, R15 ;  /* 0x000000ffff077224 */ /* 0x000fca00078e000f */
[----:B------:R-:W2:Y:S04]  /*0200*/  LDG.E R19, desc[UR12][R6.64+-0x20] ;  /* 0xffffe00c06137981 */ /* 0x000ea8000c1e1900 */
[----:B------:R-:W2:Y:S04]  /*0210*/  LDG.E R20, desc[UR12][R6.64+-0x1c] ;  /* 0xffffe40c06147981 */ /* 0x000ea8000c1e1900 */
[----:B------:R-:W3:Y:S04]  /*0220*/  LDG.E R21, desc[UR12][R6.64+-0x18] ;  /* 0xffffe80c06157981 */ /* 0x000ee8000c1e1900 */
[----:B------:R-:W3:Y:S04]  /*0230*/  LDG.E R22, desc[UR12][R6.64+-0x14] ;  /* 0xffffec0c06167981 */ /* 0x000ee8000c1e1900 */
[----:B------:R-:W4:Y:S04]  /*0240*/  LDG.E R23, desc[UR12][R6.64+-0x10] ;  /* 0xfffff00c06177981 */ /* 0x000f28000c1e1900 */
[----:B------:R-:W4:Y:S04]  /*0250*/  LDG.E R24, desc[UR12][R6.64+-0xc] ;  /* 0xfffff40c06187981 */ /* 0x000f28000c1e1900 */
[----:B------:R-:W5:Y:S04]  /*0260*/  LDG.E R18, desc[UR12][R6.64+-0x8] ;  /* 0xfffff80c06127981 */ /* 0x000f68000c1e1900 */
[----:B------:R-:W5:Y:S04]  /*0270*/  LDG.E R17, desc[UR12][R6.64+-0x4] ;  /* 0xfffffc0c06117981 */ /* 0x000f68000c1e1900 */
[----:B------:R-:W5:Y:S04]  /*0280*/  LDG.E R16, desc[UR12][R6.64] ;  /* 0x0000000c06107981 */ /* 0x000f68000c1e1900 */
[----:B------:R-:W5:Y:S04]  /*0290*/  LDG.E R15, desc[UR12][R6.64+0x4] ;  /* 0x0000040c060f7981 */ /* 0x000f68000c1e1900 */
[----:B------:R-:W5:Y:S04]  /*02a0*/  LDG.E R14, desc[UR12][R6.64+0x8] ;  /* 0x0000080c060e7981 */ /* 0x000f68000c1e1900 */
[----:B------:R-:W5:Y:S04]  /*02b0*/  LDG.E R13, desc[UR12][R6.64+0xc] ;  /* 0x00000c0c060d7981 */ /* 0x000f68000c1e1900 */
[----:B------:R-:W5:Y:S04]  /*02c0*/  LDG.E R11, desc[UR12][R6.64+0x10] ;  /* 0x0000100c060b7981 */ /* 0x000f68000c1e1900 */
[----:B------:R-:W5:Y:S01]  /*02d0*/  LDG.E R12, desc[UR12][R6.64+0x14] ;  /* 0x0000140c060c7981 */ /* 0x000f62000c1e1900 */
[----:B--2---:R-:W-:-:S03]  /*02e0*/  IADD3 R20, PT, PT, R20, R19, R4 ;  /* 0x0000001314147210 */ /* 0x004fc60007ffe004 */
[----:B------:R-:W2:Y:S04]  /*02f0*/  LDG.E R19, desc[UR12][R6.64+0x18] ;  /* 0x0000180c06137981 */ /* 0x000ea8000c1e1900 */
[----:B------:R-:W2:Y:S01]  /*0300*/  LDG.E R4, desc[UR12][R6.64+0x1c] ;  /* 0x00001c0c06047981 */ /* 0x000ea2000c1e1900 */
[----:B------:R-:W-:Y:S01]  /*0310*/  VIADD R10, R10, 0x10 ;  /* 0x000000100a0a7836 */ /* 0x000fe20000000000 */
[----:B---3--:R-:W-:-:S04]  /*0320*/  IADD3 R20, PT, PT, R22, R21, R20 ;  /* 0x0000001516147210 */ /* 0x008fc80007ffe014 */
[----:B------:R-:W-:Y:S02]  /*0330*/  ISETP.NE.AND P0, PT, R10, RZ, PT ;  /* 0x000000ff0a00720c */ /* 0x000fe40003f05270 */
[----:B----4-:R-:W-:-:S04]  /*0340*/  IADD3 R20, PT, PT, R24, R23, R20 ;  /* 0x0000001718147210 */ /* 0x010fc80007ffe014 */
[----:B-----5:R-:W-:-:S04]  /*0350*/  IADD3 R17, PT, PT, R17, R18, R20 ;  /* 0x0000001211117210 */ /* 0x020fc80007ffe014 */
[----:B------:R-:W-:-:S04]  /*0360*/  IADD3 R15, PT, PT, R15, R16, R17 ;  /* 0x000000100f0f7210 */ /* 0x000fc80007ffe011 */
[----:B------:R-:W-:Y:S02]  /*0370*/  IADD3 R13, PT, PT, R13, R14, R15 ;  /* 0x0000000e0d0d7210 */ /* 0x000fe40007ffe00f */
[----:B------:R-:W-:-:S05]  /*0380*/  IADD3 R14, P2, PT, R6, 0x40, RZ ;  /* 0x00000040060e7810 */ /* 0x000fca0007f5e0ff */
[----:B------:R-:W-:Y:S01]  /*0390*/  IMAD.X R15, RZ, RZ, R7, P2 ;  /* 0x000000ffff0f7224 */ /* 0x000fe200010e0607 */
[----:B------:R-:W-:-:S04]  /*03a0*/  IADD3 R11, PT, PT, R12, R11, R13 ;  /* 0x0000000b0c0b7210 */ /* 0x000fc80007ffe00d */
[----:B--2---:R-:W-:Y:S01]  /*03b0*/  IADD3 R4, PT, PT, R4, R19, R11 ;  /* 0x0000001304047210 */ /* 0x004fe20007ffe00b */
[----:B------:R-:W-:Y:S06]  /*03c0*/  @P0 BRA `(.L_x_2) ;  /* 0xfffffffc00840947 */ /* 0x000fec000383ffff */
.L_x_1:
[----:B------:R-:W-:Y:S05]  /*03d0*/  @!P1 BRA `(.L_x_0) ;  /* 0x0000000000b49947 */ /* 0x000fea0003800000 */
[----:B------:R-:W-:Y:S02]  /*03e0*/  ISETP.GE.U32.AND P0, PT, R25, 0x8, PT ;  /* 0x000000081900780c */ /* 0x000fe40003f06070 */
[----:B------:R-:W-:-:S11]  /*03f0*/  LOP3.LUT P1, R18, R9, 0x7, RZ, 0xc0, !PT ;  /* 0x0000000709127812 */ /* 0x000fd6000782c0ff */
[----:B------:R-:W-:Y:S05]  /*0400*/  @!P0 BRA `(.L_x_3) ;  /* 0x00000000003c8947 */ /* 0x000fea0003800000 */
[----:B------:R-:W0:Y:S02]  /*0410*/  LDC.64 R6, c[0x0][0x3a8] ;  /* 0x0000ea00ff067b82 */ /* 0x000e240000000a00 */
[----:B0-----:R-:W-:-:S05]  /*0420*/  IMAD.WIDE.U32 R6, R8, 0x4, R6 ;  /* 0x0000000408067825 */ /* 0x001fca00078e0006 */
[----:B------:R-:W2:Y:S04]  /*0430*/  LDG.E R11, desc[UR12][R6.64] ;  /* 0x0000000c060b7981 */ /* 0x000ea8000c1e1900 */
[----:B------:R-:W2:Y:S04]  /*0440*/  LDG.E R10, desc[UR12][R6.64+0x4] ;  /* 0x0000040c060a7981 */ /* 0x000ea8000c1e1900 */
[----:B------:R-:W3:Y:S04]  /*0450*/  LDG.E R13, desc[UR12][R6.64+0x8] ;  /* 0x0000080c060d7981 */ /* 0x000ee8000c1e1900 */
[----:B------:R-:W3:Y:S04]  /*0460*/  LDG.E R12, desc[UR12][R6.64+0xc] ;  /* 0x00000c0c060c7981 */ /* 0x000ee8000c1e1900 */
[----:B------:R-:W4:Y:S04]  /*0470*/  LDG.E R15, desc[UR12][R6.64+0x10] ;  /* 0x0000100c060f7981 */ /* 0x000f28000c1e1900 */
[----:B------:R-:W4:Y:S04]  /*0480*/  LDG.E R14, desc[UR12][R6.64+0x14] ;  /* 0x0000140c060e7981 */ /* 0x000f28000c1e1900 */
[----:B------:R-:W5:Y:S04]  /*0490*/  LDG.E R17, desc[UR12][R6.64+0x18] ;  /* 0x0000180c06117981 */ /* 0x000f68000c1e1900 */
[----:B------:R-:W5:Y:S01]  /*04a0*/  LDG.E R16, desc[UR12][R6.64+0x1c] ;  /* 0x00001c0c06107981 */ /* 0x000f62000c1e1900 */
[----:B------:R-:W-:-:S02]  /*04b0*/  IADD3 R8, PT, PT, R8, 0x8, RZ ;  /* 0x0000000808087810 */ /* 0x000fc40007ffe0ff */
[----:B--2---:R-:W-:-:S04]  /*04c0*/  IADD3 R10, PT, PT, R10, R11, R4 ;  /* 0x0000000b0a0a7210 */ /* 0x004fc80007ffe004 */
[----:B---3--:R-:W-:-:S04]  /*04d0*/  IADD3 R10, PT, PT, R12, R13, R10 ;  /* 0x0000000d0c0a7210 */ /* 0x008fc80007ffe00a */
[----:B----4-:R-:W-:-:S04]  /*04e0*/  IADD3 R10, PT, PT, R14, R15, R10 ;  /* 0x0000000f0e0a7210 */ /* 0x010fc80007ffe00a */
[----:B-----5:R-:W-:-:S07]  /*04f0*/  IADD3 R4, PT, PT, R16, R17, R10 ;  /* 0x0000001110047210 */ /* 0x020fce0007ffe00a */
.L_x_3:
[----:B------:R-:W-:Y:S05]  /*0500*/  @!P1 BRA `(.L_x_0) ;  /* 0x0000000000689947 */ /* 0x000fea0003800000 */
[----:B------:R-:W-:Y:S02]  /*0510*/  ISETP.GE.U32.AND P0, PT, R18, 0x4, PT ;  /* 0x000000041200780c */ /* 0x000fe40003f06070 */
[----:B------:R-:W-:-:S04]  /*0520*/  LOP3.LUT R10, R9, 0x3, RZ, 0xc0, !PT ;  /* 0x00000003090a7812 */ /* 0x000fc800078ec0ff */
[----:B------:R-:W-:-:S07]  /*0530*/  ISETP.NE.AND P1, PT, R10, RZ, PT ;  /* 0x000000ff0a00720c */ /* 0x000fce0003f25270 */
[----:B------:R-:W-:Y:S06]  /*0540*/  @!P0 BRA `(.L_x_4) ;  /* 0x0000000000248947 */ /* 0x000fec0003800000 */
[----:B------:R-:W0:Y:S02]  /*0550*/  LDC.64 R6, c[0x0][0x3a8] ;  /* 0x0000ea00ff067b82 */ /* 0x000e240000000a00 */
[----:B0-----:R-:W-:-:S05]  /*0560*/  IMAD.WIDE.U32 R6, R8, 0x4, R6 ;  /* 0x0000000408067825 */ /* 0x001fca00078e0006 */
[----:B------:R-:W2:Y:S04]  /*0570*/  LDG.E R9, desc[UR12][R6.64] ;  /* 0x0000000c06097981 */ /* 0x000ea8000c1e1900 */
[----:B------:R-:W2:Y:S04]  /*0580*/  LDG.E R11, desc[UR12][R6.64+0x4] ;  /* 0x0000040c060b7981 */ /* 0x000ea8000c1e1900 */
[----:B------:R-:W3:Y:S04]  /*0590*/  LDG.E R13, desc[UR12][R6.64+0x8] ;  /* 0x0000080c060d7981 */ /* 0x000ee8000c1e1900 */
[----:B------:R-:W3:Y:S01]  /*05a0*/  LDG.E R12, desc[UR12][R6.64+0xc] ;  /* 0x00000c0c060c7981 */ /* 0x000ee2000c1e1900 */
[----:B------:R-:W-:Y:S01]  /*05b0*/  VIADD R8, R8, 0x4 ;  /* 0x0000000408087836 */ /* 0x000fe20000000000 */
[----:B--2---:R-:W-:-:S04]  /*05c0*/  IADD3 R4, PT, PT, R11, R9, R4 ;  /* 0x000000090b047210 */ /* 0x004fc80007ffe004 */
[----:B---3--:R-:W-:-:S07]  /*05d0*/  IADD3 R4, PT, PT, R12, R13, R4 ;  /* 0x0000000d0c047210 */ /* 0x008fce0007ffe004 */
.L_x_4:
[----:B------:R-:W-:Y:S05]  /*05e0*/  @!P1 BRA `(.L_x_0) ;  /* 0x0000000000309947 */ /* 0x000fea0003800000 */
[----:B------:R-:W0:Y:S01]  /*05f0*/  LDC.64 R6, c[0x0][0x3a8] ;  /* 0x0000ea00ff067b82 */ /* 0x000e220000000a00 */
[----:B------:R-:W-:Y:S02]  /*0600*/  IMAD.MOV R10, RZ, RZ, -R10 ;  /* 0x000000ffff0a7224 */ /* 0x000fe400078e0a0a */
[----:B0-----:R-:W-:-:S07]  /*0610*/  IMAD.WIDE.U32 R8, R8, 0x4, R6 ;  /* 0x0000000408087825 */ /* 0x001fce00078e0006 */
.L_x_5:
[----:B------:R-:W-:Y:S01]  /*0620*/  MOV R7, R9 ;  /* 0x0000000900077202 */ /* 0x000fe20000000f00 */
[----:B------:R-:W-:-:S05]  /*0630*/  IMAD.MOV.U32 R6, RZ, RZ, R8 ;  /* 0x000000ffff067224 */ /* 0x000fca00078e0008 */
[----:B------:R-:W2:Y:S01]  /*0640*/  LDG.E R7, desc[UR12][R6.64] ;  /* 0x0000000c06077981 */ /* 0x000ea2000c1e1900 */
[----:B------:R-:W-:Y:S01]  /*0650*/  VIADD R10, R10, 0x1 ;  /* 0x000000010a0a7836 */ /* 0x000fe20000000000 */
[----:B------:R-:W-:-:S04]  /*0660*/  IADD3 R8, P1, PT, R8, 0x4, RZ ;  /* 0x0000000408087810 */ /* 0x000fc80007f3e0ff */
[----:B------:R-:W-:Y:S01]  /*0670*/  ISETP.NE.AND P0, PT, R10, RZ, PT ;  /* 0x000000ff0a00720c */ /* 0x000fe20003f05270 */
[----:B------:R-:W-:Y:S02]  /*0680*/  IMAD.X R9, RZ, RZ, R9, P1 ;  /* 0x000000ffff097224 */ /* 0x000fe400008e0609 */
[----:B--2---:R-:W-:-:S10]  /*0690*/  IMAD.IADD R4, R7, 0x1, R4 ;  /* 0x0000000107047824 */ /* 0x004fd400078e0204 */
[----:B------:R-:W-:Y:S05]  /*06a0*/  @P0 BRA `(.L_x_5) ;  /* 0xfffffffc00dc0947 */ /* 0x000fea000383ffff */
.L_x_0:
[----:B------:R-:W0:Y:S01]  /*06b0*/  LDCU UR14, c[0x0][0x388] ;  /* 0x00007100ff0e77ac */ /* 0x000e220008000800 */
[----:B------:R-:W-:Y:S01]  /*06c0*/  BSSY.RECONVERGENT B0, `(.L_x_6) ;  /* 0x000002c000007945 */ /* 0x000fe20003800200 */
[----:B0-----:R-:W-:-:S13]  /*06d0*/  ISETP.GE.AND P0, PT, R0, UR14, PT ;  /* 0x0000000e00007c0c */ /* 0x001fda000bf06270 */
[----:B------:R-:W-:Y:S05]  /*06e0*/  @P0 BRA `(.L_x_7) ;  /* 0x0000000000a40947 */ /* 0x000fea0003800000 */
[----:B------:R-:W0:Y:S01]  /*06f0*/  S2R R12, SR_CgaCtaId ;  /* 0x00000000000c7919 */ /* 0x000e220000008800 */
[----:B------:R-:W1:Y:S01]  /*0700*/  LDC R23, c[0x0][0x398] ;  /* 0x0000e600ff177b82 */ /* 0x000e620000000800 */
[----:B------:R-:W-:Y:S01]  /*0710*/  MOV R19, 0x400 ;  /* 0x0000040000137802 */ /* 0x000fe20000000f00 */
[----:B------:R-:W-:-:S03]  /*0720*/  IMAD.MOV.U32 R24, RZ, RZ, R0 ;  /* 0x000000ffff187224 */ /* 0x000fc600078e0000 */
[C---:B------:R-:W-:Y:S01]  /*0730*/  IADD3 R20, PT, PT, R19.reuse, 0x320, RZ ;  /* 0x0000032013147810 */ /* 0x040fe20007ffe0ff */
[C---:B------:R-:W-:Y:S02]  /*0740*/  VIADD R21, R19.reuse, 0x960 ;  /* 0x0000096013157836 */ /* 0x040fe40000000000 */
[----:B------:R-:W2:Y:S01]  /*0750*/  LDC R18, c[0x0][0x360] ;  /* 0x0000d800ff127b82 */ /* 0x000ea20000000800 */
[----:B------:R-:W-:-:S07]  /*0760*/  VIADD R22, R19, 0x640 ;  /* 0x0000064013167836 */ /* 0x000fce0000000000 */
[----:B------:R-:W3:Y:S08]  /*0770*/  LDC.64 R10, c[0x0][0x3c0] ;  /* 0x0000f000ff0a7b82 */ /* 0x000ef00000000a00 */
[----:B------:R-:W4:Y:S01]  /*0780*/  LDC.64 R8, c[0x0][0x3d0] ;  /* 0x0000f400ff087b82 */ /* 0x000f220000000a00 */
[----:B-1----:R-:W-:Y:S02]  /*0790*/  IADD3 R23, PT, PT, R23, -0x1, RZ ;  /* 0xffffffff17177810 */ /* 0x002fe40007ffe0ff */
[----:B0-----:R-:W-:-:S05]  /*07a0*/  LEA R19, R12, R19, 0x18 ;  /* 0x000000130c137211 */ /* 0x001fca00078ec0ff */
[----:B------:R-:W0:Y:S01]  /*07b0*/  LDC.64 R6, c[0x0][0x3b8] ;  /* 0x0000ee00ff067b82 */ /* 0x000e220000000a00 */
[C---:B------:R-:W-:Y:S02]  /*07c0*/  LEA R20, R12.reuse, R20, 0x18 ;  /* 0x000000140c147211 */ /* 0x040fe400078ec0ff */
[C---:B------:R-:W-:Y:S02]  /*07d0*/  LEA R21, R12.reuse, R21, 0x18 ;  /* 0x000000150c157211 */ /* 0x040fe400078ec0ff */
[----:B--2---:R-:W-:-:S07]  /*07e0*/  LEA R22, R12, R22, 0x18 ;  /* 0x000000160c167211 */ /* 0x004fce00078ec0ff */
.L_x_8:
[----:B------:R-:W-:-:S04]  /*07f0*/  IMAD R17, R5, UR14, R24 ;  /* 0x0000000e05117c24 */ /* 0x000fc8000f8e0218 */
[----:B-1--4-:R-:W-:-:S06]  /*0800*/  IMAD.WIDE R12, R17, 0x4, R8 ;  /* 0x00000004110c7825 */ /* 0x012fcc00078e0208 */
[----:B------:R1:W2:Y:S01]  /*0810*/  LDG.E R13, desc[UR12][R12.64] ;  /* 0x0000000c0c0d7981 */ /* 0x0002a2000c1e1900 */
[----:B0-----:R-:W-:-:S04]  /*0820*/  IMAD.WIDE R14, R17, 0x4, R6 ;  /* 0x00000004110e7825 */ /* 0x001fc800078e0206 */
[----:B------:R-:W-:Y:S02]  /*0830*/  IMAD R17, R17, R2, UR11 ;  /* 0x0000000b11117e24 */ /* 0x000fe4000f8e0202 */
[----:B------:R-:W4:Y:S02]  /*0840*/  LDG.E R15, desc[UR12][R14.64] ;  /* 0x0000000c0e0f7981 */ /* 0x000f24000c1e1900 */
[----:B---3--:R-:W-:-:S06]  /*0850*/  IMAD.WIDE R16, R17, 0x4, R10 ;  /* 0x0000000411107825 */ /* 0x008fcc00078e020a */
[----:B------:R-:W3:Y:S01]  /*0860*/  LDG.E R16, desc[UR12][R16.64] ;  /* 0x0000000c10107981 */ /* 0x000ee2000c1e1900 */
[C---:B------:R-:W-:Y:S01]  /*0870*/  IMAD R25, R24.reuse, 0x4, R19 ;  /* 0x0000000418197824 */ /* 0x040fe200078e0213 */
[C---:B-1----:R-:W-:Y:S01]  /*0880*/  LEA R12, R24.reuse, R20, 0x2 ;  /* 0x00000014180c7211 */ /* 0x042fe200078e10ff */
[C---:B------:R-:W-:Y:S01]  /*0890*/  IMAD R27, R24.reuse, 0x4, R21 ;  /* 0x00000004181b7824 */ /* 0x040fe200078e0215 */
[----:B--2---:R-:W0:Y:S01]  /*08a0*/  F2I.FLOOR.NTZ R26, R13 ;  /* 0x0000000d001a7305 */ /* 0x004e220000207100 */
[C---:B----4-:R-:W-:Y:S01]  /*08b0*/  IMAD.IADD R28, R15.reuse, 0x1, R4 ;  /* 0x000000010f1c7824 */ /* 0x050fe200078e0204 */
[----:B------:R-:W-:Y:S01]  /*08c0*/  ISETP.NE.AND P0, PT, R15, -0x1, PT ;  /* 0xffffffff0f00780c */ /* 0x000fe20003f05270 */
[----:B------:R-:W-:Y:S01]  /*08d0*/  IMAD R15, R24, 0x4, R22 ;  /* 0x00000004180f7824 */ /* 0x000fe200078e0216 */
[----:B------:R-:W-:Y:S02]  /*08e0*/  IADD3 R24, PT, PT, R18, R24, RZ ;  /* 0x0000001812187210 */ /* 0x000fe40007ffe0ff */
[----:B------:R-:W-:-:S02]  /*08f0*/  SEL R28, R28, 0xffffffff, P0 ;  /* 0xffffffff1c1c7807 */ /* 0x000fc40000000000 */
[----:B------:R-:W-:Y:S01]  /*0900*/  ISETP.GE.AND P0, PT, R24, UR14, PT ;  /* 0x0000000e18007c0c */ /* 0x000fe2000bf06270 */
[----:B---3--:R1:W-:Y:S01]  /*0910*/  STS [R25], R16 ;  /* 0x0000001019007388 */ /* 0x0083e20000000800 */
[----:B0-----:R-:W-:-:S03]  /*0920*/  VIMNMX R26, PT, PT, RZ, R26, !PT ;  /* 0x0000001aff1a7248 */ /* 0x001fc60007fe0100 */
[----:B------:R1:W-:Y:S01]  /*0930*/  STS [R12], RZ ;  /* 0x000000ff0c007388 */ /* 0x0003e20000000800 */
[----:B------:R-:W-:-:S05]  /*0940*/  VIMNMX R26, PT, PT, R23, R26, PT ;  /* 0x0000001a171a7248 */ /* 0x000fca0003fe0100 */
[----:B------:R1:W-:Y:S04]  /*0950*/  STS [R27], R26 ;  /* 0x0000001a1b007388 */ /* 0x0003e80000000800 */
[----:B------:R1:W-:Y:S01]  /*0960*/  STS [R15], R28 ;  /* 0x0000001c0f007388 */ /* 0x0003e20000000800 */
[----:B------:R-:W-:Y:S05]  /*0970*/  @!P0 BRA `(.L_x_8) ;  /* 0xfffffffc009c8947 */ /* 0x000fea000383ffff */
.L_x_7:
[----:B------:R-:W-:Y:S05]  /*0980*/  BSYNC.RECONVERGENT B0 ;  /* 0x0000000000007941 */ /* 0x000fea0003800200 */
.L_x_6:
[----:B------:R-:W0:Y:S01]  /*0990*/  LDC.64 R8, c[0x0][0x3e0] ;  /* 0x0000f800ff087b82 */ /* 0x000e220000000a00 */
[----:B------:R-:W-:Y:S01]  /*09a0*/  IMAD R7, R3, UR11, RZ ;  /* 0x0000000b03077c24 */ /* 0x000fe2000f8e02ff */
[----:B------:R-:W-:Y:S01]  /*09b0*/  UISETP.GE.AND UP0, UPT, UR14, 0x1, UPT ;  /* 0x000000010e00788c */ /* 0x000fe2000bf06270 */
[----:B------:R-:W-:Y:S02]  /*09c0*/  IMAD R6, R5, R2, RZ ;  /* 0x0000000205067224 */ /* 0x000fe400078e02ff */
[----:B------:R-:W-:-:S04]  /*09d0*/  IMAD.IADD R4, R0, 0x1, R7 ;  /* 0x0000000100047824 */ /* 0x000fc800078e0207 */
[----:B------:R-:W-:-:S04]  /*09e0*/  IMAD R11, R6, R3, R4 ;  /* 0x00000003060b7224 */ /* 0x000fc800078e0204 */
[----:B0-----:R-:W-:Y:S01]  /*09f0*/  IMAD.WIDE.U32 R8, R11, 0x4, R8 ;  /* 0x000000040b087825 */ /* 0x001fe200078e0008 */
[----:B------:R-:W-:Y:S06]  /*0a00*/  BAR.SYNC.DEFER_BLOCKING 0x0 ;  /* 0x0000000000007b1d */ /* 0x000fec0000010000 */
[----:B------:R-:W-:Y:S05]  /*0a10*/  BRA.U !UP0, `(.L_x_9) ;  /* 0x00000015082c7547 */ /* 0x000fea000b800000 */
[----:B------:R0:W5:Y:S01]  /*0a20*/  LDG.E R6, desc[UR12][R8.64] ;  /* 0x0000000c08067981 */ /* 0x000162000c1e1900 */
[----:B------:R-:W-:Y:S01]  /*0a30*/  UISETP.GE.U32.AND UP0, UPT, UR14, 0x4, UPT ;  /* 0x000000040e00788c */ /* 0x000fe2000bf06070 */
[----:B------:R-:W-:Y:S01]  /*0a40*/  IADD3 R7, P0, PT, R0, R7, RZ ;  /* 0x0000000700077210 */ /* 0x000fe20007f1e0ff */
[----:B------:R-:W-:Y:S01]  /*0a50*/  IMAD R3, R2, R3, RZ ;  /* 0x0000000302037224 */ /* 0x000fe200078e02ff */
[----:B------:R-:W-:Y:S01]  /*0a60*/  ULOP3.LUT UR15, UR14, 0x3, URZ, 0xc0, !UPT ;  /* 0x000000030e0f7892 */ /* 0x000fe2000f8ec0ff */
[----:B------:R-:W-:Y:S02]  /*0a70*/  UMOV UR4, URZ ;  /* 0x000000ff00047c82 */ /* 0x000fe40008000000 */
[----:B------:R-:W-:-:S03]  /*0a80*/  IMAD.X R2, RZ, RZ, RZ, P0 ;  /* 0x000000ffff027224 */ /* 0x000fc600000e06ff */
[----:B0-----:R-:W-:Y:S06]  /*0a90*/  BRA.U !UP0, `(.L_x_10) ;  /* 0x0000000908b87547 */ /* 0x001fec000b800000 */
[----:B------:R-:W0:Y:S01]  /*0aa0*/  S2UR UR8, SR_CgaCtaId ;  /* 0x00000000000879c3 */ /* 0x000e220000008800 */
[----:B------:R-:W-:Y:S01]  /*0ab0*/  UMOV UR5, 0x400 ;  /* 0x0000040000057882 */ /* 0x000fe20000000000 */
[----:B------:R-:W-:Y:S02]  /*0ac0*/  ULOP3.LUT UR4, UR14, 0x7ffffffc, URZ, 0xc0, !UPT ;  /* 0x7ffffffc0e047892 */ /* 0x000fe4000f8ec0ff */
[----:B------:R-:W-:Y:S02]  /*0ad0*/  UIADD3 UR6, UPT, UPT, UR5, 0x640, URZ ;  /* 0x0000064005067890 */ /* 0x000fe4000fffe0ff */
[----:B------:R-:W-:Y:S02]  /*0ae0*/  UIADD3 UR7, UPT, UPT, UR5, 0x960, URZ ;  /* 0x0000096005077890 */ /* 0x000fe4000fffe0ff */
[----:B------:R-:W-:Y:S02]  /*0af0*/  UIADD3 UR16, UPT, UPT, -UR4, URZ, URZ ;  /* 0x000000ff04107290 */ /* 0x000fe4000fffe1ff */
[----:B0-----:R-:W-:-:S02]  /*0b00*/  ULEA UR10, UR8, UR5, 0x18 ;  /* 0x00000005080a7291 */ /* 0x001fc4000f8ec0ff */
[----:B------:R-:W-:Y:S02]  /*0b10*/  UIADD3 UR5, UPT, UPT, UR5, 0x320, URZ ;  /* 0x0000032005057890 */ /* 0x000fe4000fffe0ff */
[----:B------:R-:W-:Y:S02]  /*0b20*/  ULEA UR6, UR8, UR6, 0x18 ;  /* 0x0000000608067291 */ /* 0x000fe4000f8ec0ff */
[----:B------:R-:W-:Y:S02]  /*0b30*/  ULEA UR9, UR8, UR7, 0x18 ;  /* 0x0000000708097291 */ /* 0x000fe4000f8ec0ff */
[----:B------:R-:W-:Y:S02]  /*0b40*/  ULEA UR8, UR8, UR5, 0x18 ;  /* 0x0000000508087291 */ /* 0x000fe4000f8ec0ff */
[----:B------:R-:W-:Y:S02]  /*0b50*/  UIADD3 UR5, UPT, UPT, UR6, 0x8, URZ ;  /* 0x0000000806057890 */ /* 0x000fe4000fffe0ff */
[----:B------:R-:W-:-:S02]  /*0b60*/  UIADD3 UR7, UPT, UPT, UR10, 0x8, URZ ;  /* 0x000000080a077890 */ /* 0x000fc4000fffe0ff */
[----:B------:R-:W-:Y:S02]  /*0b70*/  UIADD3 UR6, UPT, UPT, UR9, 0x8, URZ ;  /* 0x0000000809067890 */ /* 0x000fe4000fffe0ff */
[----:B------:R-:W-:-:S12]  /*0b80*/  UIADD3 UR8, UPT, UPT, UR8, 0x8, URZ ;  /* 0x0000000808087890 */ /* 0x000fd8000fffe0ff */
.L_x_23:
[----:B0-----:R-:W0:Y:S01]  /*0b90*/  LDS R13, [UR5+-0x8] ;  /* 0xfffff805ff0d7984 */ /* 0x001e220008000800 */
[----:B------:R-:W-:-:S04]  /*0ba0*/  UIADD3 UR16, UPT, UPT, UR16, 0x4, URZ ;  /* 0x0000000410107890 */ /* 0x000fc8000fffe0ff */
[----:B------:R-:W-:Y:S01]  /*0bb0*/  UISETP.NE.AND UP0, UPT, UR16, URZ, UPT ;  /* 0x000000ff1000728c */ /* 0x000fe2000bf05270 */
[----:B0-----:R-:W-:-:S13]  /*0bc0*/  ISETP.NE.AND P0, PT, R13, -0x1, PT ;  /* 0xffffffff0d00780c */ /* 0x001fda0003f05270 */
[----:B------:R-:W-:Y:S05]  /*0bd0*/  @!P0 BRA `(.L_x_11) ;  /* 0x00000000008c8947 */ /* 0x000fea0003800000 */
[----:B-1----:R-:W0:Y:S01]  /*0be0*/  LDS R12, [UR6+-0x8] ;  /* 0xfffff806ff0c7984 */ /* 0x002e220008000800 */
[----:B------:R-:W1:Y:S01]  /*0bf0*/  LDC.64 R8, c[0x0][0x3c8] ;  /* 0x0000f200ff087b82 */ /* 0x000e620000000a00 */
[----:B------:R-:W-:-:S07]  /*0c00*/  IMAD R13, R3, R13, R4 ;  /* 0x0000000d030d7224 */ /* 0x000fce00078e0204 */
[----:B------:R-:W2:Y:S01]  /*0c10*/  LDC.64 R10, c[0x0][0x3d8] ;  /* 0x0000f600ff0a7b82 */ /* 0x000ea20000000a00 */
[----:B-1----:R-:W-:-:S06]  /*0c20*/  IMAD.WIDE R8, R13, 0x4, R8 ;  /* 0x000000040d087825 */ /* 0x002fcc00078e0208 */
[----:B------:R-:W3:Y:S01]  /*0c30*/  LDG.E R8, desc[UR12][R8.64] ;  /* 0x0000000c08087981 */ /* 0x000ee2000c1e1900 */
[----:B0-----:R-:W-:-:S04]  /*0c40*/  IMAD R15, R3, R12, R4 ;  /* 0x0000000c030f7224 */ /* 0x001fc800078e0204 */
[----:B--2---:R-:W-:-:S06]  /*0c50*/  IMAD.WIDE R10, R15, 0x4, R10 ;  /* 0x000000040f0a7825 */ /* 0x004fcc00078e020a */
[----:B------:R-:W3:Y:S01]  /*0c60*/  LDG.E R11, desc[UR12][R10.64] ;  /* 0x0000000c0a0b7981 */ /* 0x000ee2000c1e1900 */
[----:B------:R-:W-:Y:S01]  /*0c70*/  BSSY.RECONVERGENT B0, `(.L_x_12) ;  /* 0x0000008000007945 */ /* 0x000fe20003800200 */
[----:B---3--:R-:W-:-:S04]  /*0c80*/  FADD R13, R8, R11 ;  /* 0x0000000b080d7221 */ /* 0x008fc80000000000 */
[----:B-----5:R-:W-:-:S07]  /*0c90*/  FMUL R13, R6, R13 ;  /* 0x0000000d060d7220 */ /* 0x020fce0000400000 */
.L_x_13:
[----:B------:R-:W0:Y:S01]  /*0ca0*/  LDS R8, [UR8+-0x8] ;  /* 0xfffff808ff087984 */ /* 0x000e220008000800 */
[----:B------:R-:W-:Y:S01]  /*0cb0*/  MOV R10, UR8 ;  /* 0x00000008000a7c02 */ /* 0x000fe20008000f00 */
[----:B0-----:R-:W-:-:S05]  /*0cc0*/  FADD R9, R13, R8 ;  /* 0x000000080d097221 */ /* 0x001fca0000000000 */
[----:B------:R-:W0:Y:S02]  /*0cd0*/  ATOMS.CAST.SPIN P0, [R10+-0x8], R8, R9 ;  /* 0xfffff8080a00758d */ /* 0x000e240001800009 */
[----:B0-----:R-:W-:Y:S05]  /*0ce0*/  @!P0 BRA `(.L_x_13) ;  /* 0xfffffffc00ec8947 */ /* 0x001fea000383ffff */
[----:B------:R-:W-:Y:S05]  /*0cf0*/  BSYNC.RECONVERGENT B0 ;  /* 0x0000000000007941 */ /* 0x000fea0003800200 */
.L_x_12:
[----:B------:R-:W0:Y:S01]  /*0d00*/  LDS R8, [UR5+-0x8] ;  /* 0xfffff805ff087984 */ /* 0x000e220008000800 */
[----:B------:R-:W1:Y:S03]  /*0d10*/  LDCU.128 UR20, c[0x0][0x3f0] ;  /* 0x00007e00ff1477ac */ /* 0x000e660008000c00 */
[----:B------:R-:W2:Y:S04]  /*0d20*/  LDS R10, [UR6+-0x8] ;  /* 0xfffff806ff0a7984 */ /* 0x000ea80008000800 */
[----:B------:R-:W3:Y:S01]  /*0d30*/  LDS R13, [UR7+-0x8] ;  /* 0xfffff807ff0d7984 */ /* 0x000ee20008000800 */
[C---:B0-----:R-:W-:Y:S02]  /*0d40*/  IMAD R9, R3.reuse, R8, RZ ;  /* 0x0000000803097224 */ /* 0x041fe400078e02ff */
[----:B--2---:R-:W-:-:S03]  /*0d50*/  IMAD R11, R3, R10, RZ ;  /* 0x0000000a030b7224 */ /* 0x004fc600078e02ff */
[----:B------:R-:W-:Y:S01]  /*0d60*/  IADD3 R14, P0, PT, R9, R7, RZ ;  /* 0x00000007090e7210 */ /* 0x000fe20007f1e0ff */
[----:B---3--:R-:W-:Y:S01]  /*0d70*/  FMUL R13, R6, R13 ;  /* 0x0000000d060d7220 */ /* 0x008fe20000400000 */
[----:B------:R-:W-:Y:S02]  /*0d80*/  IADD3 R12, P2, PT, R11, R7, RZ ;  /* 0x000000070b0c7210 */ /* 0x000fe40007f5e0ff */
[----:B-1----:R-:W-:Y:S02]  /*0d90*/  LEA R8, P1, R14, UR20, 0x2 ;  /* 0x000000140e087c11 */ /* 0x002fe4000f8210ff */
[-C--:B------:R-:W-:Y:S02]  /*0da0*/  LEA.HI.X.SX32 R9, R9, R2.reuse, 0x1, P0 ;  /* 0x0000000209097211 */ /* 0x080fe400000f0eff */
[----:B------:R-:W-:Y:S02]  /*0db0*/  LEA R10, P3, R12, UR22, 0x2 ;  /* 0x000000160c0a7c11 */ /* 0x000fe4000f8610ff */
[----:B------:R-:W-:-:S02]  /*0dc0*/  LEA.HI.X.SX32 R11, R11, R2, 0x1, P2 ;  /* 0x000000020b0b7211 */ /* 0x000fc400010f0eff */
[----:B------:R-:W-:Y:S02]  /*0dd0*/  LEA.HI.X R9, R14, UR21, R9, 0x2, P1 ;  /* 0x000000150e097c11 */ /* 0x000fe400088f1409 */
[----:B------:R-:W-:-:S03]  /*0de0*/  LEA.HI.X R11, R12, UR23, R11, 0x2, P3 ;  /* 0x000000170c0b7c11 */ /* 0x000fc600098f140b */
[----:B------:R0:W-:Y:S04]  /*0df0*/  REDG.E.ADD.F32.FTZ.RN.STRONG.GPU desc[UR12][R8.64], R13 ;  /* 0x0000000d080079a6 */ /* 0x0001e8000c12f30c */
[----:B------:R0:W-:Y:S02]  /*0e00*/  REDG.E.ADD.F32.FTZ.RN.STRONG.GPU desc[UR12][R10.64], R13 ;  /* 0x0000000d0a0079a6 */ /* 0x0001e4000c12f30c */
.L_x_11:
[----:B0-----:R-:W0:Y:S02]  /*0e10*/  LDS R13, [UR5+-0x4] ;  /* 0xfffffc05ff0d7984 */ /* 0x001e240008000800 */
        /* <DEDUP_REMOVED lines=14> */
.L_x_16:
[----:B------:R-:W0:Y:S01]  /*0f00*/  LDS R8, [UR8+-0x4] ;  /* 0xfffffc08ff087984 */ /* 0x000e220008000800 */
[----:B------:R-:W-:Y:S02]  /*0f10*/  IMAD.U32 R10, RZ, RZ, UR8 ;  /* 0x00000008ff0a7e24 */ /* 0x000fe4000f8e00ff */
[----:B0-----:R-:W-:-:S05]  /*0f20*/  FADD R9, R13, R8 ;  /* 0x000000080d097221 */ /* 0x001fca0000000000 */
[----:B------:R-:W0:Y:S02]  /*0f30*/  ATOMS.CAST.SPIN P0, [R10+-0x4], R8, R9 ;  /* 0xfffffc080a00758d */ /* 0x000e240001800009 */
[----:B0-----:R-:W-:Y:S05]  /*0f40*/  @!P0 BRA `(.L_x_16) ;  /* 0xfffffffc00ec8947 */ /* 0x001fea000383ffff */
[----:B------:R-:W-:Y:S05]  /*0f50*/  BSYNC.RECONVERGENT B0 ;  /* 0x0000000000007941 */ /* 0x000fea0003800200 */
.L_x_15:
        /* <DEDUP_REMOVED lines=17> */
.L_x_14:
[----:B0-----:R-:W0:Y:S02]  /*1070*/  LDS R13, [UR5] ;  /* 0x00000005ff0d7984 */ /* 0x001e240008000800 */
[----:B0-----:R-:W-:-:S13]  /*1080*/  ISETP.NE.AND P0, PT, R13, -0x1, PT ;  /* 0xffffffff0d00780c */ /* 0x001fda0003f05270 */
[----:B------:R-:W-:Y:S05]  /*1090*/  @!P0 BRA `(.L_x_17) ;  /* 0x00000000008c8947 */ /* 0x000fea0003800000 */
[----:B-1----:R-:W0:Y:S01]  /*10a0*/  LDS R12, [UR6] ;  /* 0x00000006ff0c7984 */ /* 0x002e220008000800 */
        /* <DEDUP_REMOVED lines=11> */
.L_x_19:
[----:B------:R-:W0:Y:S01]  /*1160*/  LDS R8, [UR8] ;  /* 0x00000008ff087984 */ /* 0x000e220008000800 */
[----:B------:R-:W-:Y:S02]  /*1170*/  IMAD.U32 R10, RZ, RZ, UR8 ;  /* 0x00000008ff0a7e24 */ /* 0x000fe4000f8e00ff */
[----:B0-----:R-:W-:-:S05]  /*1180*/  FADD R9, R13, R8 ;  /* 0x000000080d097221 */ /* 0x001fca0000000000 */
[----:B------:R-:W0:Y:S02]  /*1190*/  ATOMS.CAST.SPIN P0, [R10], R8, R9 ;  /* 0x000000080a00758d */ /* 0x000e240001800009 */
[----:B0-----:R-:W-:Y:S05]  /*11a0*/  @!P0 BRA `(.L_x_19) ;  /* 0xfffffffc00ec8947 */ /* 0x001fea000383ffff */
[----:B------:R-:W-:Y:S05]  /*11b0*/  BSYNC.RECONVERGENT B0 ;  /* 0x0000000000007941 */ /* 0x000fea0003800200 */
.L_x_18:
[----:B------:R-:W0:Y:S01]  /*11c0*/  LDS R8, [UR5] ;  /* 0x00000005ff087984 */ /* 0x000e220008000800 */
[----:B------:R-:W1:Y:S03]  /*11d0*/  LDCU.128 UR20, c[0x0][0x3f0] ;  /* 0x00007e00ff1477ac */ /* 0x000e660008000c00 */
[----:B------:R-:W2:Y:S04]  /*11e0*/  LDS R10, [UR6] ;  /* 0x00000006ff0a7984 */ /* 0x000ea80008000800 */
[----:B------:R-:W3:Y:S01]  /*11f0*/  LDS R13, [UR7] ;  /* 0x00000007ff0d7984 */ /* 0x000ee20008000800 */
        /* <DEDUP_REMOVED lines=13> */
.L_x_17:
[----:B0-----:R-:W0:Y:S02]  /*12d0*/  LDS R13, [UR5+0x4] ;  /* 0x00000405ff0d7984 */ /* 0x001e240008000800 */
[----:B0-----:R-:W-:-:S13]  /*12e0*/  ISETP.NE.AND P0, PT, R13, -0x1, PT ;  /* 0xffffffff0d00780c */ /* 0x001fda0003f05270 */
[----:B------:R-:W-:Y:S05]  /*12f0*/  @!P0 BRA `(.L_x_20) ;  /* 0x00000000008c8947 */ /* 0x000fea0003800000 */
[----:B-1----:R-:W0:Y:S01]  /*1300*/  LDS R15, [UR6+0x4] ;  /* 0x00000406ff0f7984 */ /* 0x002e220008000800 */
        /* <DEDUP_REMOVED lines=11> */
.L_x_22:
[----:B------:R-:W0:Y:S01]  /*13c0*/  LDS R8, [UR8+0x4] ;  /* 0x00000408ff087984 */ /* 0x000e220008000800 */
[----:B------:R-:W-:Y:S01]  /*13d0*/  MOV R10, UR8 ;  /* 0x00000008000a7c02 */ /* 0x000fe20008000f00 */
[----:B0-----:R-:W-:-:S05]  /*13e0*/  FADD R9, R13, R8 ;  /* 0x000000080d097221 */ /* 0x001fca0000000000 */
[----:B------:R-:W0:Y:S02]  /*13f0*/  ATOMS.CAST.SPIN P0, [R10+0x4], R8, R9 ;  /* 0x000004080a00758d */ /* 0x000e240001800009 */
[----:B0-----:R-:W-:Y:S05]  /*1400*/  @!P0 BRA `(.L_x_22) ;  /* 0xfffffffc00ec8947 */ /* 0x001fea000383ffff */
[----:B------:R-:W-:Y:S05]  /*1410*/  BSYNC.RECONVERGENT B0 ;  /* 0x0000000000007941 */ /* 0x000fea0003800200 */
.L_x_21:
[----:B------:R-:W0:Y:S01]  /*1420*/  LDS R8, [UR5+0x4] ;  /* 0x00000405ff087984 */ /* 0x000e220008000800 */
[----:B------:R-:W1:Y:S03]  /*1430*/  LDCU.128 UR20, c[0x0][0x3f0] ;  /* 0x00007e00ff1477ac */ /* 0x000e660008000c00 */
[----:B------:R-:W2:Y:S04]  /*1440*/  LDS R10, [UR6+0x4] ;  /* 0x00000406ff0a7984 */ /* 0x000ea80008000800 */
[----:B------:R-:W3:Y:S01]  /*1450*/  LDS R13, [UR7+0x4] ;  /* 0x00000407ff0d7984 */ /* 0x000ee20008000800 */
        /* <DEDUP_REMOVED lines=13> */
.L_x_20:
[----:B------:R-:W-:Y:S02]  /*1530*/  UIADD3 UR5, UPT, UPT, UR5, 0x10, URZ ;  /* 0x0000001005057890 */ /* 0x000fe4000fffe0ff */
[----:B------:R-:W-:Y:S02]  /*1540*/  UIADD3 UR6, UPT, UPT, UR6, 0x10, URZ ;  /* 0x0000001006067890 */ /* 0x000fe4000fffe0ff */
[----:B------:R-:W-:Y:S02]  /*1550*/  UIADD3 UR7, UPT, UPT, UR7, 0x10, URZ ;  /* 0x0000001007077890 */ /* 0x000fe4000fffe0ff */
[----:B------:R-:W-:Y:S01]  /*1560*/  UIADD3 UR8, UPT, UPT, UR8, 0x10, URZ ;  /* 0x0000001008087890 */ /* 0x000fe2000fffe0ff */
[----:B------:R-:W-:Y:S11]  /*1570*/  BRA.U UP0, `(.L_x_23) ;  /* 0xfffffff500847547 */ /* 0x000ff6000b83ffff */
.L_x_10:
[----:B------:R-:W-:-:S09]  /*1580*/  UISETP.NE.AND UP0, UPT, UR15, URZ, UPT ;  /* 0x000000ff0f00728c */ /* 0x000fd2000bf05270 */
[----:B------:R-:W-:Y:S05]  /*1590*/  BRA.U !UP0, `(.L_x_9) ;  /* 0x00000009084c7547 */ /* 0x000fea000b800000 */
[----:B------:R-:W-:-:S09]  /*15a0*/  UISETP.NE.AND UP0, UPT, UR15, 0x1, UPT ;  /* 0x000000010f00788c */ /* 0x000fd2000bf05270 */
[----:B------:R-:W-:Y:S05]  /*15b0*/  BRA.U !UP0, `(.L_x_24) ;  /* 0x0000000508687547 */ /* 0x000fea000b800000 */
[----:B------:R-:W2:Y:S01]  /*15c0*/  S2UR UR7, SR_CgaCtaId ;  /* 0x00000000000779c3 */ /* 0x000ea20000008800 */
[----:B------:R-:W-:Y:S02]  /*15d0*/  UMOV UR6, 0x400 ;  /* 0x0000040000067882 */ /* 0x000fe40000000000 */
[----:B------:R-:W-:Y:S02]  /*15e0*/  UIADD3 UR5, UPT, UPT, UR6, 0x640, URZ ;  /* 0x0000064006057890 */ /* 0x000fe4000fffe0ff */
[----:B------:R-:W-:Y:S02]  /*15f0*/  UIADD3 UR8, UPT, UPT, UR6, 0x320, URZ ;  /* 0x0000032006087890 */ /* 0x000fe4000fffe0ff */
[----:B------:R-:W-:Y:S02]  /*1600*/  UIADD3 UR9, UPT, UPT, UR6, 0x960, URZ ;  /* 0x0000096006097890 */ /* 0x000fe4000fffe0ff */
[----:B--2---:R-:W-:Y:S02]  /*1610*/  ULEA UR5, UR7, UR5, 0x18 ;  /* 0x0000000507057291 */ /* 0x004fe4000f8ec0ff */
[----:B------:R-:W-:-:S02]  /*1620*/  ULEA UR10, UR7, UR6, 0x18 ;  /* 0x00000006070a7291 */ /* 0x000fc4000f8ec0ff */
[----:B------:R-:W-:Y:S02]  /*1630*/  ULEA UR5, UR4, UR5, 0x2 ;  /* 0x0000000504057291 */ /* 0x000fe4000f8e10ff */
[----:B------:R-:W-:Y:S02]  /*1640*/  ULEA UR6, UR7, UR8, 0x18 ;  /* 0x0000000807067291 */ /* 0x000fe4000f8ec0ff */
[----:B------:R-:W-:Y:S02]  /*1650*/  ULEA UR7, UR7, UR9, 0x18 ;  /* 0x0000000907077291 */ /* 0x000fe4000f8ec0ff */
[----:B------:R-:W-:Y:S02]  /*1660*/  ULEA UR8, UR4, UR10, 0x2 ;  /* 0x0000000a04087291 */ /* 0x000fe4000f8e10ff */
[----:B------:R-:W-:Y:S01]  /*1670*/  ULEA UR6, UR4, UR6, 0x2 ;  /* 0x0000000604067291 */ /* 0x000fe2000f8e10ff */
[----:B0-----:R-:W0:Y:S01]  /*1680*/  LDS R13, [UR5] ;  /* 0x00000005ff0d7984 */ /* 0x001e220008000800 */
[----:B------:R-:W-:Y:S01]  /*1690*/  ULEA UR7, UR4, UR7, 0x2 ;  /* 0x0000000704077291 */ /* 0x000fe2000f8e10ff */
        /* <DEDUP_REMOVED lines=14> */
.L_x_27:
[----:B------:R-:W0:Y:S01]  /*1780*/  LDS R8, [UR6] ;  /* 0x00000006ff087984 */ /* 0x000e220008000800 */
[----:B------:R-:W-:Y:S02]  /*1790*/  IMAD.U32 R10, RZ, RZ, UR6 ;  /* 0x00000006ff0a7e24 */ /* 0x000fe4000f8e00ff */
[----:B0-----:R-:W-:-:S05]  /*17a0*/  FADD R9, R13, R8 ;  /* 0x000000080d097221 */ /* 0x001fca0000000000 */
[----:B------:R-:W0:Y:S02]  /*17b0*/  ATOMS.CAST.SPIN P0, [R10], R8, R9 ;  /* 0x000000080a00758d */ /* 0x000e240001800009 */
[----:B0-----:R-:W-:Y:S05]  /*17c0*/  @!P0 BRA `(.L_x_27) ;  /* 0xfffffffc00ec8947 */ /* 0x001fea000383ffff */
[----:B------:R-:W-:Y:S05]  /*17d0*/  BSYNC.RECONVERGENT B0 ;  /* 0x0000000000007941 */ /* 0x000fea0003800200 */
.L_x_26:
        /* <DEDUP_REMOVED lines=17> */
.L_x_25:
        /* <DEDUP_REMOVED lines=15> */
.L_x_30:
[----:B------:R-:W0:Y:S01]  /*19e0*/  LDS R8, [UR6+0x4] ;  /* 0x00000406ff087984 */ /* 0x000e220008000800 */
[----:B------:R-:W-:Y:S02]  /*19f0*/  IMAD.U32 R10, RZ, RZ, UR6 ;  /* 0x00000006ff0a7e24 */ /* 0x000fe4000f8e00ff */
[----:B0-----:R-:W-:-:S05]  /*1a00*/  FADD R9, R13, R8 ;  /* 0x000000080d097221 */ /* 0x001fca0000000000 */
[----:B------:R-:W0:Y:S02]  /*1a10*/  ATOMS.CAST.SPIN P0, [R10+0x4], R8, R9 ;  /* 0x000004080a00758d */ /* 0x000e240001800009 */
[----:B0-----:R-:W-:Y:S05]  /*1a20*/  @!P0 BRA `(.L_x_30) ;  /* 0xfffffffc00ec8947 */ /* 0x001fea000383ffff */
[----:B------:R-:W-:Y:S05]  /*1a30*/  BSYNC.RECONVERGENT B0 ;  /* 0x0000000000007941 */ /* 0x000fea0003800200 */
.L_x_29:
        /* <DEDUP_REMOVED lines=17> */
.L_x_28:
[----:B------:R-:W-:-:S12]  /*1b50*/  UIADD3 UR4, UPT, UPT, UR4, 0x2, URZ ;  /* 0x0000000204047890 */ /* 0x000fd8000fffe0ff */
.L_x_24:
[----:B------:R-:W2:Y:S02]  /*1b60*/  LDCU UR5, c[0x0][0x388] ;  /* 0x00007100ff0577ac */ /* 0x000ea40008000800 */
[----:B--2---:R-:W-:-:S04]  /*1b70*/  ULOP3.LUT UR5, UR5, 0x1, URZ, 0xc0, !UPT ;  /* 0x0000000105057892 */ /* 0x004fc8000f8ec0ff */
[----:B------:R-:W-:-:S09]  /*1b80*/  UISETP.NE.U32.AND UP0, UPT, UR5, 0x1, UPT ;  /* 0x000000010500788c */ /* 0x000fd2000bf05070 */
[----:B------:R-:W-:Y:S05]  /*1b90*/  BRA.U UP0, `(.L_x_9) ;  /* 0x0000000100cc7547 */ /* 0x000fea000b800000 */
[----:B------:R-:W2:Y:S01]  /*1ba0*/  S2UR UR9, SR_CgaCtaId ;  /* 0x00000000000979c3 */ /* 0x000ea20000008800 */
[----:B------:R-:W-:Y:S02]  /*1bb0*/  UMOV UR8, 0x400 ;  /* 0x0000040000087882 */ /* 0x000fe40000000000 */
[----:B------:R-:W-:-:S04]  /*1bc0*/  UIADD3 UR5, UPT, UPT, UR8, 0x640, URZ ;  /* 0x0000064008057890 */ /* 0x000fc8000fffe0ff */
[----:B--2---:R-:W-:-:S04]  /*1bd0*/  ULEA UR5, UR9, UR5, 0x18 ;  /* 0x0000000509057291 */ /* 0x004fc8000f8ec0ff */
[----:B------:R-:W-:-:S09]  /*1be0*/  ULEA UR6, UR4, UR5, 0x2 ;  /* 0x0000000504067291 */ /* 0x000fd2000f8e10ff */
[----:B0-----:R-:W0:Y:S02]  /*1bf0*/  LDS R13, [UR6] ;  /* 0x00000006ff0d7984 */ /* 0x001e240008000800 */
[----:B0-----:R-:W-:-:S13]  /*1c00*/  ISETP.NE.AND P0, PT, R13, -0x1, PT ;  /* 0xffffffff0d00780c */ /* 0x001fda0003f05270 */
[----:B------:R-:W-:Y:S05]  /*1c10*/  @!P0 BRA `(.L_x_9) ;  /* 0x0000000000ac8947 */ /* 0x000fea0003800000 */
[----:B------:R-:W-:Y:S01]  /*1c20*/  UIADD3 UR5, UPT, UPT, UR8, 0x960, URZ ;  /* 0x0000096008057890 */ /* 0x000fe2000fffe0ff */
[----:B------:R-:W0:Y:S01]  /*1c30*/  LDC.64 R8, c[0x0][0x3c8] ;  /* 0x0000f200ff087b82 */ /* 0x000e220000000a00 */
[----:B------:R-:W-:Y:S02]  /*1c40*/  IMAD R13, R3, R13, R4 ;  /* 0x0000000d030d7224 */ /* 0x000fe400078e0204 */
[----:B------:R-:W-:-:S04]  /*1c50*/  ULEA UR5, UR9, UR5, 0x18 ;  /* 0x0000000509057291 */ /* 0x000fc8000f8ec0ff */
[----:B------:R-:W-:Y:S01]  /*1c60*/  ULEA UR7, UR4, UR5, 0x2 ;  /* 0x0000000504077291 */ /* 0x000fe2000f8e10ff */
[----:B------:R-:W2:Y:S08]  /*1c70*/  LDC.64 R10, c[0x0][0x3d8] ;  /* 0x0000f600ff0a7b82 */ /* 0x000eb00000000a00 */
[----:B-1----:R-:W1:Y:S01]  /*1c80*/  LDS R12, [UR7] ;  /* 0x00000007ff0c7984 */ /* 0x002e620008000800 */
[----:B0-----:R-:W-:-:S06]  /*1c90*/  IMAD.WIDE R8, R13, 0x4, R8 ;  /* 0x000000040d087825 */ /* 0x001fcc00078e0208 */
[----:B------:R-:W3:Y:S01]  /*1ca0*/  LDG.E R8, desc[UR12][R8.64] ;  /* 0x0000000c08087981 */ /* 0x000ee2000c1e1900 */
[----:B-1----:R-:W-:-:S04]  /*1cb0*/  IMAD R15, R3, R12, R4 ;  /* 0x0000000c030f7224 */ /* 0x002fc800078e0204 */
[----:B--2---:R-:W-:-:S06]  /*1cc0*/  IMAD.WIDE R10, R15, 0x4, R10 ;  /* 0x000000040f0a7825 */ /* 0x004fcc00078e020a */
[----:B------:R-:W3:Y:S01]  /*1cd0*/  LDG.E R11, desc[UR12][R10.64] ;  /* 0x0000000c0a0b7981 */ /* 0x000ee2000c1e1900 */
[----:B------:R-:W-:Y:S01]  /*1ce0*/  UIADD3 UR5, UPT, UPT, UR8, 0x320, URZ ;  /* 0x0000032008057890 */ /* 0x000fe2000fffe0ff */
[----:B------:R-:W-:Y:S03]  /*1cf0*/  BSSY.RECONVERGENT B0, `(.L_x_31) ;  /* 0x000000a000007945 */ /* 0x000fe60003800200 */
[----:B------:R-:W-:-:S04]  /*1d00*/  ULEA UR5, UR9, UR5, 0x18 ;  /* 0x0000000509057291 */ /* 0x000fc8000f8ec0ff */
[----:B------:R-:W-:Y:S01]  /*1d10*/  ULEA UR5, UR4, UR5, 0x2 ;  /* 0x0000000504057291 */ /* 0x000fe2000f8e10ff */
[----:B---3--:R-:W-:-:S04]  /*1d20*/  FADD R13, R8, R11 ;  /* 0x0000000b080d7221 */ /* 0x008fc80000000000 */
[----:B-----5:R-:W-:-:S07]  /*1d30*/  FMUL R13, R6, R13 ;  /* 0x0000000d060d7220 */ /* 0x020fce0000400000 */
.L_x_32:
[----:B------:R-:W0:Y:S01]  /*1d40*/  LDS R8, [UR5] ;  /* 0x00000005ff087984 */ /* 0x000e220008000800 */
[----:B------:R-:W-:Y:S01]  /*1d50*/  MOV R4, UR5 ;  /* 0x0000000500047c02 */ /* 0x000fe20008000f00 */
[----:B0-----:R-:W-:-:S05]  /*1d60*/  FADD R9, R13, R8 ;  /* 0x000000080d097221 */ /* 0x001fca0000000000 */
[----:B------:R-:W0:Y:S02]  /*1d70*/  ATOMS.CAST.SPIN P0, [R4], R8, R9 ;  /* 0x000000080400758d */ /* 0x000e240001800009 */
[----:B0-----:R-:W-:Y:S05]  /*1d80*/  @!P0 BRA `(.L_x_32) ;  /* 0xfffffffc00ec8947 */ /* 0x001fea000383ffff */
[----:B------:R-:W-:Y:S05]  /*1d90*/  BSYNC.RECONVERGENT B0 ;  /* 0x0000000000007941 */ /* 0x000fea0003800200 */
.L_x_31:
[----:B------:R-:W0:Y:S01]  /*1da0*/  LDS R4, [UR6] ;  /* 0x00000006ff047984 */ /* 0x000e220008000800 */
[----:B------:R-:W-:Y:S01]  /*1db0*/  ULEA UR5, UR9, UR8, 0x18 ;  /* 0x0000000809057291 */ /* 0x000fe2000f8ec0ff */
[----:B------:R-:W1:Y:S02]  /*1dc0*/  LDCU.128 UR16, c[0x0][0x3f0] ;  /* 0x00007e00ff1077ac */ /* 0x000e640008000c00 */
[----:B------:R-:W2:Y:S01]  /*1dd0*/  LDS R8, [UR7] ;  /* 0x00000007ff087984 */ /* 0x000ea20008000800 */
[----:B------:R-:W-:-:S09]  /*1de0*/  ULEA UR5, UR4, UR5, 0x2 ;  /* 0x0000000504057291 */ /* 0x000fd2000f8e10ff */
[----:B------:R-:W3:Y:S01]  /*1df0*/  LDS R11, [UR5] ;  /* 0x00000005ff0b7984 */ /* 0x000ee20008000800 */
[C---:B0-----:R-:W-:Y:S02]  /*1e00*/  IMAD R4, R3.reuse, R4, RZ ;  /* 0x0000000403047224 */ /* 0x041fe400078e02ff */
[----:B--2---:R-:W-:-:S03]  /*1e10*/  IMAD R8, R3, R8, RZ ;  /* 0x0000000803087224 */ /* 0x004fc600078e02ff */
[-C--:B------:R-:W-:Y:S02]  /*1e20*/  IADD3 R3, P0, PT, R4, R7.reuse, RZ ;  /* 0x0000000704037210 */ /* 0x080fe40007f1e0ff */
[----:B------:R-:W-:Y:S02]  /*1e30*/  IADD3 R7, P1, PT, R8, R7, RZ ;  /* 0x0000000708077210 */ /* 0x000fe40007f3e0ff */
[-C--:B------:R-:W-:Y:S02]  /*1e40*/  LEA.HI.X.SX32 R10, R4, R2.reuse, 0x1, P0 ;  /* 0x00000002040a7211 */ /* 0x080fe400000f0eff */
[----:B------:R-:W-:Y:S02]  /*1e50*/  LEA.HI.X.SX32 R4, R8, R2, 0x1, P1 ;  /* 0x0000000208047211 */ /* 0x000fe400008f0eff */
[----:B-1----:R-:W-:Y:S01]  /*1e60*/  LEA R2, P0, R3, UR16, 0x2 ;  /* 0x0000001003027c11 */ /* 0x002fe2000f8010ff */
[----:B---3--:R-:W-:Y:S01]  /*1e70*/  FMUL R11, R6, R11 ;  /* 0x0000000b060b7220 */ /* 0x008fe20000400000 */
[----:B------:R-:W-:-:S02]  /*1e80*/  LEA R8, P1, R7, UR18, 0x2 ;  /* 0x0000001207087c11 */ /* 0x000fc4000f8210ff */
[----:B------:R-:W-:Y:S02]  /*1e90*/  LEA.HI.X R3, R3, UR17, R10, 0x2, P0 ;  /* 0x0000001103037c11 */ /* 0x000fe400080f140a */
[----:B------:R-:W-:-:S03]  /*1ea0*/  LEA.HI.X R9, R7, UR19, R4, 0x2, P1 ;  /* 0x0000001307097c11 */ /* 0x000fc600088f1404 */
[----:B------:R2:W-:Y:S04]  /*1eb0*/  REDG.E.ADD.F32.FTZ.RN.STRONG.GPU desc[UR12][R2.64], R11 ;  /* 0x0000000b020079a6 */ /* 0x0005e8000c12f30c */
[----:B------:R2:W-:Y:S02]  /*1ec0*/  REDG.E.ADD.F32.FTZ.RN.STRONG.GPU desc[UR12][R8.64], R11 ;  /* 0x0000000b080079a6 */ /* 0x0005e4000c12f30c */
.L_x_9:
[----:B------:R-:W3:Y:S01]  /*1ed0*/  LDCU UR7, c[0x0][0x388] ;  /* 0x00007100ff0777ac */ /* 0x000ee20008000800 */
[----:B------:R-:W-:Y:S01]  /*1ee0*/  BAR.SYNC.DEFER_BLOCKING 0x0 ;  /* 0x0000000000007b1d */ /* 0x000fe20000010000 */
[----:B---3--:R-:W-:-:S13]  /*1ef0*/  ISETP.GE.AND P0, PT, R0, UR7, PT ;  /* 0x0000000700007c0c */ /* 0x008fda000bf06270 */
[----:B------:R-:W-:Y:S05]  /*1f00*/  @P0 EXIT ;  /* 0x000000000000094d */ /* 0x000fea0003800000 */
[----:B------:R-:W3:Y:S01]  /*1f10*/  S2UR UR5, SR_CgaCtaId ;  /* 0x00000000000579c3 */ /* 0x000ee20000008800 */
[----:B------:R-:W-:Y:S01]  /*1f20*/  UMOV UR4, 0x400 ;  /* 0x0000040000047882 */ /* 0x000fe20000000000 */
[----:B------:R-:W4:Y:S01]  /*1f30*/  LDCU UR6, c[0x0][0x360] ;  /* 0x00006c00ff0677ac */ /* 0x000f220008000800 */
[----:B------:R-:W-:-:S05]  /*1f40*/  UIADD3 UR4, UPT, UPT, UR4, 0x320, URZ ;  /* 0x0000032004047890 */ /* 0x000fca000fffe0ff */
[----:B0-2---:R-:W0:Y:S08]  /*1f50*/  LDC R11, c[0x0][0x390] ;  /* 0x0000e400ff0b7b82 */ /* 0x005e300000000800 */
[----:B-----5:R-:W2:Y:S01]  /*1f60*/  LDC.64 R6, c[0x0][0x3e8] ;  /* 0x0000fa00ff067b82 */ /* 0x020ea20000000a00 */
[----:B---34-:R-:W-:-:S12]  /*1f70*/  ULEA UR4, UR5, UR4, 0x18 ;  /* 0x0000000405047291 */ /* 0x018fd8000f8ec0ff */
.L_x_33:
[C---:B------:R-:W-:Y:S01]  /*1f80*/  LEA R4, R0.reuse, UR4, 0x2 ;  /* 0x0000000400047c11 */ /* 0x040fe2000f8e10ff */
[----:B---3--:R-:W-:Y:S02]  /*1f90*/  IMAD R2, R5, UR7, R0 ;  /* 0x0000000705027c24 */ /* 0x008fe4000f8e0200 */
[----:B------:R-:W-:Y:S02]  /*1fa0*/  VIADD R0, R0, UR6 ;  /* 0x0000000600007c36 */ /* 0x000fe40008000000 */
[----:B------:R-:W3:Y:S01]  /*1fb0*/  LDS R9, [R4] ;  /* 0x0000000004097984 */ /* 0x000ee20000000800 */
[----:B0-----:R-:W-:Y:S02]  /*1fc0*/  IMAD R3, R2, R11, UR11 ;  /* 0x0000000b02037e24 */ /* 0x001fe4000f8e020b */
[----:B------:R-:W-:Y:S02]  /*1fd0*/  ISETP.GE.AND P0, PT, R0, UR7, PT ;  /* 0x0000000700007c0c */ /* 0x000fe4000bf06270 */
[----:B--2---:R-:W-:-:S05]  /*1fe0*/  IMAD.WIDE R2, R3, 0x4, R6 ;  /* 0x0000000403027825 */ /* 0x004fca00078e0206 */
[----:B---3--:R3:W-:Y:S06]  /*1ff0*/  STG.E desc[UR12][R2.64], R9 ;  /* 0x0000000902007986 */ /* 0x0087ec000c10190c */
[----:B------:R-:W-:Y:S05]  /*2000*/  @!P0 BRA `(.L_x_33) ;  /* 0xfffffffc00dc8947 */ /* 0x000fea000383ffff */
[----:B------:R-:W-:Y:S05]  /*2010*/  EXIT ;  /* 0x000000000000794d */ /* 0x000fea0003800000 */
.L_x_34:
[----:B------:R-:W-:-:S00]  /*2020*/  BRA `(.L_x_34) ;  /* 0xfffffffc00fc7947 */ /* 0x000fc0000383ffff */
[----:B------:R-:W-:-:S00]  /*2030*/  NOP ;  /* 0x0000000000007918 */ /* 0x000fc00000000000 */
        /* <DEDUP_REMOVED lines=12> */
.L_x_250:


//--------------------- .text._Z17rpe_v_backward_v2ILj128EEviiiiiiiPKiS1_S1_S1_PKfS3_S3_S3_PfS4_S4_S4_ --------------------------
	.section	.text._Z17rpe_v_backward_v2ILj128EEviiiiiiiPKiS1_S1_S1_PKfS3_S3_S3_PfS4_S4_S4_,"ax",@progbits
	.align	128
        .global         _Z17rpe_v_backward_v2ILj128EEviiiiiiiPKiS1_S1_S1_PKfS3_S3_S3_PfS4_S4_S4_
        .type           _Z17rpe_v_backward_v2ILj128EEviiiiiiiPKiS1_S1_S1_PKfS3_S3_S3_PfS4_S4_S4_,@function
        .size           _Z17rpe_v_backward_v2ILj128EEviiiiiiiPKiS1_S1_S1_PKfS3_S3_S3_PfS4_S4_S4_,(.L_x_251 - _Z17rpe_v_backward_v2ILj128EEviiiiiiiPKiS1_S1_S1_PKfS3_S3_S3_PfS4_S4_S4_)
        .other          _Z17rpe_v_backward_v2ILj128EEviiiiiiiPKiS1_S1_S1_PKfS3_S3_S3_PfS4_S4_S4_,@"STO_CUDA_ENTRY STV_DEFAULT"
_Z17rpe_v_backward_v2ILj128EEviiiiiiiPKiS1_S1_S1_PKfS3_S3_S3_PfS4_S4_S4_:
.text._Z17rpe_v_backward_v2ILj128EEviiiiiiiPKiS1_S1_S1_PKfS3_S3_S3_PfS4_S4_S4_:
        /* <DEDUP_REMOVED lines=30> */
.L_x_37:
        /* <DEDUP_REMOVED lines=31> */
.L_x_36:
        /* <DEDUP_REMOVED lines=19> */
.L_x_38:
        /* <DEDUP_REMOVED lines=14> */
.L_x_39:
[----:B------:R-:W-:Y:S05]  /*05e0*/  @!P1 BRA `(.L_x_35) ;  /* 0x0000000000309947 */ /* 0x000fea0003800000 */
[----:B------:R-:W0:Y:S01]  /*05f0*/  LDC.64 R6, c[0x0][0x3a8] ;  /* 0x0000ea00ff067b82 */ /* 0x000e220000000a00 */
[----:B------:R-:W-:Y:S02]  /*0600*/  IMAD.MOV R10, RZ, RZ, -R10 ;  /* 0x000000ffff0a7224 */ /* 0x000fe400078e0a0a */
[----:B0-----:R-:W-:-:S07]  /*0610*/  IMAD.WIDE.U32 R8, R8, 0x4, R6 ;  /* 0x0000000408087825 */ /* 0x001fce00078e0006 */
.L_x_40:
        /* <DEDUP_REMOVED lines=9> */
.L_x_35:
        /* <DEDUP_REMOVED lines=20> */
.L_x_43:
        /* <DEDUP_REMOVED lines=25> */
.L_x_42:
[----:B------:R-:W-:Y:S05]  /*0980*/  BSYNC.RECONVERGENT B0 ;  /* 0x0000000000007941 */ /* 0x000fea0003800200 */
.L_x_41:
        /* <DEDUP_REMOVED lines=32> */
.L_x_58:
        /* <DEDUP_REMOVED lines=17> */
.L_x_48:
[----:B------:R-:W0:Y:S01]  /*0ca0*/  LDS R8, [UR8+-0x8] ;  /* 0xfffff808ff087984 */ /* 0x000e220008000800 */
[----:B------:R-:W-:Y:S01]  /*0cb0*/  MOV R10, UR8 ;  /* 0x00000008000a7c02 */ /* 0x000fe20008000f00 */
[----:B0-----:R-:W-:-:S05]  /*0cc0*/  FADD R9, R13, R8 ;  /* 0x000000080d097221 */ /* 0x001fca0000000000 */
[----:B------:R-:W0:Y:S02]  /*0cd0*/  ATOMS.CAST.SPIN P0, [R10+-0x8], R8, R9 ;  /* 0xfffff8080a00758d */ /* 0x000e240001800009 */
[----:B0-----:R-:W-:Y:S05]  /*0ce0*/  @!P0 BRA `(.L_x_48) ;  /* 0xfffffffc00ec8947 */ /* 0x001fea000383ffff */
[----:B------:R-:W-:Y:S05]  /*0cf0*/  BSYNC.RECONVERGENT B0 ;  /* 0x0000000000007941 */ /* 0x000fea0003800200 */
.L_x_47:
        /* <DEDUP_REMOVED lines=17> */
.L_x_46:
        /* <DEDUP_REMOVED lines=15> */
.L_x_51:
[----:B------:R-:W0:Y:S01]  /*0f00*/  LDS R8, [UR8+-0x4] ;  /* 0xfffffc08ff087984 */ /* 0x000e220008000800 */
[----:B------:R-:W-:Y:S02]  /*0f10*/  IMAD.U32 R10, RZ, RZ, UR8 ;  /* 0x00000008ff0a7e24 */ /* 0x000fe4000f8e00ff */
[----:B0-----:R-:W-:-:S05]  /*0f20*/  FADD R9, R13, R8 ;  /* 0x000000080d097221 */ /* 0x001fca0000000000 */
[----:B------:R-:W0:Y:S02]  /*0f30*/  ATOMS.CAST.SPIN P0, [R10+-0x4], R8, R9 ;  /* 0xfffffc080a00758d */ /* 0x000e240001800009 */
[----:B0-----:R-:W-:Y:S05]  /*0f40*/  @!P0 BRA `(.L_x_51) ;  /* 0xfffffffc00ec8947 */ /* 0x001fea000383ffff */
[----:B------:R-:W-:Y:S05]  /*0f50*/  BSYNC.RECONVERGENT B0 ;  /* 0x0000000000007941 */ /* 0x000fea0003800200 */
.L_x_50:
        /* <DEDUP_REMOVED lines=17> */
.L_x_49:
        /* <DEDUP_REMOVED lines=15> */
.L_x_54:
[----:B------:R-:W0:Y:S01]  /*1160*/  LDS R8, [UR8] ;  /* 0x00000008ff087984 */ /* 0x000e220008000800 */
[----:B------:R-:W-:Y:S02]  /*1170*/  IMAD.U32 R10, RZ, RZ, UR8 ;  /* 0x00000008ff0a7e24 */ /* 0x000fe4000f8e00ff */
[----:B0-----:R-:W-:-:S05]  /*1180*/  FADD R9, R13, R8 ;  /* 0x000000080d097221 */ /* 0x001fca0000000000 */
[----:B------:R-:W0:Y:S02]  /*1190*/  ATOMS.CAST.SPIN P0, [R10], R8, R9 ;  /* 0x000000080a00758d */ /* 0x000e240001800009 */
[----:B0-----:R-:W-:Y:S05]  /*11a0*/  @!P0 BRA `(.L_x_54) ;  /* 0xfffffffc00ec8947 */ /* 0x001fea000383ffff */
[----:B------:R-:W-:Y:S05]  /*11b0*/  BSYNC.RECONVERGENT B0 ;  /* 0x0000000000007941 */ /* 0x000fea0003800200 */
.L_x_53:
        /* <DEDUP_REMOVED lines=17> */
.L_x_52:
        /* <DEDUP_REMOVED lines=15> */
.L_x_57:
[----:B------:R-:W0:Y:S01]  /*13c0*/  LDS R8, [UR8+0x4] ;  /* 0x00000408ff087984 */ /* 0x000e220008000800 */
[----:B------:R-:W-:Y:S01]  /*13d0*/  MOV R10, UR8 ;  /* 0x00000008000a7c02 */ /* 0x000fe20008000f00 */
[----:B0-----:R-:W-:-:S05]  /*13e0*/  FADD R9, R13, R8 ;  /* 0x000000080d097221 */ /* 0x001fca0000000000 */
[----:B------:R-:W0:Y:S02]  /*13f0*/  ATOMS.CAST.SPIN P0, [R10+0x4], R8, R9 ;  /* 0x000004080a00758d */ /* 0x000e240001800009 */
[----:B0-----:R-:W-:Y:S05]  /*1400*/  @!P0 BRA `(.L_x_57) ;  /* 0xfffffffc00ec8947 */ /* 0x001fea000383ffff */
[----:B------:R-:W-:Y:S05]  /*1410*/  BSYNC.RECONVERGENT B0 ;  /* 0x0000000000007941 */ /* 0x000fea0003800200 */
.L_x_56:
        /* <DEDUP_REMOVED lines=17> */
.L_x_55:
[----:B------:R-:W-:Y:S02]  /*1530*/  UIADD3 UR5, UPT, UPT, UR5, 0x10, URZ ;  /* 0x0000001005057890 */ /* 0x000fe4000fffe0ff */
[----:B------:R-:W-:Y:S02]  /*1540*/  UIADD3 UR6, UPT, UPT, UR6, 0x10, URZ ;  /* 0x0000001006067890 */ /* 0x000fe4000fffe0ff */
[----:B------:R-:W-:Y:S02]  /*1550*/  UIADD3 UR7, UPT, UPT, UR7, 0x10, URZ ;  /* 0x0000001007077890 */ /* 0x000fe4000fffe0ff */
[----:B------:R-:W-:Y:S01]  /*1560*/  UIADD3 UR8, UPT, UPT, UR8, 0x10, URZ ;  /* 0x0000001008087890 */ /* 0x000fe2000fffe0ff */
[----:B------:R-:W-:Y:S11]  /*1570*/  BRA.U UP0, `(.L_x_58) ;  /* 0xfffffff500847547 */ /* 0x000ff6000b83ffff */
.L_x_45:
        /* <DEDUP_REMOVED lines=32> */
.L_x_62:
[----:B------:R-:W0:Y:S01]  /*1780*/  LDS R8, [UR6] ;  /* 0x00000006ff087984 */ /* 0x000e220008000800 */
[----:B------:R-:W-:Y:S02]  /*1790*/  IMAD.U32 R10, RZ, RZ, UR6 ;  /* 0x00000006ff0a7e24 */ /* 0x000fe4000f8e00ff */
[----:B0-----:R-:W-:-:S05]  /*17a0*/  FADD R9, R13, R8 ;  /* 0x000000080d097221 */ /* 0x001fca0000000000 */
[----:B------:R-:W0:Y:S02]  /*17b0*/  ATOMS.CAST.SPIN P0, [R10], R8, R9 ;  /* 0x000000080a00758d */ /* 0x000e240001800009 */
[----:B0-----:R-:W-:Y:S05]  /*17c0*/  @!P0 BRA `(.L_x_62) ;  /* 0xfffffffc00ec8947 */ /* 0x001fea000383ffff */
[----:B------:R-:W-:Y:S05]  /*17d0*/  BSYNC.RECONVERGENT B0 ;  /* 0x0000000000007941 */ /* 0x000fea0003800200 */
.L_x_61:
        /* <DEDUP_REMOVED lines=17> */
.L_x_60:
        /* <DEDUP_REMOVED lines=15> */
.L_x_65:
[----:B------:R-:W0:Y:S01]  /*19e0*/  LDS R8, [UR6+0x4] ;  /* 0x00000406ff087984 */ /* 0x000e220008000800 */
[----:B------:R-:W-:Y:S02]  /*19f0*/  IMAD.U32 R10, RZ, RZ, UR6 ;  /* 0x00000006ff0a7e24 */ /* 0x000fe4000f8e00ff */
[----:B0-----:R-:W-:-:S05]  /*1a00*/  FADD R9, R13, R8 ;  /* 0x000000080d097221 */ /* 0x001fca0000000000 */
[----:B------:R-:W0:Y:S02]  /*1a10*/  ATOMS.CAST.SPIN P0, [R10+0x4], R8, R9 ;  /* 0x000004080a00758d */ /* 0x000e240001800009 */
[----:B0-----:R-:W-:Y:S05]  /*1a20*/  @!P0 BRA `(.L_x_65) ;  /* 0xfffffffc00ec8947 */ /* 0x001fea000383ffff */
[----:B------:R-:W-:Y:S05]  /*1a30*/  BSYNC.RECONVERGENT B0 ;  /* 0x0000000000007941 */ /* 0x000fea0003800200 */
.L_x_64:
        /* <DEDUP_REMOVED lines=17> */
.L_x_63:
[----:B------:R-:W-:-:S12]  /*1b50*/  UIADD3 UR4, UPT, UPT, UR4, 0x2, URZ ;  /* 0x0000000204047890 */ /* 0x000fd8000fffe0ff */
.L_x_59:
        /* <DEDUP_REMOVED lines=30> */
.L_x_67:
[----:B------:R-:W0:Y:S01]  /*1d40*/  LDS R8, [UR5] ;  /* 0x00000005ff087984 */ /* 0x000e220008000800 */
[----:B------:R-:W-:Y:S01]  /*1d50*/  MOV R4, UR5 ;  /* 0x0000000500047c02 */ /* 0x000fe20008000f00 */
[----:B0-----:R-:W-:-:S05]  /*1d60*/  FADD R9, R13, R8 ;  /* 0x000000080d097221 */ /* 0x001fca0000000000 */
[----:B------:R-:W0:Y:S02]  /*1d70*/  ATOMS.CAST.SPIN P0, [R4], R8, R9 ;  /* 0x000000080400758d */ /* 0x000e240001800009 */
[----:B0-----:R-:W-:Y:S05]  /*1d80*/  @!P0 BRA `(.L_x_67) ;  /* 0xfffffffc00ec8947 */ /* 0x001fea000383ffff */
[----:B------:R-:W-:Y:S05]  /*1d90*/  BSYNC.RECONVERGENT B0 ;  /* 0x0000000000007941 */ /* 0x000fea0003800200 */
.L_x_66:
        /* <DEDUP_REMOVED lines=19> */
.L_x_44:
        /* <DEDUP_REMOVED lines=11> */
.L_x_68:
        /* <DEDUP_REMOVED lines=10> */
.L_x_69:
        /* <DEDUP_REMOVED lines=14> */
.L_x_251:


//--------------------- .text._Z17rpe_v_backward_v2ILj64EEviiiiiiiPKiS1_S1_S1_PKfS3_S3_S3_PfS4_S4_S4_ --------------------------
	.section	.text._Z17rpe_v_backward_v2ILj64EEviiiiiiiPKiS1_S1_S1_PKfS3_S3_S3_PfS4_S4_S4_,"ax",@progbits
	.align	128
        .global         _Z17rpe_v_backward_v2ILj64EEviiiiiiiPKiS1_S1_S1_PKfS3_S3_S3_PfS4_S4_S4_
        .type           _Z17rpe_v_backward_v2ILj64EEviiiiiiiPKiS1_S1_S1_PKfS3_S3_S3_PfS4_S4_S4_,@function
        .size           _Z17rpe_v_backward_v2ILj64EEviiiiiiiPKiS1_S1_S1_PKfS3_S3_S3_PfS4_S4_S4_,(.L_x_252 - _Z17rpe_v_backward_v2ILj64EEviiiiiiiPKiS1_S1_S1_PKfS3_S3_S3_PfS4_S4_S4_)
        .other          _Z17rpe_v_backward_v2ILj64EEviiiiiiiPKiS1_S1_S1_PKfS3_S3_S3_PfS4_S4_S4_,@"STO_CUDA_ENTRY STV_DEFAULT"
_Z17rpe_v_backward_v2ILj64EEviiiiiiiPKiS1_S1_S1_PKfS3_S3_S3_PfS4_S4_S4_:
.text._Z17rpe_v_backward_v2ILj64EEviiiiiiiPKiS1_S1_S1_PKfS3_S3_S3_PfS4_S4_S4_:
        /* <DEDUP_REMOVED lines=30> */
.L_x_72:
        /* <DEDUP_REMOVED lines=31> */
.L_x_71:
        /* <DEDUP_REMOVED lines=19> */
.L_x_73:
        /* <DEDUP_REMOVED lines=14> */
.L_x_74:
[----:B------:R-:W-:Y:S05]  /*05e0*/  @!P1 BRA `(.L_x_70) ;  /* 0x0000000000309947 */ /* 0x000fea0003800000 */
[----:B------:R-:W0:Y:S01]  /*05f0*/  LDC.64 R6, c[0x0][0x3a8] ;  /* 0x0000ea00ff067b82 */ /* 0x000e220000000a00 */
[----:B------:R-:W-:Y:S02]  /*0600*/  IMAD.MOV R10, RZ, RZ, -R10 ;  /* 0x000000ffff0a7224 */ /* 0x000fe400078e0a0a */
[----:B0-----:R-:W-:-:S07]  /*0610*/  IMAD.WIDE.U32 R8, R8, 0x4, R6 ;  /* 0x0000000408087825 */ /* 0x001fce00078e0006 */
.L_x_75:
        /* <DEDUP_REMOVED lines=9> */
.L_x_70:
        /* <DEDUP_REMOVED lines=20> */
.L_x_78:
        /* <DEDUP_REMOVED lines=25> */
.L_x_77:
[----:B------:R-:W-:Y:S05]  /*0980*/  BSYNC.RECONVERGENT B0 ;  /* 0x0000000000007941 */ /* 0x000fea0003800200 */
.L_x_76:
        /* <DEDUP_REMOVED lines=32> */
.L_x_93:
        /* <DEDUP_REMOVED lines=17> */
.L_x_83:
[----:B------:R-:W0:Y:S01]  /*0ca0*/  LDS R8, [UR8+-0x8] ;  /* 0xfffff808ff087984 */ /* 0x000e220008000800 */
[----:B------:R-:W-:Y:S01]  /*0cb0*/  MOV R10, UR8 ;  /* 0x00000008000a7c02 */ /* 0x000fe20008000f00 */
[----:B0-----:R-:W-:-:S05]  /*0cc0*/  FADD R9, R13, R8 ;  /* 0x000000080d097221 */ /* 0x001fca0000000000 */
[----:B------:R-:W0:Y:S02]  /*0cd0*/  ATOMS.CAST.SPIN P0, [R10+-0x8], R8, R9 ;  /* 0xfffff8080a00758d */ /* 0x000e240001800009 */
[----:B0-----:R-:W-:Y:S05]  /*0ce0*/  @!P0 BRA `(.L_x_83) ;  /* 0xfffffffc00ec8947 */ /* 0x001fea000383ffff */
[----:B------:R-:W-:Y:S05]  /*0cf0*/  BSYNC.RECONVERGENT B0 ;  /* 0x0000000000007941 */ /* 0x000fea0003800200 */
.L_x_82:
        /* <DEDUP_REMOVED lines=17> */
.L_x_81:
        /* <DEDUP_REMOVED lines=15> */
.L_x_86:
[----:B------:R-:W0:Y:S01]  /*0f00*/  LDS R8, [UR8+-0x4] ;  /* 0xfffffc08ff087984 */ /* 0x000e220008000800 */
[----:B------:R-:W-:Y:S02]  /*0f10*/  IMAD.U32 R10, RZ, RZ, UR8 ;  /* 0x00000008ff0a7e24 */ /* 0x000fe4000f8e00ff */
[----:B0-----:R-:W-:-:S05]  /*0f20*/  FADD R9, R13, R8 ;  /* 0x000000080d097221 */ /* 0x001fca0000000000 */
[----:B------:R-:W0:Y:S02]  /*0f30*/  ATOMS.CAST.SPIN P0, [R10+-0x4], R8, R9 ;  /* 0xfffffc080a00758d */ /* 0x000e240001800009 */
[----:B0-----:R-:W-:Y:S05]  /*0f40*/  @!P0 BRA `(.L_x_86) ;  /* 0xfffffffc00ec8947 */ /* 0x001fea000383ffff */
[----:B------:R-:W-:Y:S05]  /*0f50*/  BSYNC.RECONVERGENT B0 ;  /* 0x0000000000007941 */ /* 0x000fea0003800200 */
.L_x_85:
        /* <DEDUP_REMOVED lines=17> */
.L_x_84:
        /* <DEDUP_REMOVED lines=15> */
.L_x_89:
[----:B------:R-:W0:Y:S01]  /*1160*/  LDS R8, [UR8] ;  /* 0x00000008ff087984 */ /* 0x000e220008000800 */
[----:B------:R-:W-:Y:S02]  /*1170*/  IMAD.U32 R10, RZ, RZ, UR8 ;  /* 0x00000008ff0a7e24 */ /* 0x000fe4000f8e00ff */
[----:B0-----:R-:W-:-:S05]  /*1180*/  FADD R9, R13, R8 ;  /* 0x000000080d097221 */ /* 0x001fca0000000000 */
[----:B------:R-:W0:Y:S02]  /*1190*/  ATOMS.CAST.SPIN P0, [R10], R8, R9 ;  /* 0x000000080a00758d */ /* 0x000e240001800009 */
[----:B0-----:R-:W-:Y:S05]  /*11a0*/  @!P0 BRA `(.L_x_89) ;  /* 0xfffffffc00ec8947 */ /* 0x001fea000383ffff */
[----:B------:R-:W-:Y:S05]  /*11b0*/  BSYNC.RECONVERGENT B0 ;  /* 0x0000000000007941 */ /* 0x000fea0003800200 */
.L_x_88:
        /* <DEDUP_REMOVED lines=17> */
.L_x_87:
        /* <DEDUP_REMOVED lines=15> */
.L_x_92:
[----:B------:R-:W0:Y:S01]  /*13c0*/  LDS R8, [UR8+0x4] ;  /* 0x00000408ff087984 */ /* 0x000e220008000800 */
[----:B------:R-:W-:Y:S01]  /*13d0*/  MOV R10, UR8 ;  /* 0x00000008000a7c02 */ /* 0x000fe20008000f00 */
[----:B0-----:R-:W-:-:S05]  /*13e0*/  FADD R9, R13, R8 ;  /* 0x000000080d097221 */ /* 0x001fca0000000000 */
[----:B------:R-:W0:Y:S02]  /*13f0*/  ATOMS.CAST.SPIN P0, [R10+0x4], R8, R9 ;  /* 0x000004080a00758d */ /* 0x000e240001800009 */
[----:B0-----:R-:W-:Y:S05]  /*1400*/  @!P0 BRA `(.L_x_92) ;  /* 0xfffffffc00ec8947 */ /* 0x001fea000383ffff */
[----:B------:R-:W-:Y:S05]  /*1410*/  BSYNC.RECONVERGENT B0 ;  /* 0x0000000000007941 */ /* 0x000fea0003800200 */
.L_x_91:
        /* <DEDUP_REMOVED lines=17> */
.L_x_90:
[----:B------:R-:W-:Y:S02]  /*1530*/  UIADD3 UR5, UPT, UPT, UR5, 0x10, URZ ;  /* 0x0000001005057890 */ /* 0x000fe4000fffe0ff */
[----:B------:R-:W-:Y:S02]  /*1540*/  UIADD3 UR6, UPT, UPT, UR6, 0x10, URZ ;  /* 0x0000001006067890 */ /* 0x000fe4000fffe0ff */
[----:B------:R-:W-:Y:S02]  /*1550*/  UIADD3 UR7, UPT, UPT, UR7, 0x10, URZ ;  /* 0x0000001007077890 */ /* 0x000fe4000fffe0ff */
[----:B------:R-:W-:Y:S01]  /*1560*/  UIADD3 UR8, UPT, UPT, UR8, 0x10, URZ ;  /* 0x0000001008087890 */ /* 0x000fe2000fffe0ff */
[----:B------:R-:W-:Y:S11]  /*1570*/  BRA.U UP0, `(.L_x_93) ;  /* 0xfffffff500847547 */ /* 0x000ff6000b83ffff */
.L_x_80:
        /* <DEDUP_REMOVED lines=32> */
.L_x_97:
[----:B------:R-:W0:Y:S01]  /*1780*/  LDS R8, [UR6] ;  /* 0x00000006ff087984 */ /* 0x000e220008000800 */
[----:B------:R-:W-:Y:S02]  /*1790*/  IMAD.U32 R10, RZ, RZ, UR6 ;  /* 0x00000006ff0a7e24 */ /* 0x000fe4000f8e00ff */
[----:B0-----:R-:W-:-:S05]  /*17a0*/  FADD R9, R13, R8 ;  /* 0x000000080d097221 */ /* 0x001fca0000000000 */
[----:B------:R-:W0:Y:S02]  /*17b0*/  ATOMS.CAST.SPIN P0, [R10], R8, R9 ;  /* 0x000000080a00758d */ /* 0x000e240001800009 */
[----:B0-----:R-:W-:Y:S05]  /*17c0*/  @!P0 BRA `(.L_x_97) ;  /* 0xfffffffc00ec8947 */ /* 0x001fea000383ffff */
[----:B------:R-:W-:Y:S05]  /*17d0*/  BSYNC.RECONVERGENT B0 ;  /* 0x0000000000007941 */ /* 0x000fea0003800200 */
.L_x_96:
        /* <DEDUP_REMOVED lines=17> */
.L_x_95:
        /* <DEDUP_REMOVED lines=15> */
.L_x_100:
[----:B------:R-:W0:Y:S01]  /*19e0*/  LDS R8, [UR6+0x4] ;  /* 0x00000406ff087984 */ /* 0x000e220008000800 */
[----:B------:R-:W-:Y:S02]  /*19f0*/  IMAD.U32 R10, RZ, RZ, UR6 ;  /* 0x00000006ff0a7e24 */ /* 0x000fe4000f8e00ff */
[----:B0-----:R-:W-:-:S05]  /*1a00*/  FADD R9, R13, R8 ;  /* 0x000000080d097221 */ /* 0x001fca0000000000 */
[----:B------:R-:W0:Y:S02]  /*1a10*/  ATOMS.CAST.SPIN P0, [R10+0x4], R8, R9 ;  /* 0x000004080a00758d */ /* 0x000e240001800009 */
[----:B0-----:R-:W-:Y:S05]  /*1a20*/  @!P0 BRA `(.L_x_100) ;  /* 0xfffffffc00ec8947 */ /* 0x001fea000383ffff */
[----:B------:R-:W-:Y:S05]  /*1a30*/  BSYNC.RECONVERGENT B0 ;  /* 0x0000000000007941 */ /* 0x000fea0003800200 */
.L_x_99:
        /* <DEDUP_REMOVED lines=17> */
.L_x_98:
[----:B------:R-:W-:-:S12]  /*1b50*/  UIADD3 UR4, UPT, UPT, UR4, 0x2, URZ ;  /* 0x0000000204047890 */ /* 0x000fd8000fffe0ff */
.L_x_94:
        /* <DEDUP_REMOVED lines=30> */
.L_x_102:
[----:B------:R-:W0:Y:S01]  /*1d40*/  LDS R8, [UR5] ;  /* 0x00000005ff087984 */ /* 0x000e220008000800 */
[----:B------:R-:W-:Y:S01]  /*1d50*/  MOV R4, UR5 ;  /* 0x0000000500047c02 */ /* 0x000fe20008000f00 */
[----:B0-----:R-:W-:-:S05]  /*1d60*/  FADD R9, R13, R8 ;  /* 0x000000080d097221 */ /* 0x001fca0000000000 */
[----:B------:R-:W0:Y:S02]  /*1d70*/  ATOMS.CAST.SPIN P0, [R4], R8, R9 ;  /* 0x000000080400758d */ /* 0x000e240001800009 */
[----:B0-----:R-:W-:Y:S05]  /*1d80*/  @!P0 BRA `(.L_x_102) ;  /* 0xfffffffc00ec8947 */ /* 0x001fea000383ffff */
[----:B------:R-:W-:Y:S05]  /*1d90*/  BSYNC.RECONVERGENT B0 ;  /* 0x0000000000007941 */ /* 0x000fea0003800200 */
.L_x_101:
        /* <DEDUP_REMOVED lines=19> */
.L_x_79:
        /* <DEDUP_REMOVED lines=11> */
.L_x_103:
        /* <DEDUP_REMOVED lines=10> */
.L_x_104:
        /* <DEDUP_REMOVED lines=14> */
.L_x_252:


//--------------------- .text._Z17rpe_v_backward_v2ILj32EEviiiiiiiPKiS1_S1_S1_PKfS3_S3_S3_PfS4_S4_S4_ --------------------------
	.section	.text._Z17rpe_v_backward_v2ILj32EEviiiiiiiPKiS1_S1_S1_PKfS3_S3_S3_PfS4_S4_S4_,"ax",@progbits
	.align	128
        .global         _Z17rpe_v_backward_v2ILj32EEviiiiiiiPKiS1_S1_S1_PKfS3_S3_S3_PfS4_S4_S4_
        .type           _Z17rpe_v_backward_v2ILj32EEviiiiiiiPKiS1_S1_S1_PKfS3_S3_S3_PfS4_S4_S4_,@function
        .size           _Z17rpe_v_backward_v2ILj32EEviiiiiiiPKiS1_S1_S1_PKfS3_S3_S3_PfS4_S4_S4_,(.L_x_253 - _Z17rpe_v_backward_v2ILj32EEviiiiiiiPKiS1_S1_S1_PKfS3_S3_S3_PfS4_S4_S4_)
        .other          _Z17rpe_v_backward_v2ILj32EEviiiiiiiPKiS1_S1_S1_PKfS3_S3_S3_PfS4_S4_S4_,@"STO_CUDA_ENTRY STV_DEFAULT"
_Z17rpe_v_backward_v2ILj32EEviiiiiiiPKiS1_S1_S1_PKfS3_S3_S3_PfS4_S4_S4_:
.text._Z17rpe_v_backward_v2ILj32EEviiiiiiiPKiS1_S1_S1_PKfS3_S3_S3_PfS4_S4_S4_:
        /* <DEDUP_REMOVED lines=30> */
.L_x_107:
        /* <DEDUP_REMOVED lines=31> */
.L_x_106:
        /* <DEDUP_REMOVED lines=19> */
.L_x_108:
        /* <DEDUP_REMOVED lines=14> */
.L_x_109:
[----:B------:R-:W-:Y:S05]  /*05e0*/  @!P1 BRA `(.L_x_105) ;  /* 0x0000000000309947 */ /* 0x000fea0003800000 */
[----:B------:R-:W0:Y:S01]  /*05f0*/  LDC.64 R6, c[0x0][0x3a8] ;  /* 0x0000ea00ff067b82 */ /* 0x000e220000000a00 */
[----:B------:R-:W-:Y:S02]  /*0600*/  IMAD.MOV R10, RZ, RZ, -R10 ;  /* 0x000000ffff0a7224 */ /* 0x000fe400078e0a0a */
[----:B0-----:R-:W-:-:S07]  /*0610*/  IMAD.WIDE.U32 R8, R8, 0x4, R6 ;  /* 0x0000000408087825 */ /* 0x001fce00078e0006 */
.L_x_110:
        /* <DEDUP_REMOVED lines=9> */
.L_x_105:
        /* <DEDUP_REMOVED lines=20> */
.L_x_113:
        /* <DEDUP_REMOVED lines=25> */
.L_x_112:
[----:B------:R-:W-:Y:S05]  /*0980*/  BSYNC.RECONVERGENT B0 ;  /* 0x0000000000007941 */ /* 0x000fea0003800200 */
.L_x_111:
        /* <DEDUP_REMOVED lines=32> */
.L_x_128:
        /* <DEDUP_REMOVED lines=17> */
.L_x_118:
[----:B------:R-:W0:Y:S01]  /*0ca0*/  LDS R8, [UR8+-0x8] ;  /* 0xfffff808ff087984 */ /* 0x000e220008000800 */
[----:B------:R-:W-:Y:S01]  /*0cb0*/  MOV R10, UR8 ;  /* 0x00000008000a7c02 */ /* 0x000fe20008000f00 */
[----:B0-----:R-:W-:-:S05]  /*0cc0*/  FADD R9, R13, R8 ;  /* 0x000000080d097221 */ /* 0x001fca0000000000 */
[----:B------:R-:W0:Y:S02]  /*0cd0*/  ATOMS.CAST.SPIN P0, [R10+-0x8], R8, R9 ;  /* 0xfffff8080a00758d */ /* 0x000e240001800009 */
[----:B0-----:R-:W-:Y:S05]  /*0ce0*/  @!P0 BRA `(.L_x_118) ;  /* 0xfffffffc00ec8947 */ /* 0x001fea000383ffff */
[----:B------:R-:W-:Y:S05]  /*0cf0*/  BSYNC.RECONVERGENT B0 ;  /* 0x0000000000007941 */ /* 0x000fea0003800200 */
.L_x_117:
        /* <DEDUP_REMOVED lines=17> */
.L_x_116:
        /* <DEDUP_REMOVED lines=15> */
.L_x_121:
[----:B------:R-:W0:Y:S01]  /*0f00*/  LDS R8, [UR8+-0x4] ;  /* 0xfffffc08ff087984 */ /* 0x000e220008000800 */
[----:B------:R-:W-:Y:S02]  /*0f10*/  IMAD.U32 R10, RZ, RZ, UR8 ;  /* 0x00000008ff0a7e24 */ /* 0x000fe4000f8e00ff */
[----:B0-----:R-:W-:-:S05]  /*0f20*/  FADD R9, R13, R8 ;  /* 0x000000080d097221 */ /* 0x001fca0000000000 */
[----:B------:R-:W0:Y:S02]  /*0f30*/  ATOMS.CAST.SPIN P0, [R10+-0x4], R8, R9 ;  /* 0xfffffc080a00758d */ /* 0x000e240001800009 */
[----:B0-----:R-:W-:Y:S05]  /*0f40*/  @!P0 BRA `(.L_x_121) ;  /* 0xfffffffc00ec8947 */ /* 0x001fea000383ffff */
[----:B------:R-:W-:Y:S05]  /*0f50*/  BSYNC.RECONVERGENT B0 ;  /* 0x0000000000007941 */ /* 0x000fea0003800200 */
.L_x_120:
        /* <DEDUP_REMOVED lines=17> */
.L_x_119:
        /* <DEDUP_REMOVED lines=15> */
.L_x_124:
[----:B------:R-:W0:Y:S01]  /*1160*/  LDS R8, [UR8] ;  /* 0x00000008ff087984 */ /* 0x000e220008000800 */
[----:B------:R-:W-:Y:S02]  /*1170*/  IMAD.U32 R10, RZ, RZ, UR8 ;  /* 0x00000008ff0a7e24 */ /* 0x000fe4000f8e00ff */
[----:B0-----:R-:W-:-:S05]  /*1180*/  FADD R9, R13, R8 ;  /* 0x000000080d097221 */ /* 0x001fca0000000000 */
[----:B------:R-:W0:Y:S02]  /*1190*/  ATOMS.CAST.SPIN P0, [R10], R8, R9 ;  /* 0x000000080a00758d */ /* 0x000e240001800009 */
[----:B0-----:R-:W-:Y:S05]  /*11a0*/  @!P0 BRA `(.L_x_124) ;  /* 0xfffffffc00ec8947 */ /* 0x001fea000383ffff */
[----:B------:R-:W-:Y:S05]  /*11b0*/  BSYNC.RECONVERGENT B0 ;  /* 0x0000000000007941 */ /* 0x000fea0003800200 */
.L_x_123:
        /* <DEDUP_REMOVED lines=17> */
.L_x_122:
        /* <DEDUP_REMOVED lines=15> */
.L_x_127:
[----:B------:R-:W0:Y:S01]  /*13c0*/  LDS R8, [UR8+0x4] ;  /* 0x00000408ff087984 */ /* 0x000e220008000800 */
[----:B------:R-:W-:Y:S01]  /*13d0*/  MOV R10, UR8 ;  /* 0x00000008000a7c02 */ /* 0x000fe20008000f00 */
[----:B0-----:R-:W-:-:S05]  /*13e0*/  FADD R9, R13, R8 ;  /* 0x000000080d097221 */ /* 0x001fca0000000000 */
[----:B------:R-:W0:Y:S02]  /*13f0*/  ATOMS.CAST.SPIN P0, [R10+0x4], R8, R9 ;  /* 0x000004080a00758d */ /* 0x000e240001800009 */
[----:B0-----:R-:W-:Y:S05]  /*1400*/  @!P0 BRA `(.L_x_127) ;  /* 0xfffffffc00ec8947 */ /* 0x001fea000383ffff */
[----:B------:R-:W-:Y:S05]  /*1410*/  BSYNC.RECONVERGENT B0 ;  /* 0x0000000000007941 */ /* 0x000fea0003800200 */
.L_x_126:
        /* <DEDUP_REMOVED lines=17> */
.L_x_125:
[----:B------:R-:W-:Y:S02]  /*1530*/  UIADD3 UR5, UPT, UPT, UR5, 0x10, URZ ;  /* 0x0000001005057890 */ /* 0x000fe4000fffe0ff */
[----:B------:R-:W-:Y:S02]  /*1540*/  UIADD3 UR6, UPT, UPT, UR6, 0x10, URZ ;  /* 0x0000001006067890 */ /* 0x000fe4000fffe0ff */
[----:B------:R-:W-:Y:S02]  /*1550*/  UIADD3 UR7, UPT, UPT, UR7, 0x10, URZ ;  /* 0x0000001007077890 */ /* 0x000fe4000fffe0ff */
[----:B------:R-:W-:Y:S01]  /*1560*/  UIADD3 UR8, UPT, UPT, UR8, 0x10, URZ ;  /* 0x0000001008087890 */ /* 0x000fe2000fffe0ff */
[----:B------:R-:W-:Y:S11]  /*1570*/  BRA.U UP0, `(.L_x_128) ;  /* 0xfffffff500847547 */ /* 0x000ff6000b83ffff */
.L_x_115:
        /* <DEDUP_REMOVED lines=32> */
.L_x_132:
[----:B------:R-:W0:Y:S01]  /*1780*/  LDS R8, [UR6] ;  /* 0x00000006ff087984 */ /* 0x000e220008000800 */
[----:B------:R-:W-:Y:S02]  /*1790*/  IMAD.U32 R10, RZ, RZ, UR6 ;  /* 0x00000006ff0a7e24 */ /* 0x000fe4000f8e00ff */
[----:B0-----:R-:W-:-:S05]  /*17a0*/  FADD R9, R13, R8 ;  /* 0x000000080d097221 */ /* 0x001fca0000000000 */
[----:B------:R-:W0:Y:S02]  /*17b0*/  ATOMS.CAST.SPIN P0, [R10], R8, R9 ;  /* 0x000000080a00758d */ /* 0x000e240001800009 */
[----:B0-----:R-:W-:Y:S05]  /*17c0*/  @!P0 BRA `(.L_x_132) ;  /* 0xfffffffc00ec8947 */ /* 0x001fea000383ffff */
[----:B------:R-:W-:Y:S05]  /*17d0*/  BSYNC.RECONVERGENT B0 ;  /* 0x0000000000007941 */ /* 0x000fea0003800200 */
.L_x_131:
        /* <DEDUP_REMOVED lines=17> */
.L_x_130:
        /* <DEDUP_REMOVED lines=15> */
.L_x_135:
[----:B------:R-:W0:Y:S01]  /*19e0*/  LDS R8, [UR6+0x4] ;  /* 0x00000406ff087984 */ /* 0x000e220008000800 */
[----:B------:R-:W-:Y:S02]  /*19f0*/  IMAD.U32 R10, RZ, RZ, UR6 ;  /* 0x00000006ff0a7e24 */ /* 0x000fe4000f8e00ff */
[----:B0-----:R-:W-:-:S05]  /*1a00*/  FADD R9, R13, R8 ;  /* 0x000000080d097221 */ /* 0x001fca0000000000 */
[----:B------:R-:W0:Y:S02]  /*1a10*/  ATOMS.CAST.SPIN P0, [R10+0x4], R8, R9 ;  /* 0x000004080a00758d */ /* 0x000e240001800009 */
[----:B0-----:R-:W-:Y:S05]  /*1a20*/  @!P0 BRA `(.L_x_135) ;  /* 0xfffffffc00ec8947 */ /* 0x001fea000383ffff */
[----:B------:R-:W-:Y:S05]  /*1a30*/  BSYNC.RECONVERGENT B0 ;  /* 0x0000000000007941 */ /* 0x000fea0003800200 */
.L_x_134:
        /* <DEDUP_REMOVED lines=17> */
.L_x_133:
[----:B------:R-:W-:-:S12]  /*1b50*/  UIADD3 UR4, UPT, UPT, UR4, 0x2, URZ ;  /* 0x0000000204047890 */ /* 0x000fd8000fffe0ff */
.L_x_129:
        /* <DEDUP_REMOVED lines=30> */
.L_x_137:
[----:B------:R-:W0:Y:S01]  /*1d40*/  LDS R8, [UR5] ;  /* 0x00000005ff087984 */ /* 0x000e220008000800 */
[----:B------:R-:W-:Y:S01]  /*1d50*/  MOV R4, UR5 ;  /* 0x0000000500047c02 */ /* 0x000fe20008000f00 */
[----:B0-----:R-:W-:-:S05]  /*1d60*/  FADD R9, R13, R8 ;  /* 0x000000080d097221 */ /* 0x001fca0000000000 */
[----:B------:R-:W0:Y:S02]  /*1d70*/  ATOMS.CAST.SPIN P0, [R4], R8, R9 ;  /* 0x000000080400758d */ /* 0x000e240001800009 */
[----:B0-----:R-:W-:Y:S05]  /*1d80*/  @!P0 BRA `(.L_x_137) ;  /* 0xfffffffc00ec8947 */ /* 0x001fea000383ffff */
[----:B------:R-:W-:Y:S05]  /*1d90*/  BSYNC.RECONVERGENT B0 ;  /* 0x0000000000007941 */ /* 0x000fea0003800200 */
.L_x_136:
        /* <DEDUP_REMOVED lines=19> */
.L_x_114:
        /* <DEDUP_REMOVED lines=11> */
.L_x_138:
        /* <DEDUP_REMOVED lines=10> */
.L_x_139:
        /* <DEDUP_REMOVED lines=14> */
.L_x_253:


//--------------------- .text._Z17rpe_v_backward_v2ILj16EEviiiiiiiPKiS1_S1_S1_PKfS3_S3_S3_PfS4_S4_S4_ --------------------------
	.section	.text._Z17rpe_v_backward_v2ILj16EEviiiiiiiPKiS1_S1_S1_PKfS3_S3_S3_PfS4_S4_S4_,"ax",@progbits
	.align	128
        .global         _Z17rpe_v_backward_v2ILj16EEviiiiiiiPKiS1_S1_S1_PKfS3_S3_S3_PfS4_S4_S4_
        .type           _Z17rpe_v_backward_v2ILj16EEviiiiiiiPKiS1_S1_S1_PKfS3_S3_S3_PfS4_S4_S4_,@function
        .size           _Z17rpe_v_backward_v2ILj16EEviiiiiiiPKiS1_S1_S1_PKfS3_S3_S3_PfS4_S4_S4_,(.L_x_254 - _Z17rpe_v_backward_v2ILj16EEviiiiiiiPKiS1_S1_S1_PKfS3_S3_S3_PfS4_S4_S4_)
        .other          _Z17rpe_v_backward_v2ILj16EEviiiiiiiPKiS1_S1_S1_PKfS3_S3_S3_PfS4_S4_S4_,@"STO_CUDA_ENTRY STV_DEFAULT"
_Z17rpe_v_backward_v2ILj16EEviiiiiiiPKiS1_S1_S1_PKfS3_S3_S3_PfS4_S4_S4_:
.text._Z17rpe_v_backward_v2ILj16EEviiiiiiiPKiS1_S1_S1_PKfS3_S3_S3_PfS4_S4_S4_:
        /* <DEDUP_REMOVED lines=30> */
.L_x_142:
        /* <DEDUP_REMOVED lines=31> */
.L_x_141:
        /* <DEDUP_REMOVED lines=19> */
.L_x_143:
        /* <DEDUP_REMOVED lines=14> */
.L_x_144:
[----:B------:R-:W-:Y:S05]  /*05e0*/  @!P1 BRA `(.L_x_140) ;  /* 0x0000000000309947 */ /* 0x000fea0003800000 */
[----:B------:R-:W0:Y:S01]  /*05f0*/  LDC.64 R6, c[0x0][0x3a8] ;  /* 0x0000ea00ff067b82 */ /* 0x000e220000000a00 */
[----:B------:R-:W-:Y:S02]  /*0600*/  IMAD.MOV R10, RZ, RZ, -R10 ;  /* 0x000000ffff0a7224 */ /* 0x000fe400078e0a0a */
[----:B0-----:R-:W-:-:S07]  /*0610*/  IMAD.WIDE.U32 R8, R8, 0x4, R6 ;  /* 0x0000000408087825 */ /* 0x001fce00078e0006 */
.L_x_145:
        /* <DEDUP_REMOVED lines=9> */
.L_x_140:
        /* <DEDUP_REMOVED lines=20> */
.L_x_148:
        /* <DEDUP_REMOVED lines=25> */
.L_x_147:
[----:B------:R-:W-:Y:S05]  /*0980*/  BSYNC.RECONVERGENT B0 ;  /* 0x0000000000007941 */ /* 0x000fea0003800200 */
.L_x_146:
        /* <DEDUP_REMOVED lines=32> */
.L_x_163:
        /* <DEDUP_REMOVED lines=17> */
.L_x_153:
[----:B------:R-:W0:Y:S01]  /*0ca0*/  LDS R8, [UR8+-0x8] ;  /* 0xfffff808ff087984 */ /* 0x000e220008000800 */
[----:B------:R-:W-:Y:S01]  /*0cb0*/  MOV R10, UR8 ;  /* 0x00000008000a7c02 */ /* 0x000fe20008000f00 */
[----:B0-----:R-:W-:-:S05]  /*0cc0*/  FADD R9, R13, R8 ;  /* 0x000000080d097221 */ /* 0x001fca0000000000 */
[----:B------:R-:W0:Y:S02]  /*0cd0*/  ATOMS.CAST.SPIN P0, [R10+-0x8], R8, R9 ;  /* 0xfffff8080a00758d */ /* 0x000e240001800009 */
[----:B0-----:R-:W-:Y:S05]  /*0ce0*/  @!P0 BRA `(.L_x_153) ;  /* 0xfffffffc00ec8947 */ /* 0x001fea000383ffff */
[----:B------:R-:W-:Y:S05]  /*0cf0*/  BSYNC.RECONVERGENT B0 ;  /* 0x0000000000007941 */ /* 0x000fea0003800200 */
.L_x_152:
        /* <DEDUP_REMOVED lines=17> */
.L_x_151:
        /* <DEDUP_REMOVED lines=15> */
.L_x_156:
[----:B------:R-:W0:Y:S01]  /*0f00*/  LDS R8, [UR8+-0x4] ;  /* 0xfffffc08ff087984 */ /* 0x000e220008000800 */
[----:B------:R-:W-:Y:S02]  /*0f10*/  IMAD.U32 R10, RZ, RZ, UR8 ;  /* 0x00000008ff0a7e24 */ /* 0x000fe4000f8e00ff */
[----:B0-----:R-:W-:-:S05]  /*0f20*/  FADD R9, R13, R8 ;  /* 0x000000080d097221 */ /* 0x001fca0000000000 */
[----:B------:R-:W0:Y:S02]  /*0f30*/  ATOMS.CAST.SPIN P0, [R10+-0x4], R8, R9 ;  /* 0xfffffc080a00758d */ /* 0x000e240001800009 */
[----:B0-----:R-:W-:Y:S05]  /*0f40*/  @!P0 BRA `(.L_x_156) ;  /* 0xfffffffc00ec8947 */ /* 0x001fea000383ffff */
[----:B------:R-:W-:Y:S05]  /*0f50*/  BSYNC.RECONVERGENT B0 ;  /* 0x0000000000007941 */ /* 0x000fea0003800200 */
.L_x_155:
        /* <DEDUP_REMOVED lines=17> */
.L_x_154:
        /* <DEDUP_REMOVED lines=15> */
.L_x_159:
[----:B------:R-:W0:Y:S01]  /*1160*/  LDS R8, [UR8] ;  /* 0x00000008ff087984 */ /* 0x000e220008000800 */
[----:B------:R-:W-:Y:S02]  /*1170*/  IMAD.U32 R10, RZ, RZ, UR8 ;  /* 0x00000008ff0a7e24 */ /* 0x000fe4000f8e00ff */
[----:B0-----:R-:W-:-:S05]  /*1180*/  FADD R9, R13, R8 ;  /* 0x000000080d097221 */ /* 0x001fca0000000000 */
[----:B------:R-:W0:Y:S02]  /*1190*/  ATOMS.CAST.SPIN P0, [R10], R8, R9 ;  /* 0x000000080a00758d */ /* 0x000e240001800009 */
[----:B0-----:R-:W-:Y:S05]  /*11a0*/  @!P0 BRA `(.L_x_159) ;  /* 0xfffffffc00ec8947 */ /* 0x001fea000383ffff */
[----:B------:R-:W-:Y:S05]  /*11b0*/  BSYNC.RECONVERGENT B0 ;  /* 0x0000000000007941 */ /* 0x000fea0003800200 */
.L_x_158:
        /* <DEDUP_REMOVED lines=17> */
.L_x_157:
        /* <DEDUP_REMOVED lines=15> */
.L_x_162:
[----:B------:R-:W0:Y:S01]  /*13c0*/  LDS R8, [UR8+0x4] ;  /* 0x00000408ff087984 */ /* 0x000e220008000800 */
[----:B------:R-:W-:Y:S01]  /*13d0*/  MOV R10, UR8 ;  /* 0x00000008000a7c02 */ /* 0x000fe20008000f00 */
[----:B0-----:R-:W-:-:S05]  /*13e0*/  FADD R9, R13, R8 ;  /* 0x000000080d097221 */ /* 0x001fca0000000000 */
[----:B------:R-:W0:Y:S02]  /*13f0*/  ATOMS.CAST.SPIN P0, [R10+0x4], R8, R9 ;  /* 0x000004080a00758d */ /* 0x000e240001800009 */
[----:B0-----:R-:W-:Y:S05]  /*1400*/  @!P0 BRA `(.L_x_162) ;  /* 0xfffffffc00ec8947 */ /* 0x001fea000383ffff */
[----:B------:R-:W-:Y:S05]  /*1410*/  BSYNC.RECONVERGENT B0 ;  /* 0x0000000000007941 */ /* 0x000fea0003800200 */
.L_x_161:
        /* <DEDUP_REMOVED lines=17> */
.L_x_160:
[----:B------:R-:W-:Y:S02]  /*1530*/  UIADD3 UR5, UPT, UPT, UR5, 0x10, URZ ;  /* 0x0000001005057890 */ /* 0x000fe4000fffe0ff */
[----:B------:R-:W-:Y:S02]  /*1540*/  UIADD3 UR6, UPT, UPT, UR6, 0x10, URZ ;  /* 0x0000001006067890 */ /* 0x000fe4000fffe0ff */
[----:B------:R-:W-:Y:S02]  /*1550*/  UIADD3 UR7, UPT, UPT, UR7, 0x10, URZ ;  /* 0x0000001007077890 */ /* 0x000fe4000fffe0ff */
[----:B------:R-:W-:Y:S01]  /*1560*/  UIADD3 UR8, UPT, UPT, UR8, 0x10, URZ ;  /* 0x0000001008087890 */ /* 0x000fe2000fffe0ff */
[----:B------:R-:W-:Y:S11]  /*1570*/  BRA.U UP0, `(.L_x_163) ;  /* 0xfffffff500847547 */ /* 0x000ff6000b83ffff */
.L_x_150:
        /* <DEDUP_REMOVED lines=32> */
.L_x_167:
[----:B------:R-:W0:Y:S01]  /*1780*/  LDS R8, [UR6] ;  /* 0x00000006ff087984 */ /* 0x000e220008000800 */
[----:B------:R-:W-:Y:S02]  /*1790*/  IMAD.U32 R10, RZ, RZ, UR6 ;  /* 0x00000006ff0a7e24 */ /* 0x000fe4000f8e00ff */
[----:B0-----:R-:W-:-:S05]  /*17a0*/  FADD R9, R13, R8 ;  /* 0x000000080d097221 */ /* 0x001fca0000000000 */
[----:B------:R-:W0:Y:S02]  /*17b0*/  ATOMS.CAST.SPIN P0, [R10], R8, R9 ;  /* 0x000000080a00758d */ /* 0x000e240001800009 */
[----:B0-----:R-:W-:Y:S05]  /*17c0*/  @!P0 BRA `(.L_x_167) ;  /* 0xfffffffc00ec8947 */ /* 0x001fea000383ffff */
[----:B------:R-:W-:Y:S05]  /*17d0*/  BSYNC.RECONVERGENT B0 ;  /* 0x0000000000007941 */ /* 0x000fea0003800200 */
.L_x_166:
        /* <DEDUP_REMOVED lines=17> */
.L_x_165:
        /* <DEDUP_REMOVED lines=15> */
.L_x_170:
[----:B------:R-:W0:Y:S01]  /*19e0*/  LDS R8, [UR6+0x4] ;  /* 0x00000406ff087984 */ /* 0x000e220008000800 */
[----:B------:R-:W-:Y:S02]  /*19f0*/  IMAD.U32 R10, RZ, RZ, UR6 ;  /* 0x00000006ff0a7e24 */ /* 0x000fe4000f8e00ff */
[----:B0-----:R-:W-:-:S05]  /*1a00*/  FADD R9, R13, R8 ;  /* 0x000000080d097221 */ /* 0x001fca0000000000 */
[----:B------:R-:W0:Y:S02]  /*1a10*/  ATOMS.CAST.SPIN P0, [R10+0x4], R8, R9 ;  /* 0x000004080a00758d */ /* 0x000e240001800009 */
[----:B0-----:R-:W-:Y:S05]  /*1a20*/  @!P0 BRA `(.L_x_170) ;  /* 0xfffffffc00ec8947 */ /* 0x001fea000383ffff */
[----:B------:R-:W-:Y:S05]  /*1a30*/  BSYNC.RECONVERGENT B0 ;  /* 0x0000000000007941 */ /* 0x000fea0003800200 */
.L_x_169:
        /* <DEDUP_REMOVED lines=17> */
.L_x_168:
[----:B------:R-:W-:-:S12]  /*1b50*/  UIADD3 UR4, UPT, UPT, UR4, 0x2, URZ ;  /* 0x0000000204047890 */ /* 0x000fd8000fffe0ff */
.L_x_164:
        /* <DEDUP_REMOVED lines=30> */
.L_x_172:
[----:B------:R-:W0:Y:S01]  /*1d40*/  LDS R8, [UR5] ;  /* 0x00000005ff087984 */ /* 0x000e220008000800 */
[----:B------:R-:W-:Y:S01]  /*1d50*/  MOV R4, UR5 ;  /* 0x0000000500047c02 */ /* 0x000fe20008000f00 */
[----:B0-----:R-:W-:-:S05]  /*1d60*/  FADD R9, R13, R8 ;  /* 0x000000080d097221 */ /* 0x001fca0000000000 */
[----:B------:R-:W0:Y:S02]  /*1d70*/  ATOMS.CAST.SPIN P0, [R4], R8, R9 ;  /* 0x000000080400758d */ /* 0x000e240001800009 */
[----:B0-----:R-:W-:Y:S05]  /*1d80*/  @!P0 BRA `(.L_x_172) ;  /* 0xfffffffc00ec8947 */ /* 0x001fea000383ffff */
[----:B------:R-:W-:Y:S05]  /*1d90*/  BSYNC.RECONVERGENT B0 ;  /* 0x0000000000007941 */ /* 0x000fea0003800200 */
.L_x_171:
        /* <DEDUP_REMOVED lines=19> */
.L_x_149:
        /* <DEDUP_REMOVED lines=11> */
.L_x_173:
        /* <DEDUP_REMOVED lines=10> */
.L_x_174:
        /* <DEDUP_REMOVED lines=14> */
.L_x_254:


//--------------------- .text._Z16rpe_v_forward_v2ILj200EEviiiiiiiPKiS1_S1_S1_PKfS3_S3_S3_Pf --------------------------
	.section	.text._Z16rpe_v_forward_v2ILj200EEviiiiiiiPKiS1_S1_S1_PKfS3_S3_S3_Pf,"ax",@progbits
	.align	128
        .global         _Z16rpe_v_forward_v2ILj200EEviiiiiiiPKiS1_S1_S1_PKfS3_S3_S3_Pf
        .type           _Z16rpe_v_forward_v2ILj200EEviiiiiiiPKiS1_S1_S1_PKfS3_S3_S3_Pf,@function
        .size           _Z16rpe_v_forward_v2ILj200EEviiiiiiiPKiS1_S1_S1_PKfS3_S3_S3_Pf,(.L_x_255 - _Z16rpe_v_forward_v2ILj200EEviiiiiiiPKiS1_S1_S1_PKfS3_S3_S3_Pf)
        .other          _Z16rpe_v_forward_v2ILj200EEviiiiiiiPKiS1_S1_S1_PKfS3_S3_S3_Pf,@"STO_CUDA_ENTRY STV_DEFAULT"
_Z16rpe_v_forward_v2ILj200EEviiiiiiiPKiS1_S1_S1_PKfS3_S3_S3_Pf:
.text._Z16rpe_v_forward_v2ILj200EEviiiiiiiPKiS1_S1_S1_PKfS3_S3_S3_Pf:
        /* <DEDUP_REMOVED lines=14> */
[----:B------:R-:W-:Y:S01]  /*00e0*/  HFMA2 R6, -RZ, RZ, 0, 0 ;  /* 0x00000000ff067431 */ /* 0x000fe200000001ff */
[----:B--2---:R-:W-:-:S13]  /*00f0*/  ISETP.GE.AND P0, PT, R9, 0x1, PT ;  /* 0x000000010900780c */ /* 0x004fda0003f06270 */
[----:B------:R-:W-:Y:S05]  /*0100*/  @!P0 BRA `(.L_x_175) ;  /* 0x0000000400708947 */ /* 0x000fea0003800000 */
[C---:B------:R-:W-:Y:S02]  /*0110*/  ISETP.GE.U32.AND P0, PT, R9.reuse, 0x10, PT ;  /* 0x000000100900780c */ /* 0x040fe40003f06070 */
[----:B------:R-:W-:Y:S02]  /*0120*/  LOP3.LUT R25, R9, 0xf, RZ, 0xc0, !PT ;  /* 0x0000000f09197812 */ /* 0x000fe400078ec0ff */
[----:B------:R-:W-:Y:S02]  /*0130*/  MOV R8, RZ ;  /* 0x000000ff00087202 */ /* 0x000fe40000000f00 */
[----:B------:R-:W-:Y:S02]  /*0140*/  ISETP.NE.AND P1, PT, R25, RZ, PT ;  /* 0x000000ff1900720c */ /* 0x000fe40003f25270 */
[----:B------:R-:W-:-:S05]  /*0150*/  MOV R6, RZ ;  /* 0x000000ff00067202 */ /* 0x000fca0000000f00 */
[----:B------:R-:W-:Y:S06]  /*0160*/  @!P0 BRA `(.L_x_176) ;  /* 0x00000000009c8947 */ /* 0x000fec0003800000 */
[----:B------:R-:W0:Y:S01]  /*0170*/  LDCU.64 UR4, c[0x0][0x3a8] ;  /* 0x00007500ff0477ac */ /* 0x000e220008000a00 */
[----:B------:R-:W-:Y:S02]  /*0180*/  LOP3.LUT R8, R9, 0x7ffffff0, RZ, 0xc0, !PT ;  /* 0x7ffffff009087812 */ /* 0x000fe400078ec0ff */
[----:B------:R-:W-:Y:S02]  /*0190*/  MOV R6, RZ ;  /* 0x000000ff00067202 */ /* 0x000fe40000000f00 */
[----:B------:R-:W-:Y:S01]  /*01a0*/  IADD3 R10, PT, PT, -R8, RZ, RZ ;  /* 0x000000ff080a7210 */ /* 0x000fe20007ffe1ff */
[----:B0-----:R-:W-:-:S04]  /*01b0*/  UIADD3 UR4, UP0, UPT, UR4, 0x20, URZ ;  /* 0x0000002004047890 */ /* 0x001fc8000ff1e0ff */
[----:B------:R-:W-:Y:S02]  /*01c0*/  UIADD3.X UR5, UPT, UPT, URZ, UR5, URZ, UP0, !UPT ;  /* 0x00000005ff057290 */ /* 0x000fe400087fe4ff */
[----:B------:R-:W-:-:S04]  /*01d0*/  MOV R14, UR4 ;  /* 0x00000004000e7c02 */ /* 0x000fc80008000f00 */
[----:B------:R-:W-:-:S07]  /*01e0*/  MOV R15, UR5 ;  /* 0x00000005000f7c02 */ /* 0x000fce0008000f00 */
.L_x_177:
[----:B------:R-:W-:Y:S02]  /*01f0*/  MOV R2, R14 ;  /* 0x0000000e00027202 */ /* 0x000fe40000000f00 */
[----:B------:R-:W-:-:S05]  /*0200*/  MOV R3, R15 ;  /* 0x0000000f00037202 */ /* 0x000fca0000000f00 */
        /* <DEDUP_REMOVED lines=17> */
[----:B------:R-:W-:Y:S02]  /*0320*/  IADD3 R10, PT, PT, R10, 0x10, RZ ;  /* 0x000000100a0a7810 */ /* 0x000fe40007ffe0ff */
[----:B---3--:R-:W-:Y:S02]  /*0330*/  IADD3 R20, PT, PT, R22, R21, R20 ;  /* 0x0000001516147210 */ /* 0x008fe40007ffe014 */
[----:B------:R-:W-:Y:S02]  /*0340*/  ISETP.NE.AND P0, PT, R10, RZ, PT ;  /* 0x000000ff0a00720c */ /* 0x000fe40003f05270 */
[----:B----4-:R-:W-:-:S04]  /*0350*/  IADD3 R20, PT, PT, R24, R23, R20 ;  /* 0x0000001718147210 */ /* 0x010fc80007ffe014 */
[----:B-----5:R-:W-:-:S04]  /*0360*/  IADD3 R17, PT, PT, R17, R18, R20 ;  /* 0x0000001211117210 */ /* 0x020fc80007ffe014 */
[----:B------:R-:W-:-:S04]  /*0370*/  IADD3 R15, PT, PT, R15, R16, R17 ;  /* 0x000000100f0f7210 */ /* 0x000fc80007ffe011 */
[----:B------:R-:W-:Y:S02]  /*0380*/  IADD3 R13, PT, PT, R13, R14, R15 ;  /* 0x0000000e0d0d7210 */ /* 0x000fe40007ffe00f */
[----:B------:R-:W-:-:S04]  /*0390*/  IADD3 R14, P2, PT, R2, 0x40, RZ ;  /* 0x00000040020e7810 */ /* 0x000fc80007f5e0ff */
[----:B------:R-:W-:Y:S02]  /*03a0*/  IADD3.X R15, PT, PT, RZ, R3, RZ, P2, !PT ;  /* 0x00000003ff0f7210 */ /* 0x000fe400017fe4ff */
[----:B------:R-:W-:-:S04]  /*03b0*/  IADD3 R11, PT, PT, R12, R11, R13 ;  /* 0x0000000b0c0b7210 */ /* 0x000fc80007ffe00d */
[----:B--2---:R-:W-:Y:S01]  /*03c0*/  IADD3 R6, PT, PT, R6, R19, R11 ;  /* 0x0000001306067210 */ /* 0x004fe20007ffe00b */
[----:B------:R-:W-:Y:S06]  /*03d0*/  @P0 BRA `(.L_x_177) ;  /* 0xfffffffc00840947 */ /* 0x000fec000383ffff */
.L_x_176:
        /* <DEDUP_REMOVED lines=20> */
.L_x_178:
        /* <DEDUP_REMOVED lines=11> */
[----:B------:R-:W-:-:S02]  /*05d0*/  IADD3 R8, PT, PT, R8, 0x4, RZ ;  /* 0x0000000408087810 */ /* 0x000fc40007ffe0ff */
[----:B--2---:R-:W-:-:S04]  /*05e0*/  IADD3 R6, PT, PT, R11, R9, R6 ;  /* 0x000000090b067210 */ /* 0x004fc80007ffe006 */
[----:B---3--:R-:W-:-:S07]  /*05f0*/  IADD3 R6, PT, PT, R12, R13, R6 ;  /* 0x0000000d0c067210 */ /* 0x008fce0007ffe006 */
.L_x_179:
[----:B------:R-:W-:Y:S05]  /*0600*/  @!P1 BRA `(.L_x_175) ;  /* 0x0000000000309947 */ /* 0x000fea0003800000 */
[----:B------:R-:W0:Y:S01]  /*0610*/  LDC.64 R2, c[0x0][0x3a8] ;  /* 0x0000ea00ff027b82 */ /* 0x000e220000000a00 */
[----:B------:R-:W-:Y:S01]  /*0620*/  IADD3 R10, PT, PT, -R10, RZ, RZ ;  /* 0x000000ff0a0a7210 */ /* 0x000fe20007ffe1ff */
[----:B0-----:R-:W-:-:S07]  /*0630*/  IMAD.WIDE.U32 R8, R8, 0x4, R2 ;  /* 0x0000000408087825 */ /* 0x001fce00078e0002 */
.L_x_180:
[----:B------:R-:W-:Y:S02]  /*0640*/  MOV R3, R9 ;  /* 0x0000000900037202 */ /* 0x000fe40000000f00 */
[----:B------:R-:W-:-:S05]  /*0650*/  MOV R2, R8 ;  /* 0x0000000800027202 */ /* 0x000fca0000000f00 */
[----:B------:R-:W2:Y:S01]  /*0660*/  LDG.E R3, desc[UR10][R2.64] ;  /* 0x0000000a02037981 */ /* 0x000ea2000c1e1900 */
[----:B------:R-:W-:Y:S02]  /*0670*/  IADD3 R10, PT, PT, R10, 0x1, RZ ;  /* 0x000000010a0a7810 */ /* 0x000fe40007ffe0ff */
[----:B------:R-:W-:Y:S02]  /*0680*/  IADD3 R8, P1, PT, R8, 0x4, RZ ;  /* 0x0000000408087810 */ /* 0x000fe40007f3e0ff */
[----:B------:R-:W-:Y:S02]  /*0690*/  ISETP.NE.AND P0, PT, R10, RZ, PT ;  /* 0x000000ff0a00720c */ /* 0x000fe40003f05270 */
[----:B------:R-:W-:Y:S02]  /*06a0*/  IADD3.X R9, PT, PT, RZ, R9, RZ, P1, !PT ;  /* 0x00000009ff097210 */ /* 0x000fe40000ffe4ff */
[----:B--2---:R-:W-:-:S09]  /*06b0*/  IADD3 R6, PT, PT, R3, R6, RZ ;  /* 0x0000000603067210 */ /* 0x004fd20007ffe0ff */
[----:B------:R-:W-:Y:S05]  /*06c0*/  @P0 BRA `(.L_x_180) ;  /* 0xfffffffc00dc0947 */ /* 0x000fea000383ffff */
.L_x_175:
[----:B------:R-:W0:Y:S01]  /*06d0*/  LDCU UR14, c[0x0][0x388] ;  /* 0x00007100ff0e77ac */ /* 0x000e220008000800 */
[----:B------:R-:W-:Y:S01]  /*06e0*/  BSSY.RECONVERGENT B0, `(.L_x_181) ;  /* 0x0000028000007945 */ /* 0x000fe20003800200 */
[----:B0-----:R-:W-:-:S13]  /*06f0*/  ISETP.GE.AND P0, PT, R0, UR14, PT ;  /* 0x0000000e00007c0c */ /* 0x001fda000bf06270 */
[----:B------:R-:W-:Y:S05]  /*0700*/  @P0 BRA `(.L_x_182) ;  /* 0x0000000000940947 */ /* 0x000fea0003800000 */
[----:B------:R-:W0:Y:S01]  /*0710*/  S2R R12, SR_CgaCtaId ;  /* 0x00000000000c7919 */ /* 0x000e220000008800 */
[----:B------:R-:W1:Y:S01]  /*0720*/  LDC R22, c[0x0][0x398] ;  /* 0x0000e600ff167b82 */ /* 0x000e620000000800 */
[----:B------:R-:W-:Y:S02]  /*0730*/  MOV R19, 0x400 ;  /* 0x0000040000137802 */ /* 0x000fe40000000f00 */
[----:B------:R-:W-:Y:S02]  /*0740*/  MOV R24, R0 ;  /* 0x0000000000187202 */ /* 0x000fe40000000f00 */
[C---:B------:R-:W-:Y:S02]  /*0750*/  IADD3 R20, PT, PT, R19.reuse, 0x640, RZ ;  /* 0x0000064013147810 */ /* 0x040fe40007ffe0ff */
[----:B------:R-:W-:Y:S01]  /*0760*/  IADD3 R21, PT, PT, R19, 0x320, RZ ;  /* 0x0000032013157810 */ /* 0x000fe20007ffe0ff */
[----:B------:R-:W2:Y:S08]  /*0770*/  LDC R18, c[0x0][0x360] ;  /* 0x0000d800ff127b82 */ /* 0x000eb00000000800 */
[----:B------:R-:W3:Y:S08]  /*0780*/  LDC.64 R10, c[0x0][0x3c0] ;  /* 0x0000f000ff0a7b82 */ /* 0x000ef00000000a00 */
[----:B------:R-:W4:Y:S01]  /*0790*/  LDC.64 R8, c[0x0][0x3d0] ;  /* 0x0000f400ff087b82 */ /* 0x000f220000000a00 */
[----:B-1----:R-:W-:-:S02]  /*07a0*/  IADD3 R22, PT, PT, R22, -0x1, RZ ;  /* 0xffffffff16167810 */ /* 0x002fc40007ffe0ff */
[----:B0-----:R-:W-:-:S05]  /*07b0*/  LEA R19, R12, R19, 0x18 ;  /* 0x000000130c137211 */ /* 0x001fca00078ec0ff */
[----:B------:R-:W0:Y:S01]  /*07c0*/  LDC.64 R2, c[0x0][0x3b8] ;  /* 0x0000ee00ff027b82 */ /* 0x000e220000000a00 */
[C---:B------:R-:W-:Y:S02]  /*07d0*/  LEA R20, R12.reuse, R20, 0x18 ;  /* 0x000000140c147211 */ /* 0x040fe400078ec0ff */
[----:B--2---:R-:W-:-:S07]  /*07e0*/  LEA R21, R12, R21, 0x18 ;  /* 0x000000150c157211 */ /* 0x004fce00078ec0ff */
.L_x_183:
[----:B------:R-:W-:-:S04]  /*07f0*/  IMAD R17, R7, UR14, R24 ;  /* 0x0000000e07117c24 */ /* 0x000fc8000f8e0218 */
[----:B----4-:R-:W-:-:S06]  /*0800*/  IMAD.WIDE R12, R17, 0x4, R8 ;  /* 0x00000004110c7825 */ /* 0x010fcc00078e0208 */
[----:B------:R-:W2:Y:S01]  /*0810*/  LDG.E R12, desc[UR10][R12.64] ;  /* 0x0000000a0c0c7981 */ /* 0x000ea2000c1e1900 */
[----:B0-----:R-:W-:-:S04]  /*0820*/  IMAD.WIDE R14, R17, 0x4, R2 ;  /* 0x00000004110e7825 */ /* 0x001fc800078e0202 */
[----:B------:R-:W-:Y:S02]  /*0830*/  IMAD R17, R17, R4, UR6 ;  /* 0x0000000611117e24 */ /* 0x000fe4000f8e0204 */
[----:B------:R-:W4:Y:S02]  /*0840*/  LDG.E R15, desc[UR10][R14.64] ;  /* 0x0000000a0e0f7981 */ /* 0x000f24000c1e1900 */
[----:B-1-3--:R-:W-:-:S06]  /*0850*/  IMAD.WIDE R16, R17, 0x4, R10 ;  /* 0x0000000411107825 */ /* 0x00afcc00078e020a */
[----:B------:R-:W3:Y:S01]  /*0860*/  LDG.E R16, desc[UR10][R16.64] ;  /* 0x0000000a10107981 */ /* 0x000ee2000c1e1900 */
[C---:B------:R-:W-:Y:S02]  /*0870*/  LEA R23, R24.reuse, R19, 0x2 ;  /* 0x0000001318177211 */ /* 0x040fe400078e10ff */
[C---:B------:R-:W-:Y:S02]  /*0880*/  LEA R26, R24.reuse, R20, 0x2 ;  /* 0x00000014181a7211 */ /* 0x040fe400078e10ff */
[----:B------:R-:W-:Y:S02]  /*0890*/  LEA R28, R24, R21, 0x2 ;  /* 0x00000015181c7211 */ /* 0x000fe400078e10ff */
[----:B------:R-:W-:Y:S01]  /*08a0*/  IADD3 R24, PT, PT, R18, R24, RZ ;  /* 0x0000001812187210 */ /* 0x000fe20007ffe0ff */
[----:B--2---:R-:W0:Y:S01]  /*08b0*/  F2I.FLOOR.NTZ R25, R12 ;  /* 0x0000000c00197305 */ /* 0x004e220000207100 */
[C---:B----4-:R-:W-:Y:S02]  /*08c0*/  ISETP.NE.AND P0, PT, R15.reuse, -0x1, PT ;  /* 0xffffffff0f00780c */ /* 0x050fe40003f05270 */
[----:B------:R-:W-:-:S04]  /*08d0*/  IADD3 R27, PT, PT, R15, R6, RZ ;  /* 0x000000060f1b7210 */ /* 0x000fc80007ffe0ff */
[----:B------:R-:W-:Y:S02]  /*08e0*/  SEL R27, R27, 0xffffffff, P0 ;  /* 0xffffffff1b1b7807 */ /* 0x000fe40000000000 */
[----:B0-----:R-:W-:Y:S01]  /*08f0*/  VIMNMX R25, PT, PT, RZ, R25, !PT ;  /* 0x00000019ff197248 */ /* 0x001fe20007fe0100 */
[----:B---3--:R1:W-:Y:S01]  /*0900*/  STS [R23], R16 ;  /* 0x0000001017007388 */ /* 0x0083e20000000800 */
[----:B------:R-:W-:Y:S02]  /*0910*/  ISETP.GE.AND P0, PT, R24, UR14, PT ;  /* 0x0000000e18007c0c */ /* 0x000fe4000bf06270 */
[----:B------:R-:W-:-:S05]  /*0920*/  VIMNMX R25, PT, PT, R22, R25, PT ;  /* 0x0000001916197248 */ /* 0x000fca0003fe0100 */
[----:B------:R1:W-:Y:S04]  /*0930*/  STS [R26], R25 ;  /* 0x000000191a007388 */ /* 0x0003e80000000800 */
[----:B------:R1:W-:Y:S02]  /*0940*/  STS [R28], R27 ;  /* 0x0000001b1c007388 */ /* 0x0003e40000000800 */
[----:B------:R-:W-:Y:S05]  /*0950*/  @!P0 BRA `(.L_x_183) ;  /* 0xfffffffc00a48947 */ /* 0x000fea000383ffff */
.L_x_182:
[----:B------:R-:W-:Y:S05]  /*0960*/  BSYNC.RECONVERGENT B0 ;  /* 0x0000000000007941 */ /* 0x000fea0003800200 */
.L_x_181:
[----:B------:R-:W0:Y:S01]  /*0970*/  LDC.64 R12, c[0x0][0x3e0] ;  /* 0x0000f800ff0c7b82 */ /* 0x000e220000000a00 */
[----:B------:R-:W-:Y:S01]  /*0980*/  UISETP.GE.AND UP0, UPT, UR14, 0x1, UPT ;  /* 0x000000010e00788c */ /* 0x000fe2000bf06270 */
[----:B------:R-:W-:Y:S02]  /*0990*/  IMAD R7, R7, R4, RZ ;  /* 0x0000000407077224 */ /* 0x000fe400078e02ff */
[----:B------:R-:W-:Y:S02]  /*09a0*/  IMAD R2, R5, UR6, R0 ;  /* 0x0000000605027c24 */ /* 0x000fe4000f8e0200 */
[----:B------:R-:W-:Y:S02]  /*09b0*/  HFMA2 R0, -RZ, RZ, 0, 0 ;  /* 0x00000000ff007431 */ /* 0x000fe400000001ff */
[----:B------:R-:W-:-:S04]  /*09c0*/  IMAD R7, R7, R5, R2 ;  /* 0x0000000507077224 */ /* 0x000fc800078e0202 */
[----:B0-----:R-:W-:Y:S01]  /*09d0*/  IMAD.WIDE.U32 R12, R7, 0x4, R12 ;  /* 0x00000004070c7825 */ /* 0x001fe200078e000c */
[----:B------:R-:W-:Y:S06]  /*09e0*/  BAR.SYNC.DEFER_BLOCKING 0x0 ;  /* 0x0000000000007b1d */ /* 0x000fec0000010000 */
[----:B------:R-:W-:Y:S05]  /*09f0*/  BRA.U !UP0, `(.L_x_184) ;  /* 0x0000001108407547 */ /* 0x000fea000b800000 */
[----:B------:R-:W-:Y:S01]  /*0a00*/  UISETP.GE.U32.AND UP1, UPT, UR14, 0x8, UPT ;  /* 0x000000080e00788c */ /* 0x000fe2000bf26070 */
[----:B------:R-:W-:Y:S01]  /*0a10*/  IMAD R3, R4, R5, RZ ;  /* 0x0000000504037224 */ /* 0x000fe200078e02ff */
[----:B------:R-:W-:Y:S01]  /*0a20*/  ULOP3.LUT UR12, UR14, 0x7, URZ, 0xc0, !UPT ;  /* 0x000000070e0c7892 */ /* 0x000fe2000f8ec0ff */
[----:B------:R-:W-:Y:S01]  /*0a30*/  MOV R0, RZ ;  /* 0x000000ff00007202 */ /* 0x000fe20000000f00 */
[----:B------:R-:W-:Y:S02]  /*0a40*/  UMOV UR4, URZ ;  /* 0x000000ff00047c82 */ /* 0x000fe40008000000 */
[----:B------:R-:W-:-:S03]  /*0a50*/  UISETP.NE.AND UP0, UPT, UR12, URZ, UPT ;  /* 0x000000ff0c00728c */ /* 0x000fc6000bf05270 */
[----:B------:R-:W-:Y:S08]  /*0a60*/  BRA.U !UP1, `(.L_x_185) ;  /* 0x0000000509f47547 */ /* 0x000ff0000b800000 */
[----:B------:R-:W0:Y:S01]  /*0a70*/  S2UR UR7, SR_CgaCtaId ;  /* 0x00000000000779c3 */ /* 0x000e220000008800 */
[----:B------:R-:W-:Y:S01]  /*0a80*/  UMOV UR5, 0x400 ;  /* 0x0000040000057882 */ /* 0x000fe20000000000 */
[----:B------:R-:W-:Y:S01]  /*0a90*/  ULOP3.LUT UR4, UR14, 0x7ffffff8, URZ, 0xc0, !UPT ;  /* 0x7ffffff80e047892 */ /* 0x000fe2000f8ec0ff */
[----:B------:R-:W-:Y:S01]  /*0aa0*/  MOV R0, RZ ;  /* 0x000000ff00007202 */ /* 0x000fe20000000f00 */
[----:B------:R-:W-:Y:S02]  /*0ab0*/  UIADD3 UR6, UPT, UPT, UR5, 0x320, URZ ;  /* 0x0000032005067890 */ /* 0x000fe4000fffe0ff */
[----:B------:R-:W-:Y:S02]  /*0ac0*/  UIADD3 UR9, UPT, UPT, UR5, 0x640, URZ ;  /* 0x0000064005097890 */ /* 0x000fe4000fffe0ff */
[----:B------:R-:W-:Y:S02]  /*0ad0*/  UIADD3 UR13, UPT, UPT, -UR4, URZ, URZ ;  /* 0x000000ff040d7290 */ /* 0x000fe4000fffe1ff */
[----:B0-----:R-:W-:-:S02]  /*0ae0*/  ULEA UR8, UR7, UR5, 0x18 ;  /* 0x0000000507087291 */ /* 0x001fc4000f8ec0ff */
[----:B------:R-:W-:Y:S02]  /*0af0*/  ULEA UR5, UR7, UR6, 0x18 ;  /* 0x0000000607057291 */ /* 0x000fe4000f8ec0ff */
[----:B------:R-:W-:Y:S02]  /*0b00*/  ULEA UR7, UR7, UR9, 0x18 ;  /* 0x0000000907077291 */ /* 0x000fe4000f8ec0ff */
[----:B------:R-:W-:Y:S02]  /*0b10*/  UIADD3 UR6, UPT, UPT, UR8, 0x10, URZ ;  /* 0x0000001008067890 */ /* 0x000fe4000fffe0ff */
[----:B------:R-:W-:Y:S02]  /*0b20*/  UIADD3 UR5, UPT, UPT, UR5, 0x10, URZ ;  /* 0x0000001005057890 */ /* 0x000fe4000fffe0ff */
[----:B------:R-:W-:-:S12]  /*0b30*/  UIADD3 UR7, UPT, UPT, UR7, 0x10, URZ ;  /* 0x0000001007077890 */ /* 0x000fd8000fffe0ff */
.L_x_186:
[----:B------:R-:W0:Y:S02]  /*0b40*/  LDS.128 R4, [UR5+-0x10] ;  /* 0xfffff005ff047984 */ /* 0x000e240008000c00 */
[----:B0-----:R-:W-:-:S13]  /*0b50*/  ISETP.NE.AND P4, PT, R4, -0x1, PT ;  /* 0xffffffff0400780c */ /* 0x001fda0003f85270 */
[----:B------:R-:W0:Y:S01]  /*0b60*/  @P4 LDS R8, [UR7+-0x10] ;  /* 0xfffff007ff084984 */ /* 0x000e220008000800 */
[----:B------:R-:W2:Y:S01]  /*0b70*/  @P4 LDC.64 R18, c[0x0][0x3c8] ;  /* 0x0000f200ff124b82 */ /* 0x000ea20000000a00 */
[----:B------:R-:W-:Y:S01]  /*0b80*/  @P4 IMAD R9, R3, R4, R2 ;  /* 0x0000000403094224 */ /* 0x000fe200078e0202 */
[----:B------:R-:W-:Y:S01]  /*0b90*/  ISETP.NE.AND P3, PT, R5, -0x1, PT ;  /* 0xffffffff0500780c */ /* 0x000fe20003f65270 */
[----:B------:R-:W-:Y:S05]  /*0ba0*/  @P4 LDS R15, [UR6+-0x10] ;  /* 0xfffff006ff0f4984 */ /* 0x000fea0008000800 */
[----:B-1----:R-:W1:Y:S01]  /*0bb0*/  @P4 LDC.64 R22, c[0x0][0x3d8] ;  /* 0x0000f600ff164b82 */ /* 0x002e620000000a00 */
[----:B------:R-:W-:-:S06]  /*0bc0*/  ISETP.NE.AND P2, PT, R6, -0x1, PT ;  /* 0xffffffff0600780c */ /* 0x000fcc0003f45270 */
[----:B------:R-:W3:Y:S01]  /*0bd0*/  @P3 LDS R4, [UR7+-0xc] ;  /* 0xfffff407ff043984 */ /* 0x000ee20008000800 */
[----:B------:R-:W4:Y:S06]  /*0be0*/  @P3 LDC.64 R20, c[0x0][0x3d8] ;  /* 0x0000f600ff143b82 */ /* 0x000f2c0000000a00 */
[----:B------:R-:W5:Y:S01]  /*0bf0*/  @P2 LDS R14, [UR7+-0x8] ;  /* 0xfffff807ff0e2984 */ /* 0x000f620008000800 */
[----:B--2---:R-:W-:Y:S01]  /*0c00*/  @P4 IMAD.WIDE R18, R9, 0x4, R18 ;  /* 0x0000000409124825 */ /* 0x004fe200078e0212 */
[----:B------:R-:W-:Y:S01]  /*0c10*/  ISETP.NE.AND P1, PT, R7, -0x1, PT ;  /* 0xffffffff0700780c */ /* 0x000fe20003f25270 */
[----:B------:R-:W2:Y:S04]  /*0c20*/  @P2 LDC.64 R26, c[0x0][0x3d8] ;  /* 0x0000f600ff1a2b82 */ /* 0x000ea80000000a00 */
[----:B------:R-:W2:Y:S04]  /*0c30*/  @P4 LDG.E R18, desc[UR10][R18.64] ;  /* 0x0000000a12124981 */ /* 0x000ea8000c1e1900 */
[----:B------:R-:W2:Y:S01]  /*0c40*/  @P3 LDC.64 R16, c[0x0][0x3c8] ;  /* 0x0000f200ff103b82 */ /* 0x000ea20000000a00 */
[----:B0-----:R-:W-:-:S07]  /*0c50*/  @P4 IMAD R11, R3, R8, R2 ;  /* 0x00000008030b4224 */ /* 0x001fce00078e0202 */
[----:B------:R-:W0:Y:S01]  /*0c60*/  @P2 LDC.64 R28, c[0x0][0x3c8] ;  /* 0x0000f200ff1c2b82 */ /* 0x000e220000000a00 */
[----:B-1----:R-:W-:Y:S02]  /*0c70*/  @P4 IMAD.WIDE R22, R11, 0x4, R22 ;  /* 0x000000040b164825 */ /* 0x002fe400078e0216 */
[----:B------:R-:W1:Y:S04]  /*0c80*/  LDS.128 R8, [UR5] ;  /* 0x00000005ff087984 */ /* 0x000e680008000c00 */
[----:B------:R3:W2:Y:S04]  /*0c90*/  @P4 LDG.E R23, desc[UR10][R22.64] ;  /* 0x0000000a16174981 */ /* 0x0006a8000c1e1900 */
[----:B---3--:R-:W3:Y:S01]  /*0ca0*/  @P1 LDS R22, [UR7+-0x4] ;  /* 0xfffffc07ff161984 */ /* 0x008ee20008000800 */
[----:B------:R-:W-:-:S04]  /*0cb0*/  @P3 IMAD R19, R3, R4, R2 ;  /* 0x0000000403133224 */ /* 0x000fc800078e0202 */
[----:B----4-:R-:W-:-:S04]  /*0cc0*/  @P3 IMAD.WIDE R20, R19, 0x4, R20 ;  /* 0x0000000413143825 */ /* 0x010fc800078e0214 */
[C-C-:B-----5:R-:W-:Y:S02]  /*0cd0*/  @P2 IMAD R14, R3.reuse, R14, R2.reuse ;  /* 0x0000000e030e2224 */ /* 0x160fe400078e0202 */
[----:B------:R-:W-:Y:S01]  /*0ce0*/  @P3 IMAD R5, R3, R5, R2 ;  /* 0x0000000503053224 */ /* 0x000fe200078e0202 */
[----:B-1----:R-:W-:Y:S01]  /*0cf0*/  ISETP.NE.AND P0, PT, R8, -0x1, PT ;  /* 0xffffffff0800780c */ /* 0x002fe20003f05270 */
[----:B--2---:R-:W-:-:S04]  /*0d00*/  @P2 IMAD.WIDE R26, R14, 0x4, R26 ;  /* 0x000000040e1a2825 */ /* 0x004fc800078e021a */
[----:B------:R-:W-:Y:S02]  /*0d10*/  @P3 IMAD.WIDE R4, R5, 0x4, R16 ;  /* 0x0000000405043825 */ /* 0x000fe400078e0210 */
[----:B------:R-:W1:Y:S01]  /*0d20*/  @P1 LDC.64 R16, c[0x0][0x3d8] ;  /* 0x0000f600ff101b82 */ /* 0x000e620000000a00 */
[----:B------:R-:W-:-:S03]  /*0d30*/  ISETP.NE.AND P5, PT, R10, -0x1, PT ;  /* 0xffffffff0a00780c */ /* 0x000fc60003fa5270 */
[----:B------:R-:W2:Y:S01]  /*0d40*/  @P3 LDG.E R5, desc[UR10][R4.64] ;  /* 0x0000000a04053981 */ /* 0x000ea2000c1e1900 */
[----:B------:R-:W-:-:S03]  /*0d50*/  ISETP.NE.AND P6, PT, R11, -0x1, PT ;  /* 0xffffffff0b00780c */ /* 0x000fc60003fc5270 */
[----:B------:R-:W4:Y:S01]  /*0d60*/  @P0 LDC.64 R24, c[0x0][0x3c8] ;  /* 0x0000f200ff180b82 */ /* 0x000f220000000a00 */
[----:B------:R5:W2:Y:S01]  /*0d70*/  @P3 LDG.E R4, desc[UR10][R20.64] ;  /* 0x0000000a14043981 */ /* 0x000aa2000c1e1900 */
[----:B---3--:R-:W-:-:S06]  /*0d80*/  @P1 IMAD R22, R3, R22, R2 ;  /* 0x0000001603161224 */ /* 0x008fcc00078e0202 */
[----:B-----5:R-:W3:Y:S01]  /*0d90*/  @P0 LDC.64 R20, c[0x0][0x3d8] ;  /* 0x0000f600ff140b82 */ /* 0x020ee20000000a00 */
[----:B-1----:R-:W-:Y:S02]  /*0da0*/  @P1 IMAD.WIDE R16, R22, 0x4, R16 ;  /* 0x0000000416101825 */ /* 0x002fe400078e0210 */
[----:B------:R-:W-:Y:S02]  /*0db0*/  @P5 LDS R22, [UR7+0x8] ;  /* 0x00000807ff165984 */ /* 0x000fe40008000800 */
[----:B------:R-:W-:-:S04]  /*0dc0*/  @P0 IMAD R8, R3, R8, R2 ;  /* 0x0000000803080224 */ /* 0x000fc800078e0202 */
[----:B----4-:R-:W-:Y:S02]  /*0dd0*/  @P0 IMAD.WIDE R24, R8, 0x4, R24 ;  /* 0x0000000408180825 */ /* 0x010fe400078e0218 */
[----:B------:R1:W4:Y:S04]  /*0de0*/  @P1 LDG.E R8, desc[UR10][R16.64] ;  /* 0x0000000a10081981 */ /* 0x000328000c1e1900 */
[----:B------:R-:W5:Y:S01]  /*0df0*/  @P0 LDG.E R24, desc[UR10][R24.64] ;  /* 0x0000000a18180981 */ /* 0x000f62000c1e1900 */
[----:B-1----:R-:W1:Y:S01]  /*0e00*/  @P5 LDC.64 R16, c[0x0][0x3c8] ;  /* 0x0000f200ff105b82 */ /* 0x002e620000000a00 */
[----:B------:R-:W-:Y:S02]  /*0e10*/  @P6 IMAD R11, R3, R11, R2 ;  /* 0x0000000b030b6224 */ /* 0x000fe400078e0202 */
[----:B------:R-:W-:-:S04]  /*0e20*/  @P4 FADD R18, R18, R23 ;  /* 0x0000001712124221 */ /* 0x000fc80000000000 */
[----:B------:R-:W-:Y:S01]  /*0e30*/  @P4 FFMA R0, R15, R18, R0 ;  /* 0x000000120f004223 */ /* 0x000fe20000000000 */
[----:B------:R-:W-:Y:S01]  /*0e40*/  ISETP.NE.AND P4, PT, R9, -0x1, PT ;  /* 0xffffffff0900780c */ /* 0x000fe20003f85270 */
[----:B------:R-:W3:Y:S01]  /*0e50*/  @P1 LDC.64 R18, c[0x0][0x3c8] ;  /* 0x0000f200ff121b82 */ /* 0x000ee20000000a00 */
[----:B------:R-:W1:Y:S01]  /*0e60*/  @P0 LDS R15, [UR7] ;  /* 0x00000007ff0f0984 */ /* 0x000e620008000800 */
[----:B------:R-:W-:-:S10]  /*0e70*/  @P2 IMAD R23, R3, R6, R2 ;  /* 0x0000000603172224 */ /* 0x000fd400078e0202 */
[----:B------:R-:W2:Y:S01]  /*0e80*/  @P4 LDS R14, [UR7+0x4] ;  /* 0x00000407ff0e4984 */ /* 0x000ea20008000800 */
[----:B0-----:R-:W-:-:S04]  /*0e90*/  @P2 IMAD.WIDE R28, R23, 0x4, R28 ;  /* 0x00000004171c2825 */ /* 0x001fc800078e021c */
[----:B------:R-:W-:Y:S01]  /*0ea0*/  @P1 IMAD R23, R3, R7, R2 ;  /* 0x0000000703171224 */ /* 0x000fe200078e0202 */
[----:B------:R0:W4:Y:S04]  /*0eb0*/  @P2 LDG.E R6, desc[UR10][R28.64] ;  /* 0x0000000a1c062981 */ /* 0x000128000c1e1900 */
[----:B------:R0:W4:Y:S01]  /*0ec0*/  @P2 LDG.E R7, desc[UR10][R26.64] ;  /* 0x0000000a1a072981 */ /* 0x000122000c1e1900 */
[----:B---3--:R-:W-:Y:S01]  /*0ed0*/  @P1 IMAD.WIDE R18, R23, 0x4, R18 ;  /* 0x0000000417121825 */ /* 0x008fe200078e0212 */
[----:B0-----:R-:W0:Y:S04]  /*0ee0*/  @P4 LDC.64 R28, c[0x0][0x3d8] ;  /* 0x0000f600ff1c4b82 */ /* 0x001e280000000a00 */
[----:B------:R3:W5:Y:S04]  /*0ef0*/  @P1 LDG.E R23, desc[UR10][R18.64] ;  /* 0x0000000a12171981 */ /* 0x000768000c1e1900 */
[----:B------:R-:W0:Y:S01]  /*0f00*/  @P6 LDS R26, [UR7+0xc] ;  /* 0x00000c07ff1a6984 */ /* 0x000e220008000800 */
[----:B---3--:R-:W3:Y:S01]  /*0f10*/  @P4 LDC.64 R18, c[0x0][0x3c8] ;  /* 0x0000f200ff124b82 */ /* 0x008ee20000000a00 */
[----:B-1----:R-:W-:-:S02]  /*0f20*/  @P0 IMAD R15, R3, R15, R2 ;  /* 0x0000000f030f0224 */ /* 0x002fc400078e0202 */
[----:B------:R-:W-:Y:S02]  /*0f30*/  @P4 IMAD R9, R3, R9, R2 ;  /* 0x0000000903094224 */ /* 0x000fe400078e0202 */
[----:B------:R-:W-:-:S05]  /*0f40*/  @P0 IMAD.WIDE R20, R15, 0x4, R20 ;  /* 0x000000040f140825 */ /* 0x000fca00078e0214 */
[----:B------:R1:W5:Y:S01]  /*0f50*/  @P0 LDG.E R25, desc[UR10][R20.64] ;  /* 0x0000000a14190981 */ /* 0x000362000c1e1900 */
[----:B--2---:R-:W-:-:S04]  /*0f60*/  @P4 IMAD R15, R3, R14, R2 ;  /* 0x0000000e030f4224 */ /* 0x004fc800078e0202 */
[----:B0-----:R-:W-:Y:S02]  /*0f70*/  @P4 IMAD.WIDE R28, R15, 0x4, R28 ;  /* 0x000000040f1c4825 */ /* 0x001fe400078e021c */
[----:B------:R-:W0:Y:S02]  /*0f80*/  @P5 LDC.64 R14, c[0x0][0x3d8] ;  /* 0x0000f600ff0e5b82 */ /* 0x000e240000000a00 */
[----:B---3--:R-:W-:-:S06]  /*0f90*/  @P4 IMAD.WIDE R18, R9, 0x4, R18 ;  /* 0x0000000409124825 */ /* 0x008fcc00078e0212 */
[----:B-1----:R-:W1:Y:S01]  /*0fa0*/  @P6 LDC.64 R20, c[0x0][0x3d8] ;  /* 0x0000f600ff146b82 */ /* 0x002e620000000a00 */
[----:B------:R2:W3:Y:S07]  /*0fb0*/  @P4 LDG.E R9, desc[UR10][R18.64] ;  /* 0x0000000a12094981 */ /* 0x0004ee000c1e1900 */
[----:B--2---:R-:W2:Y:S01]  /*0fc0*/  @P6 LDC.64 R18, c[0x0][0x3c8] ;  /* 0x0000f200ff126b82 */ /* 0x004ea20000000a00 */
[----:B------:R-:W-:Y:S02]  /*0fd0*/  @P5 IMAD R27, R3, R10, R2 ;  /* 0x0000000a031b5224 */ /* 0x000fe400078e0202 */
[----:B------:R2:W3:Y:S02]  /*0fe0*/  @P4 LDG.E R10, desc[UR10][R28.64] ;  /* 0x0000000a1c0a4981 */ /* 0x0004e4000c1e1900 */
[----:B------:R-:W-:-:S04]  /*0ff0*/  @P5 IMAD.WIDE R16, R27, 0x4, R16 ;  /* 0x000000041b105825 */ /* 0x000fc800078e0210 */
[----:B------:R-:W-:Y:S02]  /*1000*/  @P5 IMAD R27, R3, R22, R2 ;  /* 0x00000016031b5224 */ /* 0x000fe400078e0202 */
[----:B------:R2:W3:Y:S02]  /*1010*/  @P5 LDG.E R16, desc[UR10][R16.64] ;  /* 0x0000000a10105981 */ /* 0x0004e4000c1e1900 */
[----:B0-----:R-:W-:Y:S02]  /*1020*/  @P5 IMAD.WIDE R14, R27, 0x4, R14 ;  /* 0x000000041b0e5825 */ /* 0x001fe400078e020e */
[----:B------:R-:W0:Y:S02]  /*1030*/  @P3 LDS R22, [UR6+-0xc] ;  /* 0xfffff406ff163984 */ /* 0x000e240008000800 */
[----:B------:R-:W-:Y:S02]  /*1040*/  @P6 IMAD R27, R3, R26, R2 ;  /* 0x0000001a031b6224 */ /* 0x000fe400078e0202 */
[----:B------:R-:W3:Y:S02]  /*1050*/  @P5 LDG.E R15, desc[UR10][R14.64] ;  /* 0x0000000a0e0f5981 */ /* 0x000ee4000c1e1900 */
[----:B-1----:R-:W-:-:S02]  /*1060*/  @P6 IMAD.WIDE R20, R27, 0x4, R20 ;  /* 0x000000041b146825 */ /* 0x002fc400078e0214 */
[----:B------:R-:W1:Y:S02]  /*1070*/  @P2 LDS R26, [UR6+-0x8] ;  /* 0xfffff806ff1a2984 */ /* 0x000e640008000800 */
[----:B--2---:R-:W-:Y:S02]  /*1080*/  @P6 IMAD.WIDE R18, R11, 0x4, R18 ;  /* 0x000000040b126825 */ /* 0x004fe400078e0212 */
[----:B------:R-:W2:Y:S04]  /*1090*/  @P6 LDG.E R21, desc[UR10][R20.64] ;  /* 0x0000000a14156981 */ /* 0x000ea8000c1e1900 */
[----:B------:R-:W2:Y:S04]  /*10a0*/  @P6 LDG.E R18, desc[UR10][R18.64] ;  /* 0x0000000a12126981 */ /* 0x000ea8000c1e1900 */
[----:B------:R-:W5:Y:S04]  /*10b0*/  @P1 LDS R28, [UR6+-0x4] ;  /* 0xfffffc06ff1c1984 */ /* 0x000f680008000800 */
[----:B------:R-:W5:Y:S04]  /*10c0*/  @P0 LDS R17, [UR6] ;  /* 0x00000006ff110984 */ /* 0x000f680008000800 */
[----:B------:R-:W3:Y:S01]  /*10d0*/  @P4 LDS R11, [UR6+0x4] ;  /* 0x00000406ff0b4984 */ /* 0x000ee20008000800 */
[----:B------:R-:W-:-:S03]  /*10e0*/  @P3 FADD R29, R5, R4 ;  /* 0x00000004051d3221 */ /* 0x000fc60000000000 */
[----:B------:R-:W3:Y:S04]  /*10f0*/  @P5 LDS R27, [UR6+0x8] ;  /* 0x00000806ff1b5984 */ /* 0x000ee80008000800 */
[----:B------:R-:W2:Y:S01]  /*1100*/  @P6 LDS R5, [UR6+0xc] ;  /* 0x00000c06ff056984 */ /* 0x000ea20008000800 */
[----:B0-----:R-:W-:Y:S01]  /*1110*/  @P3 FFMA R0, R29, R22, R0 ;  /* 0x000000161d003223 */ /* 0x001fe20000000000 */
[----:B------:R-:W-:-:S04]  /*1120*/  UIADD3 UR13, UPT, UPT, UR13, 0x8, URZ ;  /* 0x000000080d0d7890 */ /* 0x000fc8000fffe0ff */
[----:B------:R-:W-:Y:S02]  /*1130*/  UISETP.NE.AND UP1, UPT, UR13, URZ, UPT ;  /* 0x000000ff0d00728c */ /* 0x000fe4000bf25270 */
[----:B------:R-:W-:Y:S02]  /*1140*/  UIADD3 UR5, UPT, UPT, UR5, 0x20, URZ ;  /* 0x0000002005057890 */ /* 0x000fe4000fffe0ff */
[----:B------:R-:W-:Y:S02]  /*1150*/  UIADD3 UR7, UPT, UPT, UR7, 0x20, URZ ;  /* 0x0000002007077890 */ /* 0x000fe4000fffe0ff */
[----:B------:R-:W-:Y:S01]  /*1160*/  UIADD3 UR6, UPT, UPT, UR6, 0x20, URZ ;  /* 0x0000002006067890 */ /* 0x000fe2000fffe0ff */
[----:B----4-:R-:W-:-:S04]  /*1170*/  @P2 FADD R7, R6, R7 ;  /* 0x0000000706072221 */ /* 0x010fc80000000000 */
[----:B-1----:R-:W-:Y:S01]  /*1180*/  @P2 FFMA R0, R7, R26, R0 ;  /* 0x0000001a07002223 */ /* 0x002fe20000000000 */
[----:B-----5:R-:W-:-:S04]  /*1190*/  @P1 FADD R23, R23, R8 ;  /* 0x0000000817171221 */ /* 0x020fc80000000000 */
[----:B------:R-:W-:Y:S01]  /*11a0*/  @P1 FFMA R0, R23, R28, R0 ;  /* 0x0000001c17001223 */ /* 0x000fe20000000000 */
[----:B------:R-:W-:-:S04]  /*11b0*/  @P0 FADD R24, R24, R25 ;  /* 0x0000001918180221 */ /* 0x000fc80000000000 */
[----:B------:R-:W-:Y:S01]  /*11c0*/  @P0 FFMA R0, R17, R24, R0 ;  /* 0x0000001811000223 */ /* 0x000fe20000000000 */
[----:B---3--:R-:W-:-:S04]  /*11d0*/  @P4 FADD R9, R9, R10 ;  /* 0x0000000a09094221 */ /* 0x008fc80000000000 */
[----:B------:R-:W-:Y:S01]  /*11e0*/  @P4 FFMA R0, R9, R11, R0 ;  /* 0x0000000b09004223 */ /* 0x000fe20000000000 */
[----:B------:R-:W-:-:S04]  /*11f0*/  @P5 FADD R15, R16, R15 ;  /* 0x0000000f100f5221 */ /* 0x000fc80000000000 */
[----:B------:R-:W-:Y:S01]  /*1200*/  @P5 FFMA R0, R15, R27, R0 ;  /* 0x0000001b0f005223 */ /* 0x000fe20000000000 */
[----:B--2---:R-:W-:-:S04]  /*1210*/  @P6 FADD R21, R18, R21 ;  /* 0x0000001512156221 */ /* 0x004fc80000000000 */
[----:B------:R-:W-:Y:S01]  /*1220*/  @P6 FFMA R0, R21, R5, R0 ;  /* 0x0000000515006223 */ /* 0x000fe20000000000 */
[----:B------:R-:W-:Y:S06]  /*1230*/  BRA.U UP1, `(.L_x_186) ;  /* 0xfffffff901407547 */ /* 0x000fec000b83ffff */
.L_x_185:
[----:B------:R-:W-:Y:S05]  /*1240*/  BRA.U !UP0, `(.L_x_184) ;  /* 0x00000009082c7547 */ /* 0x000fea000b800000 */
[----:B------:R-:W0:Y:S01]  /*1250*/  LDCU UR6, c[0x0][0x388] ;  /* 0x00007100ff0677ac */ /* 0x000e220008000800 */
[----:B------:R-:W-:Y:S02]  /*1260*/  UISETP.GE.U32.AND UP0, UPT, UR12, 0x4, UPT ;  /* 0x000000040c00788c */ /* 0x000fe4000bf06070 */
[----:B0-----:R-:W-:-:S04]  /*1270*/  ULOP3.LUT UR9, UR6, 0x3, URZ, 0xc0, !UPT ;  /* 0x0000000306097892 */ /* 0x001fc8000f8ec0ff */
[----:B------:R-:W-:-:S03]  /*1280*/  UISETP.NE.AND UP1, UPT, UR9, URZ, UPT ;  /* 0x000000ff0900728c */ /* 0x000fc6000bf25270 */
[----:B------:R-:W-:Y:S08]  /*1290*/  BRA.U !UP0, `(.L_x_187) ;  /* 0x0000000508047547 */ /* 0x000ff0000b800000 */
[----:B------:R-:W0:Y:S01]  /*12a0*/  S2UR UR8, SR_CgaCtaId ;  /* 0x00000000000879c3 */ /* 0x000e220000008800 */
[----:B------:R-:W-:Y:S02]  /*12b0*/  UMOV UR7, 0x400 ;  /* 0x0000040000077882 */ /* 0x000fe40000000000 */
[----:B------:R-:W-:-:S04]  /*12c0*/  UIADD3 UR5, UPT, UPT, UR7, 0x320, URZ ;  /* 0x0000032007057890 */ /* 0x000fc8000fffe0ff */
[----:B0-----:R-:W-:-:S04]  /*12d0*/  ULEA UR5, UR8, UR5, 0x18 ;  /* 0x0000000508057291 */ /* 0x001fc8000f8ec0ff */
[----:B------:R-:W-:-:S09]  /*12e0*/  ULEA UR5, UR4, UR5, 0x2 ;  /* 0x0000000504057291 */ /* 0x000fd2000f8e10ff */
[----:B------:R-:W0:Y:S04]  /*12f0*/  LDS.64 R6, [UR5] ;  /* 0x00000005ff067984 */ /* 0x000e280008000a00 */
[----:B------:R-:W2:Y:S01]  /*1300*/  LDS.64 R4, [UR5+0x8] ;  /* 0x00000805ff047984 */ /* 0x000ea20008000a00 */
[----:B------:R-:W-:-:S04]  /*1310*/  UIADD3 UR5, UPT, UPT, UR7, 0x640, URZ ;  /* 0x0000064007057890 */ /* 0x000fc8000fffe0ff */
[----:B------:R-:W-:-:S04]  /*1320*/  ULEA UR5, UR8, UR5, 0x18 ;  /* 0x0000000508057291 */ /* 0x000fc8000f8ec0ff */
[----:B------:R-:W-:Y:S01]  /*1330*/  ULEA UR5, UR4, UR5, 0x2 ;  /* 0x0000000504057291 */ /* 0x000fe2000f8e10ff */
[----:B0-----:R-:W-:Y:S02]  /*1340*/  ISETP.NE.AND P0, PT, R6, -0x1, PT ;  /* 0xffffffff0600780c */ /* 0x001fe40003f05270 */
[----:B------:R-:W-:Y:S02]  /*1350*/  ISETP.NE.AND P1, PT, R7, -0x1, PT ;  /* 0xffffffff0700780c */ /* 0x000fe40003f25270 */
[----:B--2---:R-:W-:Y:S02]  /*1360*/  ISETP.NE.AND P2, PT, R4, -0x1, PT ;  /* 0xffffffff0400780c */ /* 0x004fe40003f45270 */
[----:B------:R-:W-:-:S07]  /*1370*/  ISETP.NE.AND P3, PT, R5, -0x1, PT ;  /* 0xffffffff0500780c */ /* 0x000fce0003f65270 */
[----:B-1----:R-:W0:Y:S01]  /*1380*/  @P0 LDS R16, [UR5] ;  /* 0x00000005ff100984 */ /* 0x002e220008000800 */
[----:B------:R-:W1:Y:S01]  /*1390*/  @P0 LDC.64 R14, c[0x0][0x3c8] ;  /* 0x0000f200ff0e0b82 */ /* 0x000e620000000a00 */
[C-C-:B------:R-:W-:Y:S02]  /*13a0*/  @P0 IMAD R17, R3.reuse, R6, R2.reuse ;  /* 0x0000000603110224 */ /* 0x140fe400078e0202 */
[----:B------:R-:W2:Y:S01]  /*13b0*/  @P1 LDS R26, [UR5+0x4] ;  /* 0x00000405ff1a1984 */ /* 0x000ea20008000800 */
[----:B------:R-:W-:-:S03]  /*13c0*/  @P1 IMAD R21, R3, R7, R2 ;  /* 0x0000000703151224 */ /* 0x000fc600078e0202 */
[----:B------:R-:W3:Y:S01]  /*13d0*/  @P2 LDS R24, [UR5+0x8] ;  /* 0x00000805ff182984 */ /* 0x000ee20008000800 */
[----:B------:R-:W4:Y:S03]  /*13e0*/  @P0 LDC.64 R8, c[0x0][0x3d8] ;  /* 0x0000f600ff080b82 */ /* 0x000f260000000a00 */
[----:B------:R-:W5:Y:S05]  /*13f0*/  @P3 LDS R25, [UR5+0xc] ;  /* 0x00000c05ff193984 */ /* 0x000f6a0008000800 */
[----:B------:R-:W2:Y:S08]  /*1400*/  @P1 LDC.64 R10, c[0x0][0x3c8] ;  /* 0x0000f200ff0a1b82 */ /* 0x000eb00000000a00 */
[----:B------:R-:W5:Y:S01]  /*1410*/  @P1 LDC.64 R22, c[0x0][0x3d8] ;  /* 0x0000f600ff161b82 */ /* 0x000f620000000a00 */
[----:B-1----:R-:W-:-:S04]  /*1420*/  @P0 IMAD.WIDE R6, R17, 0x4, R14 ;  /* 0x0000000411060825 */ /* 0x002fc800078e020e */
[C-C-:B------:R-:W-:Y:S02]  /*1430*/  @P3 IMAD R5, R3.reuse, R5, R2.reuse ;  /* 0x0000000503053224 */ /* 0x140fe400078e0202 */
[----:B------:R1:W5:Y:S01]  /*1440*/  @P0 LDG.E R6, desc[UR10][R6.64] ;  /* 0x0000000a06060981 */ /* 0x000362000c1e1900 */
[----:B------:R-:W1:Y:S01]  /*1450*/  @P2 LDC.64 R14, c[0x0][0x3c8] ;  /* 0x0000f200ff0e2b82 */ /* 0x000e620000000a00 */
[----:B0-----:R-:W-:-:S07]  /*1460*/  @P0 IMAD R19, R3, R16, R2 ;  /* 0x0000001003130224 */ /* 0x001fce00078e0202 */
[----:B------:R-:W0:Y:S01]  /*1470*/  @P2 LDC.64 R16, c[0x0][0x3d8] ;  /* 0x0000f600ff102b82 */ /* 0x000e220000000a00 */
[----:B--2---:R-:W-:-:S04]  /*1480*/  @P1 IMAD.WIDE R10, R21, 0x4, R10 ;  /* 0x00000004150a1825 */ /* 0x004fc800078e020a */
[----:B----4-:R-:W-:Y:S02]  /*1490*/  @P0 IMAD.WIDE R8, R19, 0x4, R8 ;  /* 0x0000000413080825 */ /* 0x010fe400078e0208 */
[----:B------:R-:W2:Y:S01]  /*14a0*/  @P1 LDG.E R10, desc[UR10][R10.64] ;  /* 0x0000000a0a0a1981 */ /* 0x000ea2000c1e1900 */
[----:B------:R-:W4:Y:S01]  /*14b0*/  @P3 LDC.64 R18, c[0x0][0x3c8] ;  /* 0x0000f200ff123b82 */ /* 0x000f220000000a00 */
[C-C-:B------:R-:W-:Y:S02]  /*14c0*/  @P1 IMAD R27, R3.reuse, R26, R2.reuse ;  /* 0x0000001a031b1224 */ /* 0x140fe400078e0202 */
[----:B---3--:R-:W-:Y:S01]  /*14d0*/  @P2 IMAD R29, R3, R24, R2 ;  /* 0x00000018031d2224 */ /* 0x008fe200078e0202 */
[----:B------:R3:W2:Y:S01]  /*14e0*/  @P0 LDG.E R9, desc[UR10][R8.64] ;  /* 0x0000000a08090981 */ /* 0x0006a2000c1e1900 */
[----:B-----5:R-:W-:-:S03]  /*14f0*/  @P1 IMAD.WIDE R22, R27, 0x4, R22 ;  /* 0x000000041b161825 */ /* 0x020fc600078e0216 */
[----:B------:R-:W5:Y:S01]  /*1500*/  @P3 LDC.64 R20, c[0x0][0x3d8] ;  /* 0x0000f600ff143b82 */ /* 0x000f620000000a00 */
[C-C-:B------:R-:W-:Y:S02]  /*1510*/  @P2 IMAD R27, R3.reuse, R4, R2.reuse ;  /* 0x00000004031b2224 */ /* 0x140fe400078e0202 */
[----:B------:R-:W-:Y:S01]  /*1520*/  @P3 IMAD R25, R3, R25, R2 ;  /* 0x0000001903193224 */ /* 0x000fe200078e0202 */
[----:B------:R-:W2:Y:S01]  /*1530*/  @P1 LDG.E R23, desc[UR10][R22.64] ;  /* 0x0000000a16171981 */ /* 0x000ea2000c1e1900 */
[----:B-1----:R-:W-:-:S04]  /*1540*/  @P2 IMAD.WIDE R14, R27, 0x4, R14 ;  /* 0x000000041b0e2825 */ /* 0x002fc800078e020e */
[----:B0-----:R-:W-:Y:S02]  /*1550*/  @P2 IMAD.WIDE R16, R29, 0x4, R16 ;  /* 0x000000041d102825 */ /* 0x001fe400078e0210 */
[----:B------:R-:W2:Y:S04]  /*1560*/  @P2 LDG.E R14, desc[UR10][R14.64] ;  /* 0x0000000a0e0e2981 */ /* 0x000ea8000c1e1900 */
[----:B------:R-:W2:Y:S01]  /*1570*/  @P2 LDG.E R17, desc[UR10][R16.64] ;  /* 0x0000000a10112981 */ /* 0x000ea2000c1e1900 */
[----:B----4-:R-:W-:-:S06]  /*1580*/  @P3 IMAD.WIDE R18, R5, 0x4, R18 ;  /* 0x0000000405123825 */ /* 0x010fcc00078e0212 */
[----:B------:R-:W4:Y:S01]  /*1590*/  @P3 LDG.E R18, desc[UR10][R18.64] ;  /* 0x0000000a12123981 */ /* 0x000f22000c1e1900 */
[----:B-----5:R-:W-:-:S06]  /*15a0*/  @P3 IMAD.WIDE R20, R25, 0x4, R20 ;  /* 0x0000000419143825 */ /* 0x020fcc00078e0214 */
[----:B------:R-:W4:Y:S01]  /*15b0*/  @P3 LDG.E R21, desc[UR10][R20.64] ;  /* 0x0000000a14153981 */ /* 0x000f22000c1e1900 */
[----:B------:R-:W-:-:S04]  /*15c0*/  ULEA UR5, UR8, UR7, 0x18 ;  /* 0x0000000708057291 */ /* 0x000fc8000f8ec0ff */
[----:B------:R-:W-:-:S09]  /*15d0*/  ULEA UR5, UR4, UR5, 0x2 ;  /* 0x0000000504057291 */ /* 0x000fd2000f8e10ff */
[----:B------:R-:W0:Y:S04]  /*15e0*/  @P0 LDS R5, [UR5] ;  /* 0x00000005ff050984 */ /* 0x000e280008000800 */
[----:B------:R-:W1:Y:S04]  /*15f0*/  @P1 LDS R4, [UR5+0x4] ;  /* 0x00000405ff041984 */ /* 0x000e680008000800 */
[----:B------:R-:W5:Y:S04]  /*1600*/  @P2 LDS R7, [UR5+0x8] ;  /* 0x00000805ff072984 */ /* 0x000f680008000800 */
[----:B---3--:R-:W3:Y:S01]  /*1610*/  @P3 LDS R8, [UR5+0xc] ;  /* 0x00000c05ff083984 */ /* 0x008ee20008000800 */
[----:B------:R-:W-:Y:S01]  /*1620*/  UIADD3 UR4, UPT, UPT, UR4, 0x4, URZ ;  /* 0x0000000404047890 */ /* 0x000fe2000fffe0ff */
[----:B--2---:R-:W-:-:S04]  /*1630*/  @P0 FADD R6, R6, R9 ;  /* 0x0000000906060221 */ /* 0x004fc80000000000 */
[----:B0-----:R-:W-:Y:S01]  /*1640*/  @P0 FFMA R0, R5, R6, R0 ;  /* 0x0000000605000223 */ /* 0x001fe20000000000 */
[----:B------:R-:W-:-:S04]  /*1650*/  @P1 FADD R23, R10, R23 ;  /* 0x000000170a171221 */ /* 0x000fc80000000000 */
[----:B-1----:R-:W-:Y:S01]  /*1660*/  @P1 FFMA R0, R23, R4, R0 ;  /* 0x0000000417001223 */ /* 0x002fe20000000000 */
[----:B------:R-:W-:-:S04]  /*1670*/  @P2 FADD R14, R14, R17 ;  /* 0x000000110e0e2221 */ /* 0x000fc80000000000 */
[----:B-----5:R-:W-:Y:S01]  /*1680*/  @P2 FFMA R0, R7, R14, R0 ;  /* 0x0000000e07002223 */ /* 0x020fe20000000000 */
[----:B----4-:R-:W-:-:S04]  /*1690*/  @P3 FADD R21, R18, R21 ;  /* 0x0000001512153221 */ /* 0x010fc80000000000 */
[----:B---3--:R-:W-:-:S07]  /*16a0*/  @P3 FFMA R0, R21, R8, R0 ;  /* 0x0000000815003223 */ /* 0x008fce0000000000 */
.L_x_187:
[----:B------:R-:W-:Y:S05]  /*16b0*/  BRA.U !UP1, `(.L_x_184) ;  /* 0x0000000509107547 */ /* 0x000fea000b800000 */
[----:B------:R-:W-:Y:S02]  /*16c0*/  UISETP.NE.AND UP0, UPT, UR9, 0x1, UPT ;  /* 0x000000010900788c */ /* 0x000fe4000bf05270 */
[----:B------:R-:W-:-:S04]  /*16d0*/  ULOP3.LUT UR5, UR6, 0x1, URZ, 0xc0, !UPT ;  /* 0x0000000106057892 */ /* 0x000fc8000f8ec0ff */
[----:B------:R-:W-:-:S03]  /*16e0*/  UISETP.NE.U32.AND UP1, UPT, UR5, 0x1, UPT ;  /* 0x000000010500788c */ /* 0x000fc6000bf25070 */
[----:B------:R-:W-:Y:S08]  /*16f0*/  BRA.U !UP0, `(.L_x_188) ;  /* 0x0000000108987547 */ /* 0x000ff0000b800000 */
[----:B------:R-:W0:Y:S01]  /*1700*/  S2UR UR7, SR_CgaCtaId ;  /* 0x00000000000779c3 */ /* 0x000e220000008800 */
[----:B------:R-:W-:Y:S02]  /*1710*/  UMOV UR5, 0x400 ;  /* 0x0000040000057882 */ /* 0x000fe40000000000 */
[----:B------:R-:W-:-:S04]  /*1720*/  UIADD3 UR6, UPT, UPT, UR5, 0x320, URZ ;  /* 0x0000032005067890 */ /* 0x000fc8000fffe0ff */
[----:B0-----:R-:W-:-:S04]  /*1730*/  ULEA UR6, UR7, UR6, 0x18 ;  /* 0x0000000607067291 */ /* 0x001fc8000f8ec0ff */
[----:B------:R-:W-:-:S09]  /*1740*/  ULEA UR6, UR4, UR6, 0x2 ;  /* 0x0000000604067291 */ /* 0x000fd2000f8e10ff */
[----:B------:R-:W0:Y:S01]  /*1750*/  LDS.64 R18, [UR6] ;  /* 0x00000006ff127984 */ /* 0x000e220008000a00 */
[----:B------:R-:W-:-:S04]  /*1760*/  UIADD3 UR6, UPT, UPT, UR5, 0x640, URZ ;  /* 0x0000064005067890 */ /* 0x000fc8000fffe0ff */
[----:B------:R-:W-:-:S04]  /*1770*/  ULEA UR6, UR7, UR6, 0x18 ;  /* 0x0000000607067291 */ /* 0x000fc8000f8ec0ff */
[----:B------:R-:W-:Y:S01]  /*1780*/  ULEA UR6, UR4, UR6, 0x2 ;  /* 0x0000000604067291 */ /* 0x000fe2000f8e10ff */
[----:B0-----:R-:W-:Y:S02]  /*1790*/  ISETP.NE.AND P0, PT, R18, -0x1, PT ;  /* 0xffffffff1200780c */ /* 0x001fe40003f05270 */
[----:B------:R-:W-:-:S11]  /*17a0*/  ISETP.NE.AND P1, PT, R19, -0x1, PT ;  /* 0xffffffff1300780c */ /* 0x000fd60003f25270 */
[----:B------:R-:W0:Y:S01]  /*17b0*/  @P0 LDS R14, [UR6] ;  /* 0x00000006ff0e0984 */ /* 0x000e220008000800 */
[----:B------:R-:W2:Y:S01]  /*17c0*/  @P0 LDC.64 R10, c[0x0][0x3c8] ;  /* 0x0000f200ff0a0b82 */ /* 0x000ea20000000a00 */
[C-C-:B------:R-:W-:Y:S02]  /*17d0*/  @P0 IMAD R15, R3.reuse, R18, R2.reuse ;  /* 0x00000012030f0224 */ /* 0x140fe400078e0202 */
[----:B------:R-:W3:Y:S01]  /*17e0*/  @P1 LDS R21, [UR6+0x4] ;  /* 0x00000406ff151984 */ /* 0x000ee20008000800 */
[----:B------:R-:W-:-:S04]  /*17f0*/  @P1 IMAD R19, R3, R19, R2 ;  /* 0x0000001303131224 */ /* 0x000fc800078e0202 */
[----:B------:R-:W4:Y:S08]  /*1800*/  @P0 LDC.64 R8, c[0x0][0x3d8] ;  /* 0x0000f600ff080b82 */ /* 0x000f300000000a00 */
[----:B------:R-:W5:Y:S08]  /*1810*/  @P1 LDC.64 R6, c[0x0][0x3c8] ;  /* 0x0000f200ff061b82 */ /* 0x000f700000000a00 */
[----:B------:R-:W1:Y:S01]  /*1820*/  @P1 LDC.64 R4, c[0x0][0x3d8] ;  /* 0x0000f600ff041b82 */ /* 0x000e620000000a00 */
[----:B--2---:R-:W-:-:S06]  /*1830*/  @P0 IMAD.WIDE R10, R15, 0x4, R10 ;  /* 0x000000040f0a0825 */ /* 0x004fcc00078e020a */
[----:B------:R-:W2:Y:S01]  /*1840*/  @P0 LDG.E R10, desc[UR10][R10.64] ;  /* 0x0000000a0a0a0981 */ /* 0x000ea2000c1e1900 */
[----:B0-----:R-:W-:Y:S02]  /*1850*/  @P0 IMAD R17, R3, R14, R2 ;  /* 0x0000000e03110224 */ /* 0x001fe400078e0202 */
[----:B-----5:R-:W-:-:S04]  /*1860*/  @P1 IMAD.WIDE R6, R19, 0x4, R6 ;  /* 0x0000000413061825 */ /* 0x020fc800078e0206 */
[----:B---3--:R-:W-:Y:S02]  /*1870*/  @P1 IMAD R21, R3, R21, R2 ;  /* 0x0000001503151224 */ /* 0x008fe400078e0202 */
[----:B----4-:R-:W-:Y:S01]  /*1880*/  @P0 IMAD.WIDE R8, R17, 0x4, R8 ;  /* 0x0000000411080825 */ /* 0x010fe200078e0208 */
[----:B------:R-:W3:Y:S03]  /*1890*/  @P1 LDG.E R6, desc[UR10][R6.64] ;  /* 0x0000000a06061981 */ /* 0x000ee6000c1e1900 */
[----:B-1----:R-:W-:Y:S02]  /*18a0*/  @P1 IMAD.WIDE R4, R21, 0x4, R4 ;  /* 0x0000000415041825 */ /* 0x002fe400078e0204 */
[----:B------:R-:W2:Y:S04]  /*18b0*/  @P0 LDG.E R9, desc[UR10][R8.64] ;  /* 0x0000000a08090981 */ /* 0x000ea8000c1e1900 */
[----:B------:R-:W3:Y:S01]  /*18c0*/  @P1 LDG.E R5, desc[UR10][R4.64] ;  /* 0x0000000a04051981 */ /* 0x000ee2000c1e1900 */
[----:B------:R-:W-:-:S04]  /*18d0*/  ULEA UR5, UR7, UR5, 0x18 ;  /* 0x0000000507057291 */ /* 0x000fc8000f8ec0ff */
[----:B------:R-:W-:-:S09]  /*18e0*/  ULEA UR5, UR4, UR5, 0x2 ;  /* 0x0000000504057291 */ /* 0x000fd2000f8e10ff */
[----:B------:R-:W0:Y:S04]  /*18f0*/  @P0 LDS R15, [UR5] ;  /* 0x00000005ff0f0984 */ /* 0x000e280008000800 */
[----:B------:R-:W1:Y:S01]  /*1900*/  @P1 LDS R16, [UR5+0x4] ;  /* 0x00000405ff101984 */ /* 0x000e620008000800 */
[----:B------:R-:W-:Y:S01]  /*1910*/  UIADD3 UR4, UPT, UPT, UR4, 0x2, URZ ;  /* 0x0000000204047890 */ /* 0x000fe2000fffe0ff */
[----:B--2---:R-:W-:Y:S01]  /*1920*/  @P0 FADD R14, R10, R9 ;  /* 0x000000090a0e0221 */ /* 0x004fe20000000000 */
[----:B---3--:R-:W-:-:S03]  /*1930*/  @P1 FADD R17, R6, R5 ;  /* 0x0000000506111221 */ /* 0x008fc60000000000 */
[----:B0-----:R-:W-:-:S04]  /*1940*/  @P0 FFMA R0, R15, R14, R0 ;  /* 0x0000000e0f000223 */ /* 0x001fc80000000000 */
[----:B-1----:R-:W-:-:S07]  /*1950*/  @P1 FFMA R0, R17, R16, R0 ;  /* 0x0000001011001223 */ /* 0x002fce0000000000 */
.L_x_188:
[----:B------:R-:W-:Y:S05]  /*1960*/  BRA.U UP1, `(.L_x_184) ;  /* 0x0000000101647547 */ /* 0x000fea000b800000 */
[----:B------:R-:W0:Y:S01]  /*1970*/  S2UR UR7, SR_CgaCtaId ;  /* 0x00000000000779c3 */ /* 0x000e220000008800 */
[----:B------:R-:W-:Y:S02]  /*1980*/  UMOV UR6, 0x400 ;  /* 0x0000040000067882 */ /* 0x000fe40000000000 */
[----:B------:R-:W-:-:S04]  /*1990*/  UIADD3 UR5, UPT, UPT, UR6, 0x320, URZ ;  /* 0x0000032006057890 */ /* 0x000fc8000fffe0ff */
[----:B0-----:R-:W-:-:S04]  /*19a0*/  ULEA UR5, UR7, UR5, 0x18 ;  /* 0x0000000507057291 */ /* 0x001fc8000f8ec0ff */
[----:B------:R-:W-:-:S09]  /*19b0*/  ULEA UR5, UR4, UR5, 0x2 ;  /* 0x0000000504057291 */ /* 0x000fd2000f8e10ff */
[----:B------:R-:W0:Y:S02]  /*19c0*/  LDS R9, [UR5] ;  /* 0x00000005ff097984 */ /* 0x000e240008000800 */
        /* <DEDUP_REMOVED lines=8> */
[----:B------:R-:W3:Y:S02]  /*1a50*/  LDS R8, [UR5] ;  /* 0x00000005ff087984 */ /* 0x000ee40008000800 */
[----:B---3--:R-:W-:-:S02]  /*1a60*/  IMAD R11, R3, R8, R2 ;  /* 0x00000008030b7224 */ /* 0x008fc400078e0202 */
[----:B0-----:R-:W-:-:S04]  /*1a70*/  IMAD.WIDE R2, R9, 0x4, R4 ;  /* 0x0000000409027825 */ /* 0x001fc800078e0204 */
[----:B--2---:R-:W-:Y:S02]  /*1a80*/  IMAD.WIDE R4, R11, 0x4, R6 ;  /* 0x000000040b047825 */ /* 0x004fe400078e0206 */
[----:B------:R-:W2:Y:S04]  /*1a90*/  LDG.E R2, desc[UR10][R2.64] ;  /* 0x0000000a02027981 */ /* 0x000ea8000c1e1900 */
[----:B------:R-:W2:Y:S01]  /*1aa0*/  LDG.E R5, desc[UR10][R4.64] ;  /* 0x0000000a04057981 */ /* 0x000ea2000c1e1900 */
[----:B------:R-:W-:-:S04]  /*1ab0*/  ULEA UR6, UR7, UR6, 0x18 ;  /* 0x0000000607067291 */ /* 0x000fc8000f8ec0ff */
[----:B------:R-:W-:-:S09]  /*1ac0*/  ULEA UR4, UR4, UR6, 0x2 ;  /* 0x0000000604047291 */ /* 0x000fd2000f8e10ff */
[----:B------:R-:W0:Y:S01]  /*1ad0*/  LDS R7, [UR4] ;  /* 0x00000004ff077984 */ /* 0x000e220008000800 */
[----:B--2---:R-:W-:-:S04]  /*1ae0*/  FADD R6, R2, R5 ;  /* 0x0000000502067221 */ /* 0x004fc80000000000 */
[----:B0-----:R-:W-:-:S07]  /*1af0*/  FFMA R0, R7, R6, R0 ;  /* 0x0000000607007223 */ /* 0x001fce0000000000 */
.L_x_184:
[----:B------:R-:W-:Y:S01]  /*1b00*/  STG.E desc[UR10][R12.64], R0 ;  /* 0x000000000c007986 */ /* 0x000fe2000c10190a */
[----:B------:R-:W-:Y:S05]  /*1b10*/  EXIT ;  /* 0x000000000000794d */ /* 0x000fea0003800000 */
.L_x_189:
        /* <DEDUP_REMOVED lines=14> */
.L_x_255:


//--------------------- .text._Z16rpe_v_forward_v2ILj128EEviiiiiiiPKiS1_S1_S1_PKfS3_S3_S3_Pf --------------------------
	.section	.text._Z16rpe_v_forward_v2ILj128EEviiiiiiiPKiS1_S1_S1_PKfS3_S3_S3_Pf,"ax",@progbits
	.align	128
        .global         _Z16rpe_v_forward_v2ILj128EEviiiiiiiPKiS1_S1_S1_PKfS3_S3_S3_Pf
        .type           _Z16rpe_v_forward_v2ILj128EEviiiiiiiPKiS1_S1_S1_PKfS3_S3_S3_Pf,@function
        .size           _Z16rpe_v_forward_v2ILj128EEviiiiiiiPKiS1_S1_S1_PKfS3_S3_S3_Pf,(.L_x_256 - _Z16rpe_v_forward_v2ILj128EEviiiiiiiPKiS1_S1_S1_PKfS3_S3_S3_Pf)
        .other          _Z16rpe_v_forward_v2ILj128EEviiiiiiiPKiS1_S1_S1_PKfS3_S3_S3_Pf,@"STO_CUDA_ENTRY STV_DEFAULT"
_Z16rpe_v_forward_v2ILj128EEviiiiiiiPKiS1_S1_S1_PKfS3_S3_S3_Pf:
.text._Z16rpe_v_forward_v2ILj128EEviiiiiiiPKiS1_S1_S1_PKfS3_S3_S3_Pf:
        /* <DEDUP_REMOVED lines=31> */
.L_x_192:
        /* <DEDUP_REMOVED lines=31> */
.L_x_191:
        /* <DEDUP_REMOVED lines=20> */
.L_x_193:
        /* <DEDUP_REMOVED lines=14> */
.L_x_194:
[----:B------:R-:W-:Y:S05]  /*0600*/  @!P1 BRA `(.L_x_190) ;  /* 0x0000000000309947 */ /* 0x000fea0003800000 */
[----:B------:R-:W0:Y:S01]  /*0610*/  LDC.64 R2, c[0x0][0x3a8] ;  /* 0x0000ea00ff027b82 */ /* 0x000e220000000a00 */
[----:B------:R-:W-:Y:S01]  /*0620*/  IADD3 R10, PT, PT, -R10, RZ, RZ ;  /* 0x000000ff0a0a7210 */ /* 0x000fe20007ffe1ff */
[----:B0-----:R-:W-:-:S07]  /*0630*/  IMAD.WIDE.U32 R8, R8, 0x4, R2 ;  /* 0x0000000408087825 */ /* 0x001fce00078e0002 */
.L_x_195:
        /* <DEDUP_REMOVED lines=9> */
.L_x_190:
        /* <DEDUP_REMOVED lines=18> */
.L_x_198:
        /* <DEDUP_REMOVED lines=23> */
.L_x_197:
[----:B------:R-:W-:Y:S05]  /*0960*/  BSYNC.RECONVERGENT B0 ;  /* 0x0000000000007941 */ /* 0x000fea0003800200 */
.L_x_196:
        /* <DEDUP_REMOVED lines=29> */
.L_x_201:
        /* <DEDUP_REMOVED lines=112> */
.L_x_200:
        /* <DEDUP_REMOVED lines=71> */
.L_x_202:
        /* <DEDUP_REMOVED lines=43> */
.L_x_203:
        /* <DEDUP_REMOVED lines=26> */
.L_x_199:
[----:B------:R-:W-:Y:S01]  /*1b00*/  STG.E desc[UR10][R12.64], R0 ;  /* 0x000000000c007986 */ /* 0x000fe2000c10190a */
[----:B------:R-:W-:Y:S05]  /*1b10*/  EXIT ;  /* 0x000000000000794d */ /* 0x000fea0003800000 */
.L_x_204:
        /* <DEDUP_REMOVED lines=14> */
.L_x_256:


//--------------------- .text._Z16rpe_v_forward_v2ILj64EEviiiiiiiPKiS1_S1_S1_PKfS3_S3_S3_Pf --------------------------
	.section	.text._Z16rpe_v_forward_v2ILj64EEviiiiiiiPKiS1_S1_S1_PKfS3_S3_S3_Pf,"ax",@progbits
	.align	128
        .global         _Z16rpe_v_forward_v2ILj64EEviiiiiiiPKiS1_S1_S1_PKfS3_S3_S3_Pf
        .type           _Z16rpe_v_forward_v2ILj64EEviiiiiiiPKiS1_S1_S1_PKfS3_S3_S3_Pf,@function
        .size           _Z16rpe_v_forward_v2ILj64EEviiiiiiiPKiS1_S1_S1_PKfS3_S3_S3_Pf,(.L_x_257 - _Z16rpe_v_forward_v2ILj64EEviiiiiiiPKiS1_S1_S1_PKfS3_S3_S3_Pf)
        .other          _Z16rpe_v_forward_v2ILj64EEviiiiiiiPKiS1_S1_S1_PKfS3_S3_S3_Pf,@"STO_CUDA_ENTRY STV_DEFAULT"
_Z16rpe_v_forward_v2ILj64EEviiiiiiiPKiS1_S1_S1_PKfS3_S3_S3_Pf:
.text._Z16rpe_v_forward_v2ILj64EEviiiiiiiPKiS1_S1_S1_PKfS3_S3_S3_Pf:
        /* <DEDUP_REMOVED lines=31> */
.L_x_207:
        /* <DEDUP_REMOVED lines=31> */
.L_x_206:
        /* <DEDUP_REMOVED lines=20> */
.L_x_208:
        /* <DEDUP_REMOVED lines=14> */
.L_x_209:
[----:B------:R-:W-:Y:S05]  /*0600*/  @!P1 BRA `(.L_x_205) ;  /* 0x0000000000309947 */ /* 0x000fea0003800000 */
[----:B------:R-:W0:Y:S01]  /*0610*/  LDC.64 R2, c[0x0][0x3a8] ;  /* 0x0000ea00ff027b82 */ /* 0x000e220000000a00 */
[----:B------:R-:W-:Y:S01]  /*0620*/  IADD3 R10, PT, PT, -R10, RZ, RZ ;  /* 0x000000ff0a0a7210 */ /* 0x000fe20007ffe1ff */
[----:B0-----:R-:W-:-:S07]  /*0630*/  IMAD.WIDE.U32 R8, R8, 0x4, R2 ;  /* 0x0000000408087825 */ /* 0x001fce00078e0002 */
.L_x_210:
        /* <DEDUP_REMOVED lines=9> */
.L_x_205:
        /* <DEDUP_REMOVED lines=18> */
.L_x_213:
        /* <DEDUP_REMOVED lines=23> */
.L_x_212:
[----:B------:R-:W-:Y:S05]  /*0960*/  BSYNC.RECONVERGENT B0 ;  /* 0x0000000000007941 */ /* 0x000fea0003800200 */
.L_x_211:
        /* <DEDUP_REMOVED lines=29> */
.L_x_216:
        /* <DEDUP_REMOVED lines=112> */
.L_x_215:
        /* <DEDUP_REMOVED lines=71> */
.L_x_217:
        /* <DEDUP_REMOVED lines=43> */
.L_x_218:
        /* <DEDUP_REMOVED lines=26> */
.L_x_214:
[----:B------:R-:W-:Y:S01]  /*1b00*/  STG.E desc[UR10][R12.64], R0 ;  /* 0x000000000c007986 */ /* 0x000fe2000c10190a */
[----:B------:R-:W-:Y:S05]  /*1b10*/  EXIT ;  /* 0x000000000000794d */ /* 0x000fea0003800000 */
.L_x_219:
        /* <DEDUP_REMOVED lines=14> */
.L_x_257:


//--------------------- .text._Z16rpe_v_forward_v2ILj32EEviiiiiiiPKiS1_S1_S1_PKfS3_S3_S3_Pf --------------------------
	.section	.text._Z16rpe_v_forward_v2ILj32EEviiiiiiiPKiS1_S1_S1_PKfS3_S3_S3_Pf,"ax",@progbits
	.align	128
        .global         _Z16rpe_v_forward_v2ILj32EEviiiiiiiPKiS1_S1_S1_PKfS3_S3_S3_Pf
        .type           _Z16rpe_v_forward_v2ILj32EEviiiiiiiPKiS1_S1_S1_PKfS3_S3_S3_Pf,@function
        .size           _Z16rpe_v_forward_v2ILj32EEviiiiiiiPKiS1_S1_S1_PKfS3_S3_S3_Pf,(.L_x_258 - _Z16rpe_v_forward_v2ILj32EEviiiiiiiPKiS1_S1_S1_PKfS3_S3_S3_Pf)
        .other          _Z16rpe_v_forward_v2ILj32EEviiiiiiiPKiS1_S1_S1_PKfS3_S3_S3_Pf,@"STO_CUDA_ENTRY STV_DEFAULT"
_Z16rpe_v_forward_v2ILj32EEviiiiiiiPKiS1_S1_S1_PKfS3_S3_S3_Pf:
.text._Z16rpe_v_forward_v2ILj32EEviiiiiiiPKiS1_S1_S1_PKfS3_S3_S3_Pf:
        /* <DEDUP_REMOVED lines=31> */
.L_x_222:
        /* <DEDUP_REMOVED lines=31> */
.L_x_221:
        /* <DEDUP_REMOVED lines=20> */
.L_x_223:
        /* <DEDUP_REMOVED lines=14> */
.L_x_224:
[----:B------:R-:W-:Y:S05]  /*0600*/  @!P1 BRA `(.L_x_220) ;  /* 0x0000000000309947 */ /* 0x000fea0003800000 */
[----:B------:R-:W0:Y:S01]  /*0610*/  LDC.64 R2, c[0x0][0x3a8] ;  /* 0x0000ea00ff027b82 */ /* 0x000e220000000a00 */
[----:B------:R-:W-:Y:S01]  /*0620*/  IADD3 R10, PT, PT, -R10, RZ, RZ ;  /* 0x000000ff0a0a7210 */ /* 0x000fe20007ffe1ff */
[----:B0-----:R-:W-:-:S07]  /*0630*/  IMAD.WIDE.U32 R8, R8, 0x4, R2 ;  /* 0x0000000408087825 */ /* 0x001fce00078e0002 */
.L_x_225:
        /* <DEDUP_REMOVED lines=9> */
.L_x_220:
        /* <DEDUP_REMOVED lines=18> */
.L_x_228:
        /* <DEDUP_REMOVED lines=23> */
.L_x_227:
[----:B------:R-:W-:Y:S05]  /*0960*/  BSYNC.RECONVERGENT B0 ;  /* 0x0000000000007941 */ /* 0x000fea0003800200 */
.L_x_226:
        /* <DEDUP_REMOVED lines=29> */
.L_x_231:
        /* <DEDUP_REMOVED lines=112> */
.L_x_230:
        /* <DEDUP_REMOVED lines=71> */
.L_x_232:
        /* <DEDUP_REMOVED lines=43> */
.L_x_233:
        /* <DEDUP_REMOVED lines=26> */
.L_x_229:
[----:B------:R-:W-:Y:S01]  /*1b00*/  STG.E desc[UR10][R12.64], R0 ;  /* 0x000000000c007986 */ /* 0x000fe2000c10190a */
[----:B------:R-:W-:Y:S05]  /*1b10*/  EXIT ;  /* 0x000000000000794d */ /* 0x000fea0003800000 */
.L_x_234:
        /* <DEDUP_REMOVED lines=14> */
.L_x_258:


//--------------------- .text._Z16rpe_v_forward_v2ILj16EEviiiiiiiPKiS1_S1_S1_PKfS3_S3_S3_Pf --------------------------
	.section	.text._Z16rpe_v_forward_v2ILj16EEviiiiiiiPKiS1_S1_S1_PKfS3_S3_S3_Pf,"ax",@progbits
	.align	128
        .global         _Z16rpe_v_forward_v2ILj16EEviiiiiiiPKiS1_S1_S1_PKfS3_S3_S3_Pf
        .type           _Z16rpe_v_forward_v2ILj16EEviiiiiiiPKiS1_S1_S1_PKfS3_S3_S3_Pf,@function
        .size           _Z16rpe_v_forward_v2ILj16EEviiiiiiiPKiS1_S1_S1_PKfS3_S3_S3_Pf,(.L_x_259 - _Z16rpe_v_forward_v2ILj16EEviiiiiiiPKiS1_S1_S1_PKfS3_S3_S3_Pf)
        .other          _Z16rpe_v_forward_v2ILj16EEviiiiiiiPKiS1_S1_S1_PKfS3_S3_S3_Pf,@"STO_CUDA_ENTRY STV_DEFAULT"
_Z16rpe_v_forward_v2ILj16EEviiiiiiiPKiS1_S1_S1_PKfS3_S3_S3_Pf:
.text._Z16rpe_v_forward_v2ILj16EEviiiiiiiPKiS1_S1_S1_PKfS3_S3_S3_Pf:
        /* <DEDUP_REMOVED lines=31> */
.L_x_237:
        /* <DEDUP_REMOVED lines=31> */
.L_x_236:
        /* <DEDUP_REMOVED lines=20> */
.L_x_238:
        /* <DEDUP_REMOVED lines=14> */
.L_x_239:
[----:B------:R-:W-:Y:S05]  /*0600*/  @!P1 BRA `(.L_x_235) ;  /* 0x0000000000309947 */ /* 0x000fea0003800000 */
[----:B------:R-:W0:Y:S01]  /*0610*/  LDC.64 R2, c[0x0][0x3a8] ;  /* 0x0000ea00ff027b82 */ /* 0x000e220000000a00 */
[----:B------:R-:W-:Y:S01]  /*0620*/  IADD3 R10, PT, PT, -R10, RZ, RZ ;  /* 0x000000ff0a0a7210 */ /* 0x000fe20007ffe1ff */
[----:B0-----:R-:W-:-:S07]  /*0630*/  IMAD.WIDE.U32 R8, R8, 0x4, R2 ;  /* 0x0000000408087825 */ /* 0x001fce00078e0002 */
.L_x_240:
        /* <DEDUP_REMOVED lines=9> */
.L_x_235:
        /* <DEDUP_REMOVED lines=18> */
.L_x_243:
        /* <DEDUP_REMOVED lines=23> */
.L_x_242:
[----:B------:R-:W-:Y:S05]  /*0960*/  BSYNC.RECONVERGENT B0 ;  /* 0x0000000000007941 */ /* 0x000fea0003800200 */
.L_x_241:
        /* <DEDUP_REMOVED lines=29> */
.L_x_246:
        /* <DEDUP_REMOVED lines=112> */
.L_x_245:
        /* <DEDUP_REMOVED lines=71> */
.L_x_247:
        /* <DEDUP_REMOVED lines=43> */
.L_x_248:
        /* <DEDUP_REMOVED lines=26> */
.L_x_244:
[----:B------:R-:W-:Y:S01]  /*1b00*/  STG.E desc[UR10][R12.64], R0 ;  /* 0x000000000c007986 */ /* 0x000fe2000c10190a */
[----:B------:R-:W-:Y:S05]  /*1b10*/  EXIT ;  /* 0x000000000000794d */ /* 0x000fea0003800000 */
.L_x_249:
        /* <DEDUP_REMOVED lines=14> */
.L_x_259:


//--------------------- .nv.shared._Z17rpe_v_backward_v2ILj200EEviiiiiiiPKiS1_S1_S1_PKfS3_S3_S3_PfS4_S4_S4_ --------------------------
	.section	.nv.shared._Z17rpe_v_backward_v2ILj200EEviiiiiiiPKiS1_S1_S1_PKfS3_S3_S3_PfS4_S4_S4_,"aw",@nobits
	.sectionflags	@""
	.align	4
.nv.shared._Z17rpe_v_backward_v2ILj200EEviiiiiiiPKiS1_S1_S1_PKfS3_S3_S3_PfS4_S4_S4_:
	.zero		4224


//--------------------- .nv.shared.reserved.0     --------------------------
	.section	.nv.shared.reserved.0,"aw",@nobits
	.weak		__nv_reservedSMEM_offset_0_alias
	.size		__nv_reservedSMEM_offset_0_alias, 0, 64
	.other		__nv_reservedSMEM_offset_0_alias,@"STO_CUDA_RESERVED_SHARED STV_DEFAULT"
__nv_reservedSMEM_offset_0_alias:
	.zero		0
	.zero		64


//--------------------- .nv.shared._Z17rpe_v_backward_v2ILj128EEviiiiiiiPKiS1_S1_S1_PKfS3_S3_S3_PfS4_S4_S4_ --------------------------
	.section	.nv.shared._Z17rpe_v_backward_v2ILj128EEviiiiiiiPKiS1_S1_S1_PKfS3_S3_S3_PfS4_S4_S4_,"aw",@nobits
	.sectionflags	@""
	.align	4
.nv.shared._Z17rpe_v_backward_v2ILj128EEviiiiiiiPKiS1_S1_S1_PKfS3_S3_S3_PfS4_S4_S4_:
	.zero		3072


//--------------------- .nv.shared._Z17rpe_v_backward_v2ILj64EEviiiiiiiPKiS1_S1_S1_PKfS3_S3_S3_PfS4_S4_S4_ --------------------------
	.section	.nv.shared._Z17rpe_v_backward_v2ILj64EEviiiiiiiPKiS1_S1_S1_PKfS3_S3_S3_PfS4_S4_S4_,"aw",@nobits
	.sectionflags	@""
	.align	4
.nv.shared._Z17rpe_v_backward_v2ILj64EEviiiiiiiPKiS1_S1_S1_PKfS3_S3_S3_PfS4_S4_S4_:
	.zero		2048


//--------------------- .nv.shared._Z17rpe_v_backward_v2ILj32EEviiiiiiiPKiS1_S1_S1_PKfS3_S3_S3_PfS4_S4_S4_ --------------------------
	.section	.nv.shared._Z17rpe_v_backward_v2ILj32EEviiiiiiiPKiS1_S1_S1_PKfS3_S3_S3_PfS4_S4_S4_,"aw",@nobits
	.sectionflags	@""
	.align	4
.nv.shared._Z17rpe_v_backward_v2ILj32EEviiiiiiiPKiS1_S1_S1_PKfS3_S3_S3_PfS4_S4_S4_:
	.zero		1536


//--------------------- .nv.shared._Z17rpe_v_backward_v2ILj16EEviiiiiiiPKiS1_S1_S1_PKfS3_S3_S3_PfS4_S4_S4_ --------------------------
	.section	.nv.shared._Z17rpe_v_backward_v2ILj16EEviiiiiiiPKiS1_S1_S1_PKfS3_S3_S3_PfS4_S4_S4_,"aw",@nobits
	.sectionflags	@""
	.align	4
.nv.shared._Z17rpe_v_backward_v2ILj16EEviiiiiiiPKiS1_S1_S1_PKfS3_S3_S3_PfS4_S4_S4_:
	.zero		1280


//--------------------- .nv.shared._Z16rpe_v_forward_v2ILj200EEviiiiiiiPKiS1_S1_S1_PKfS3_S3_S3_Pf --------------------------
	.section	.nv.shared._Z16rpe_v_forward_v2ILj200EEviiiiiiiPKiS1_S1_S1_PKfS3_S3_S3_Pf,"aw",@nobits
	.sectionflags	@""
	.align	4
.nv.shared._Z16rpe_v_forward_v2ILj200EEviiiiiiiPKiS1_S1_S1_PKfS3_S3_S3_Pf:
	.zero		3424


//--------------------- .nv.shared._Z16rpe_v_forward_v2ILj128EEviiiiiiiPKiS1_S1_S1_PKfS3_S3_S3_Pf --------------------------
	.section	.nv.shared._Z16rpe_v_forward_v2ILj128EEviiiiiiiPKiS1_S1_S1_PKfS3_S3_S3_Pf,"aw",@nobits
	.sectionflags	@""
	.align	4
.nv.shared._Z16rpe_v_forward_v2ILj128EEviiiiiiiPKiS1_S1_S1_PKfS3_S3_S3_Pf:
	.zero		2560


//--------------------- .nv.shared._Z16rpe_v_forward_v2ILj64EEviiiiiiiPKiS1_S1_S1_PKfS3_S3_S3_Pf --------------------------
	.section	.nv.shared._Z16rpe_v_forward_v2ILj64EEviiiiiiiPKiS1_S1_S1_PKfS3_S3_S3_Pf,"aw",@nobits
	.sectionflags	@""
	.align	4
.nv.shared._Z16rpe_v_forward_v2ILj64EEviiiiiiiPKiS1_S1_S1_PKfS3_S3_S3_Pf:
	.zero		1792


//--------------------- .nv.shared._Z16rpe_v_forward_v2ILj32EEviiiiiiiPKiS1_S1_S1_PKfS3_S3_S3_Pf --------------------------
	.section	.nv.shared._Z16rpe_v_forward_v2ILj32EEviiiiiiiPKiS1_S1_S1_PKfS3_S3_S3_Pf,"aw",@nobits
	.sectionflags	@""
	.align	4
.nv.shared._Z16rpe_v_forward_v2ILj32EEviiiiiiiPKiS1_S1_S1_PKfS3_S3_S3_Pf:
	.zero		1408


//--------------------- .nv.shared._Z16rpe_v_forward_v2ILj16EEviiiiiiiPKiS1_S1_S1_PKfS3_S3_S3_Pf --------------------------
	.section	.nv.shared._Z16rpe_v_forward_v2ILj16EEviiiiiiiPKiS1_S1_S1_PKfS3_S3_S3_Pf,"aw",@nobits
	.sectionflags	@""
	.align	4
.nv.shared._Z16rpe_v_forward_v2ILj16EEviiiiiiiPKiS1_S1_S1_PKfS3_S3_S3_Pf:
	.zero		1216


//--------------------- .nv.constant0._Z17rpe_v_backward_v2ILj200EEviiiiiiiPKiS1_S1_S1_PKfS3_S3_S3_PfS4_S4_S4_ --------------------------
	.section	.nv.constant0._Z17rpe_v_backward_v2ILj200EEviiiiiiiPKiS1_S1_S1_PKfS3_S3_S3_PfS4_S4_S4_,"a",@progbits
	.sectionflags	@""
	.align	4
.nv.constant0._Z17rpe_v_backward_v2ILj200EEviiiiiiiPKiS1_S1_S1_PKfS3_S3_S3_PfS4_S4_S4_:
	.zero		1024


//--------------------- .nv.constant0._Z17rpe_v_backward_v2ILj128EEviiiiiiiPKiS1_S1_S1_PKfS3_S3_S3_PfS4_S4_S4_ --------------------------
	.section	.nv.constant0._Z17rpe_v_backward_v2ILj128EEviiiiiiiPKiS1_S1_S1_PKfS3_S3_S3_PfS4_S4_S4_,"a",@progbits
	.sectionflags	@""
	.align	4
.nv.constant0._Z17rpe_v_backward_v2ILj128EEviiiiiiiPKiS1_S1_S1_PKfS3_S3_S3_PfS4_S4_S4_:
	.zero		1024


//--------------------- .nv.constant0._Z17rpe_v_backward_v2ILj64EEviiiiiiiPKiS1_S1_S1_PKfS3_S3_S3_PfS4_S4_S4_ --------------------------
	.section	.nv.constant0._Z17rpe_v_backward_v2ILj64EEviiiiiiiPKiS1_S1_S1_PKfS3_S3_S3_PfS4_S4_S4_,"a",@progbits
	.sectionflags	@""
	.align	4
.nv.constant0._Z17rpe_v_backward_v2ILj64EEviiiiiiiPKiS1_S1_S1_PKfS3_S3_S3_PfS4_S4_S4_:
	.zero		1024


//--------------------- .nv.constant0._Z17rpe_v_backward_v2ILj32EEviiiiiiiPKiS1_S1_S1_PKfS3_S3_S3_PfS4_S4_S4_ --------------------------
	.section	.nv.constant0._Z17rpe_v_backward_v2ILj32EEviiiiiiiPKiS1_S1_S1_PKfS3_S3_S3_PfS4_S4_S4_,"a",@progbits
	.sectionflags	@""
	.align	4
.nv.constant0._Z17rpe_v_backward_v2ILj32EEviiiiiiiPKiS1_S1_S1_PKfS3_S3_S3_PfS4_S4_S4_:
	.zero		1024


//--------------------- .nv.constant0._Z17rpe_v_backward_v2ILj16EEviiiiiiiPKiS1_S1_S1_PKfS3_S3_S3_PfS4_S4_S4_ --------------------------
	.section	.nv.constant0._Z17rpe_v_backward_v2ILj16EEviiiiiiiPKiS1_S1_S1_PKfS3_S3_S3_PfS4_S4_S4_,"a",@progbits
	.sectionflags	@""
	.align	4
.nv.constant0._Z17rpe_v_backward_v2ILj16EEviiiiiiiPKiS1_S1_S1_PKfS3_S3_S3_PfS4_S4_S4_:
	.zero		1024


//--------------------- .nv.constant0._Z16rpe_v_forward_v2ILj200EEviiiiiiiPKiS1_S1_S1_PKfS3_S3_S3_Pf --------------------------
	.section	.nv.constant0._Z16rpe_v_forward_v2ILj200EEviiiiiiiPKiS1_S1_S1_PKfS3_S3_S3_Pf,"a",@progbits
	.sectionflags	@""
	.align	4
.nv.constant0._Z16rpe_v_forward_v2ILj200EEviiiiiiiPKiS1_S1_S1_PKfS3_S3_S3_Pf:
	.zero		1000


//--------------------- .nv.constant0._Z16rpe_v_forward_v2ILj128EEviiiiiiiPKiS1_S1_S1_PKfS3_S3_S3_Pf --------------------------
	.section	.nv.constant0._Z16rpe_v_forward_v2ILj128EEviiiiiiiPKiS1_S1_S1_PKfS3_S3_S3_Pf,"a",@progbits
	.sectionflags	@""
	.align	4
.nv.constant0._Z16rpe_v_forward_v2ILj128EEviiiiiiiPKiS1_S1_S1_PKfS3_S3_S3_Pf:
	.zero		1000


//--------------------- .nv.constant0._Z16rpe_v_forward_v2ILj64EEviiiiiiiPKiS1_S1_S1_PKfS3_S3_S3_Pf --------------------------
	.section	.nv.constant0._Z16rpe_v_forward_v2ILj64EEviiiiiiiPKiS1_S1_S1_PKfS3_S3_S3_Pf,"a",@progbits
	.sectionflags	@""
	.align	4
.nv.constant0._Z16rpe_v_forward_v2ILj64EEviiiiiiiPKiS1_S1_S1_PKfS3_S3_S3_Pf:
	.zero		1000


//--------------------- .nv.constant0._Z16rpe_v_forward_v2ILj32EEviiiiiiiPKiS1_S1_S1_PKfS3_S3_S3_Pf --------------------------
	.section	.nv.constant0._Z16rpe_v_forward_v2ILj32EEviiiiiiiPKiS1_S1_S1_PKfS3_S3_S3_Pf,"a",@progbits
	.sectionflags	@""
	.align	4
.nv.constant0._Z16rpe_v_forward_v2ILj32EEviiiiiiiPKiS1_S1_S1_PKfS3_S3_S3_Pf:
	.zero		1000


//--------------------- .nv.constant0._Z16rpe_v_forward_v2ILj16EEviiiiiiiPKiS1_S1_S1_PKfS3_S3_S3_Pf --------------------------
	.section	.nv.constant0._Z16rpe_v_forward_v2ILj16EEviiiiiiiPKiS1_S1_S1_PKfS3_S3_S3_Pf,"a",@progbits
	.sectionflags	@""
	.align	4
.nv.constant0._Z16rpe_v_forward_v2ILj16EEviiiiiiiPKiS1_S1_S1_PKfS3_S3_S3_Pf:
	.zero		1000


//--------------------- SYMBOLS --------------------------

	.type		.nv.reservedSmem.offset0,@object
	.size		.nv.reservedSmem.offset0,0x4
	.type		.nv.reservedSmem.cap,@object
	.size		.nv.reservedSmem.cap,0x4
